	.target	sm_90a

	.elftype	@"ET_EXEC"


//--------------------- .note.nv.tkinfo           --------------------------
	.section	.note.nv.tkinfo,"",@"SHT_NOTE"
	.sectionflags	@"SHF_NOTE_NV_TKINFO"
	.tkinfo
        /*0018*/ 	.word	0x00000002
        /*0030*/ 	.string	""
        /*0030*/ 	.string	"ptxas"
        /*0030*/ 	.string	"Cuda compilation tools, release 13.0, V13.0.88"
        /*0030*/ 	.string	"Build cuda_13.0.r13.0/compiler.36424714_0"
        /*0030*/ 	.string	"-v  -suppress-debug-info  -lineinfo  -arch sm_90a "



//--------------------- .note.nv.cuinfo           --------------------------
	.section	.note.nv.cuinfo,"",@"SHT_NOTE"
	.sectionflags	@"SHF_NOTE_NV_CUINFO"
        /*0018*/ 	.short	0x0002
        /*001a*/ 	.short	0x005a
        /*001c*/ 	.short	0x0082
	.zero		2


//--------------------- .nv.info                  --------------------------
	.section	.nv.info,"",@"SHT_CUDA_INFO"
	.align	4


	//----- nvinfo : EIATTR_REGCOUNT
	.align		4
        /*0000*/ 	.byte	0x04, 0x2f
        /*0002*/ 	.short	(.L_1 - .L_0)
	.align		4
.L_0:
        /*0004*/ 	.word	index@(matmul_kernel)
        /*0008*/ 	.word	0x000000ff


	//----- nvinfo : EIATTR_FRAME_SIZE
	.align		4
.L_1:
        /*000c*/ 	.byte	0x04, 0x11
        /*000e*/ 	.short	(.L_3 - .L_2)
	.align		4
.L_2:
        /*0010*/ 	.word	index@(matmul_kernel)
        /*0014*/ 	.word	0x000014a0


	//----- nvinfo : EIATTR_MIN_STACK_SIZE
	.align		4
.L_3:
        /*0018*/ 	.byte	0x04, 0x12
        /*001a*/ 	.short	(.L_5 - .L_4)
	.align		4
.L_4:
        /*001c*/ 	.word	index@(matmul_kernel)
        /*0020*/ 	.word	0x000014a0
.L_5:


//--------------------- .nv.compat                --------------------------
	.section	.nv.compat,"",@"SHT_CUDA_COMPAT_INFO"
	.align	4
        /*0000*/ 	.byte	0x02, 0x09, 0x01, 0x00, 0x02, 0x02, 0x04, 0x00, 0x02, 0x05, 0x05, 0x00, 0x03, 0x07, 0x01, 0x01
        /*0010*/ 	.byte	0x02, 0x03, 0x00, 0x00, 0x02, 0x06, 0x01, 0x00, 0x04, 0x0b, 0x08, 0x00, 0x00, 0x00, 0x00, 0x00
        /*0020*/ 	.byte	0x00, 0x00, 0x00, 0x00


//--------------------- .nv.info.matmul_kernel    --------------------------
	.section	.nv.info.matmul_kernel,"",@"SHT_CUDA_INFO"
	.sectionflags	@""
	.align	4


	//----- nvinfo : EIATTR_CUDA_API_VERSION
	.align		4
        /*0000*/ 	.byte	0x04, 0x37
        /*0002*/ 	.short	(.L_7 - .L_6)
.L_6:
        /*0004*/ 	.word	0x00000082


	//----- nvinfo : EIATTR_KPARAM_INFO
	.align		4
.L_7:
        /*0008*/ 	.byte	0x04, 0x17
        /*000a*/ 	.short	(.L_9 - .L_8)
.L_8:
        /*000c*/ 	.word	0x00000000
        /*0010*/ 	.short	0x000d
        /*0012*/ 	.short	0x0048
        /*0014*/ 	.byte	0x00, 0xf4, 0x21, 0x00


	//----- nvinfo : EIATTR_KPARAM_INFO
	.align		4
.L_9:
        /*0018*/ 	.byte	0x04, 0x17
        /*001a*/ 	.short	(.L_11 - .L_10)
.L_10:
        /*001c*/ 	.word	0x00000000
        /*0020*/ 	.short	0x000c
        /*0022*/ 	.short	0x0040
        /*0024*/ 	.byte	0x00, 0xf4, 0x21, 0x00


	//----- nvinfo : EIATTR_KPARAM_INFO
	.align		4
.L_11:
        /*0028*/ 	.byte	0x04, 0x17
        /*002a*/ 	.short	(.L_13 - .L_12)
.L_12:
        /*002c*/ 	.word	0x00000000
        /*0030*/ 	.short	0x000b
        /*0032*/ 	.short	0x0038
        /*0034*/ 	.byte	0x00, 0xf0, 0x11, 0x00


	//----- nvinfo : EIATTR_KPARAM_INFO
	.align		4
.L_13:
        /*0038*/ 	.byte	0x04, 0x17
        /*003a*/ 	.short	(.L_15 - .L_14)
.L_14:
        /*003c*/ 	.word	0x00000000
        /*0040*/ 	.short	0x000a
        /*0042*/ 	.short	0x0034
        /*0044*/ 	.byte	0x00, 0xf0, 0x11, 0x00


	//----- nvinfo : EIATTR_KPARAM_INFO
	.align		4
.L_15:
        /*0048*/ 	.byte	0x04, 0x17
        /*004a*/ 	.short	(.L_17 - .L_16)
.L_16:
        /*004c*/ 	.word	0x00000000
        /*0050*/ 	.short	0x0009
        /*0052*/ 	.short	0x0030
        /*0054*/ 	.byte	0x00, 0xf0, 0x11, 0x00


	//----- nvinfo : EIATTR_KPARAM_INFO
	.align		4
.L_17:
        /*0058*/ 	.byte	0x04, 0x17
        /*005a*/ 	.short	(.L_19 - .L_18)
.L_18:
        /*005c*/ 	.word	0x00000000
        /*0060*/ 	.short	0x0008
        /*0062*/ 	.short	0x002c
        /*0064*/ 	.byte	0x00, 0xf0, 0x11, 0x00


	//----- nvinfo : EIATTR_KPARAM_INFO
	.align		4
.L_19:
        /*0068*/ 	.byte	0x04, 0x17
        /*006a*/ 	.short	(.L_21 - .L_20)
.L_20:
        /*006c*/ 	.word	0x00000000
        /*0070*/ 	.short	0x0007
        /*0072*/ 	.short	0x0028
        /*0074*/ 	.byte	0x00, 0xf0, 0x11, 0x00


	//----- nvinfo : EIATTR_KPARAM_INFO
	.align		4
.L_21:
        /*0078*/ 	.byte	0x04, 0x17
        /*007a*/ 	.short	(.L_23 - .L_22)
.L_22:
        /*007c*/ 	.word	0x00000000
        /*0080*/ 	.short	0x0006
        /*0082*/ 	.short	0x0024
        /*0084*/ 	.byte	0x00, 0xf0, 0x11, 0x00


	//----- nvinfo : EIATTR_KPARAM_INFO
	.align		4
.L_23:
        /*0088*/ 	.byte	0x04, 0x17
        /*008a*/ 	.short	(.L_25 - .L_24)
.L_24:
        /*008c*/ 	.word	0x00000000
        /*0090*/ 	.short	0x0005
        /*0092*/ 	.short	0x0020
        /*0094*/ 	.byte	0x00, 0xf0, 0x11, 0x00


	//----- nvinfo : EIATTR_KPARAM_INFO
	.align		4
.L_25:
        /*0098*/ 	.byte	0x04, 0x17
        /*009a*/ 	.short	(.L_27 - .L_26)
.L_26:
        /*009c*/ 	.word	0x00000000
        /*00a0*/ 	.short	0x0004
        /*00a2*/ 	.short	0x001c
        /*00a4*/ 	.byte	0x00, 0xf0, 0x11, 0x00


	//----- nvinfo : EIATTR_KPARAM_INFO
	.align		4
.L_27:
        /*00a8*/ 	.byte	0x04, 0x17
        /*00aa*/ 	.short	(.L_29 - .L_28)
.L_28:
        /*00ac*/ 	.word	0x00000000
        /*00b0*/ 	.short	0x0003
        /*00b2*/ 	.short	0x0018
        /*00b4*/ 	.byte	0x00, 0xf0, 0x11, 0x00


	//----- nvinfo : EIATTR_KPARAM_INFO
	.align		4
.L_29:
        /*00b8*/ 	.byte	0x04, 0x17
        /*00ba*/ 	.short	(.L_31 - .L_30)
.L_30:
        /*00bc*/ 	.word	0x00000000
        /*00c0*/ 	.short	0x0002
        /*00c2*/ 	.short	0x0010
        /*00c4*/ 	.byte	0x00, 0xf4, 0x21, 0x00


	//----- nvinfo : EIATTR_KPARAM_INFO
	.align		4
.L_31:
        /*00c8*/ 	.byte	0x04, 0x17
        /*00ca*/ 	.short	(.L_33 - .L_32)
.L_32:
        /*00cc*/ 	.word	0x00000000
        /*00d0*/ 	.short	0x0001
        /*00d2*/ 	.short	0x0008
        /*00d4*/ 	.byte	0x00, 0xf4, 0x21, 0x00


	//----- nvinfo : EIATTR_KPARAM_INFO
	.align		4
.L_33:
        /*00d8*/ 	.byte	0x04, 0x17
        /*00da*/ 	.short	(.L_35 - .L_34)
.L_34:
        /*00dc*/ 	.word	0x00000000
        /*00e0*/ 	.short	0x0000
        /*00e2*/ 	.short	0x0000
        /*00e4*/ 	.byte	0x00, 0xf4, 0x21, 0x00


	//----- nvinfo : EIATTR_SPARSE_MMA_MASK
	.align		4
.L_35:
        /*00e8*/ 	.byte	0x03, 0x50
        /*00ea*/ 	.short	0x0000


	//----- nvinfo : EIATTR_MAXREG_COUNT
	.align		4
        /*00ec*/ 	.byte	0x03, 0x1b
        /*00ee*/ 	.short	0x00ff


	//----- nvinfo : EIATTR_NUM_BARRIERS
	.align		4
        /*00f0*/ 	.byte	0x02, 0x4c
        /*00f2*/ 	.byte	0x01
	.zero		1


	//----- nvinfo : EIATTR_ANNOTATIONS
	.align		4
        /*00f4*/ 	.byte	0x04, 0x55
        /*00f6*/ 	.short	(.L_37 - .L_36)


	//   ....[0]....
.L_36:
        /*00f8*/ 	.word	0x00000001
        /*00fc*/ 	.byte	0xa0, 0x01, 0x00, 0x00, 0x01, 0x00, 0x00, 0x00, 0x80, 0x09, 0x00, 0x00, 0x01, 0x00, 0x00, 0x00
        /* <DEDUP_REMOVED lines=2152> */
        /*878c*/ 	.byte	0xa0, 0x65, 0x03, 0x00, 0x01, 0x00, 0x00, 0x00, 0xb0, 0x65, 0x03, 0x00


	//----- nvinfo : EIATTR_MERCURY_ISA_VERSION
	.align		4
.L_37:
        /*8798*/ 	.byte	0x03, 0x5f
        /*879a*/ 	.short	0x0101


	//----- nvinfo : EIATTR_EXIT_INSTR_OFFSETS
	.align		4
        /*879c*/ 	.byte	0x04, 0x1c
        /*879e*/ 	.short	(.L_39 - .L_38)


	//   ....[0]....
.L_38:
        /*87a0*/ 	.word	0x00036930


	//   ....[1]....
        /*87a4*/ 	.word	0x00036960


	//----- nvinfo : EIATTR_REQNTID
	.align		4
.L_39:
        /*87a8*/ 	.byte	0x04, 0x10
        /*87aa*/ 	.short	(.L_41 - .L_40)
.L_40:
        /*87ac*/ 	.word	0x00000100
        /*87b0*/ 	.word	0x00000001
        /*87b4*/ 	.word	0x00000001


	//----- nvinfo : EIATTR_CBANK_PARAM_SIZE
	.align		4
.L_41:
        /*87b8*/ 	.byte	0x03, 0x19
        /*87ba*/ 	.short	0x0050


	//----- nvinfo : EIATTR_PARAM_CBANK
	.align		4
        /*87bc*/ 	.byte	0x04, 0x0a
        /*87be*/ 	.short	(.L_43 - .L_42)
	.align		4
.L_42:
        /*87c0*/ 	.word	index@(.nv.constant0.matmul_kernel)
        /*87c4*/ 	.short	0x0210
        /*87c6*/ 	.short	0x0050


	//----- nvinfo : EIATTR_SW_WAR
	.align		4
.L_43:
        /*87c8*/ 	.byte	0x04, 0x36
        /*87ca*/ 	.short	(.L_45 - .L_44)
.L_44:
        /*87cc*/ 	.word	0x00000008
.L_45:


//--------------------- .nv.callgraph             --------------------------
	.section	.nv.callgraph,"",@"SHT_CUDA_CALLGRAPH"
	.align	4
	.sectionentsize	8
	.align		4
        /*0000*/ 	.word	0x00000000
	.align		4
        /*0004*/ 	.word	0xffffffff
	.align		4
        /*0008*/ 	.word	0x00000000
	.align		4
        /*000c*/ 	.word	0xfffffffe
	.align		4
        /*0010*/ 	.word	0x00000000
	.align		4
        /*0014*/ 	.word	0xfffffffd
	.align		4
        /*0018*/ 	.word	0x00000000
	.align		4
        /*001c*/ 	.word	0xfffffffc


//--------------------- .text.matmul_kernel       --------------------------
	.section	.text.matmul_kernel,"ax",@progbits
	.align	128
        .global         matmul_kernel
        .type           matmul_kernel,@function
        .size           matmul_kernel,(.L_x_3 - matmul_kernel)
        .other          matmul_kernel,@"STO_CUDA_ENTRY STV_DEFAULT"
matmul_kernel:
.text.matmul_kernel:
[----:B------:R-:W0:Y:S08]  /*0000*/  LDC R1, c[0x0][0x28] ;  /* 0x00000a00ff017b82 */ /* 0x000e300000000800 */
[----:B------:R-:W1:Y:S01]  /*0010*/  LDC.64 R4, c[0x0][0x228] ;  /* 0x00008a00ff047b82 */ /* 0x000e620000000a00 */
[----:B------:R-:W2:Y:S01]  /*0020*/  S2R R7, SR_CTAID.X ;  /* 0x0000000000077919 */ /* 0x000ea20000002500 */
[----:B0-----:R-:W-:Y:S01]  /*0030*/  VIADD R1, R1, 0xffffeb60 ;  /* 0xffffeb6001017836 */ /* 0x001fe20000000000 */
[----:B------:R-:W-:Y:S01]  /*0040*/  UMOV UR4, 0x400 ;  /* 0x0000040000047882 */ /* 0x000fe20000000000 */
[----:B------:R-:W-:Y:S01]  /*0050*/  CS2R R116, SRZ ;  /* 0x0000000000747805 */ /* 0x000fe2000001ff00 */
[----:B------:R-:W0:Y:S01]  /*0060*/  S2R R126, SR_TID.X ;  /* 0x00000000007e7919 */ /* 0x000e220000002100 */
[----:B------:R-:W-:-:S02]  /*0070*/  CS2R R118, SRZ ;  /* 0x0000000000767805 */ /* 0x000fc4000001ff00 */
[----:B------:R-:W-:Y:S01]  /*0080*/  CS2R R108, SRZ ;  /* 0x00000000006c7805 */ /* 0x000fe2000001ff00 */
[----:B------:R-:W3:Y:S01]  /*0090*/  S2UR UR5, SR_CgaCtaId ;  /* 0x00000000000579c3 */ /* 0x000ee20000008800 */
[----:B------:R-:W-:Y:S02]  /*00a0*/  CS2R R110, SRZ ;  /* 0x00000000006e7805 */ /* 0x000fe4000001ff00 */
[----:B------:R-:W-:Y:S02]  /*00b0*/  CS2R R100, SRZ ;  /* 0x0000000000647805 */ /* 0x000fe4000001ff00 */
[----:B------:R-:W-:Y:S02]  /*00c0*/  CS2R R102, SRZ ;  /* 0x0000000000667805 */ /* 0x000fe4000001ff00 */
[----:B------:R-:W-:Y:S02]  /*00d0*/  CS2R R92, SRZ ;  /* 0x00000000005c7805 */ /* 0x000fe4000001ff00 */
[----:B------:R-:W-:-:S02]  /*00e0*/  CS2R R94, SRZ ;  /* 0x00000000005e7805 */ /* 0x000fc4000001ff00 */
[----:B------:R-:W-:Y:S02]  /*00f0*/  CS2R R84, SRZ ;  /* 0x0000000000547805 */ /* 0x000fe4000001ff00 */
        /* <DEDUP_REMOVED lines=8> */
[----:B------:R-:W-:Y:S01]  /*0180*/  CS2R R54, SRZ ;  /* 0x0000000000367805 */ /* 0x000fe2000001ff00 */
[----:B-1----:R-:W-:Y:S01]  /*0190*/  VIADD R0, R5, 0x1ff ;  /* 0x000001ff05007836 */ /* 0x002fe20000000000 */
[----:B------:R0:W-:Y:S01]  /*01a0*/  STL [R1+0x1144], R5 ;  /* 0x0011440501007387 */ /* 0x0001e20000100800 */
[----:B------:R-:W-:Y:S02]  /*01b0*/  CS2R R44, SRZ ;  /* 0x00000000002c7805 */ /* 0x000fe4000001ff00 */
[----:B------:R-:W-:-:S02]  /*01c0*/  CS2R R46, SRZ ;  /* 0x00000000002e7805 */ /* 0x000fc4000001ff00 */
[----:B------:R-:W-:Y:S02]  /*01d0*/  CS2R R36, SRZ ;  /* 0x0000000000247805 */ /* 0x000fe4000001ff00 */
[----:B------:R-:W-:Y:S01]  /*01e0*/  SHF.R.S32.HI R3, RZ, 0x1f, R0 ;  /* 0x0000001fff037819 */ /* 0x000fe20000011400 */
[----:B------:R-:W-:Y:S01]  /*01f0*/  ULDC.64 UR56, c[0x0][0x208] ;  /* 0x0000820000387ab9 */ /* 0x000fe20000000a00 */
[----:B------:R-:W-:Y:S01]  /*0200*/  CS2R R38, SRZ ;  /* 0x0000000000267805 */ /* 0x000fe2000001ff00 */
[----:B---3--:R-:W-:Y:S01]  /*0210*/  ULEA UR4, UR5, UR4, 0x18 ;  /* 0x0000000405047291 */ /* 0x008fe2000f8ec03f */
[----:B------:R-:W-:Y:S02]  /*0220*/  LEA.HI R3, R3, R0, RZ, 0x9 ;  /* 0x0000000003037211 */ /* 0x000fe400078f48ff */
[----:B------:R-:W-:Y:S02]  /*0230*/  CS2R R28, SRZ ;  /* 0x00000000001c7805 */ /* 0x000fe4000001ff00 */
[----:B--2---:R-:W-:-:S02]  /*0240*/  IABS R10, R7 ;  /* 0x00000007000a7213 */ /* 0x004fc40000000000 */
[----:B------:R-:W-:Y:S02]  /*0250*/  CS2R R30, SRZ ;  /* 0x00000000001e7805 */ /* 0x000fe4000001ff00 */
[----:B------:R-:W-:Y:S02]  /*0260*/  SHF.R.S32.HI R3, RZ, 0x9, R3 ;  /* 0x00000009ff037819 */ /* 0x000fe40000011403 */
[----:B------:R-:W-:Y:S02]  /*0270*/  CS2R R20, SRZ ;  /* 0x0000000000147805 */ /* 0x000fe4000001ff00 */
[----:B0-----:R-:W-:Y:S02]  /*0280*/  LOP3.LUT R5, R126, 0x7f, RZ, 0xc0, !PT ;  /* 0x0000007f7e057812 */ /* 0x001fe400078ec0ff */
[----:B------:R-:W-:Y:S02]  /*0290*/  CS2R R22, SRZ ;  /* 0x0000000000167805 */ /* 0x000fe4000001ff00 */
[----:B------:R-:W-:Y:S01]  /*02a0*/  CS2R R16, SRZ ;  /* 0x0000000000107805 */ /* 0x000fe2000001ff00 */
[----:B------:R-:W-:Y:S01]  /*02b0*/  IMAD.SHL.U32 R6, R3, 0x8, RZ ;  /* 0x0000000803067824 */ /* 0x000fe200078e00ff */
[----:B------:R-:W-:-:S02]  /*02c0*/  CS2R R18, SRZ ;  /* 0x0000000000127805 */ /* 0x000fc4000001ff00 */
[----:B------:R-:W-:Y:S02]  /*02d0*/  CS2R R14, SRZ ;  /* 0x00000000000e7805 */ /* 0x000fe4000001ff00 */
[----:B------:R-:W-:Y:S02]  /*02e0*/  CS2R R24, SRZ ;  /* 0x0000000000187805 */ /* 0x000fe4000001ff00 */
[----:B------:R-:W-:Y:S02]  /*02f0*/  CS2R R26, SRZ ;  /* 0x00000000001a7805 */ /* 0x000fe4000001ff00 */
[-C--:B------:R-:W-:Y:S02]  /*0300*/  IABS R9, R6.reuse ;  /* 0x0000000600097213 */ /* 0x080fe40000000000 */
[----:B------:R-:W-:Y:S02]  /*0310*/  CS2R R32, SRZ ;  /* 0x0000000000207805 */ /* 0x000fe4000001ff00 */
[----:B------:R-:W-:-:S02]  /*0320*/  IABS R12, R6 ;  /* 0x00000006000c7213 */ /* 0x000fc40000000000 */
[----:B------:R-:W-:Y:S01]  /*0330*/  CS2R R34, SRZ ;  /* 0x0000000000227805 */ /* 0x000fe2000001ff00 */
[----:B------:R-:W0:Y:S01]  /*0340*/  I2F.RP R0, R9 ;  /* 0x0000000900007306 */ /* 0x000e220000209400 */
        /* <DEDUP_REMOVED lines=13> */
[----:B------:R-:W-:Y:S01]  /*0420*/  CS2R R90, SRZ ;  /* 0x00000000005a7805 */ /* 0x000fe2000001ff00 */
[----:B0-----:R-:W0:Y:S01]  /*0430*/  MUFU.RCP R0, R0 ;  /* 0x0000000000007308 */ /* 0x001e220000001000 */
        /* <DEDUP_REMOVED lines=13> */
[----:B------:R-:W-:Y:S01]  /*0510*/  CS2R R146, SRZ ;  /* 0x0000000000927805 */ /* 0x000fe2000001ff00 */
[----:B0-----:R-:W-:Y:S02]  /*0520*/  VIADD R2, R0, 0xffffffe ;  /* 0x0ffffffe00027836 */ /* 0x001fe40000000000 */
[----:B------:R-:W-:-:S02]  /*0530*/  IMAD.MOV R0, RZ, RZ, -R12 ;  /* 0x000000ffff007224 */ /* 0x000fc400078e0a0c */
[----:B------:R0:W1:Y:S02]  /*0540*/  F2I.FTZ.U32.TRUNC.NTZ R3, R2 ;  /* 0x0000000200037305 */ /* 0x000064000021f000 */
[----:B0-----:R-:W-:Y:S02]  /*0550*/  IMAD.MOV.U32 R2, RZ, RZ, RZ ;  /* 0x000000ffff027224 */ /* 0x001fe400078e00ff */
[----:B-1----:R-:W-:-:S04]  /*0560*/  IMAD.MOV R8, RZ, RZ, -R3 ;  /* 0x000000ffff087224 */ /* 0x002fc800078e0a03 */
[----:B------:R-:W-:Y:S02]  /*0570*/  IMAD R11, R8, R9, RZ ;  /* 0x00000009080b7224 */ /* 0x000fe400078e02ff */
[----:B------:R-:W-:Y:S02]  /*0580*/  IMAD.MOV.U32 R8, RZ, RZ, R10 ;  /* 0x000000ffff087224 */ /* 0x000fe400078e000a */
[----:B------:R-:W-:-:S06]  /*0590*/  IMAD.HI.U32 R3, R3, R11, R2 ;  /* 0x0000000b03037227 */ /* 0x000fcc00078e0002 */
[----:B------:R-:W-:-:S04]  /*05a0*/  IMAD.HI.U32 R3, R3, R8, RZ ;  /* 0x0000000803037227 */ /* 0x000fc800078e00ff */
[----:B------:R-:W-:-:S05]  /*05b0*/  IMAD R0, R3, R0, R8 ;  /* 0x0000000003007224 */ /* 0x000fca00078e0208 */
[----:B------:R-:W-:-:S13]  /*05c0*/  ISETP.GT.U32.AND P1, PT, R9, R0, PT ;  /* 0x000000000900720c */ /* 0x000fda0003f24070 */
[----:B------:R-:W-:Y:S02]  /*05d0*/  @!P1 IMAD.IADD R0, R0, 0x1, -R9 ;  /* 0x0000000100009824 */ /* 0x000fe400078e0a09 */
[----:B------:R-:W-:Y:S01]  /*05e0*/  @!P1 VIADD R3, R3, 0x1 ;  /* 0x0000000103039836 */ /* 0x000fe20000000000 */
[----:B------:R-:W-:Y:S02]  /*05f0*/  ISETP.NE.AND P1, PT, R6, RZ, PT ;  /* 0x000000ff0600720c */ /* 0x000fe40003f25270 */
[----:B------:R-:W-:Y:S02]  /*0600*/  ISETP.GE.U32.AND P0, PT, R0, R9, PT ;  /* 0x000000090000720c */ /* 0x000fe40003f06070 */
[----:B------:R-:W-:-:S04]  /*0610*/  LOP3.LUT R0, R7, R6, RZ, 0x3c, !PT ;  /* 0x0000000607007212 */ /* 0x000fc800078e3cff */
[----:B------:R-:W-:Y:S01]  /*0620*/  ISETP.GE.AND P2, PT, R0, RZ, PT ;  /* 0x000000ff0000720c */ /* 0x000fe20003f46270 */
[----:B------:R-:W-:-:S06]  /*0630*/  VIADD R0, R4, 0x7f ;  /* 0x0000007f04007836 */ /* 0x000fcc0000000000 */
[----:B------:R-:W-:-:S04]  /*0640*/  @P0 VIADD R3, R3, 0x1 ;  /* 0x0000000103030836 */ /* 0x000fc80000000000 */
[----:B------:R-:W-:Y:S01]  /*0650*/  IMAD.MOV.U32 R2, RZ, RZ, R3 ;  /* 0x000000ffff027224 */ /* 0x000fe200078e0003 */
[----:B------:R-:W-:-:S03]  /*0660*/  SHF.R.S32.HI R3, RZ, 0x1f, R0 ;  /* 0x0000001fff037819 */ /* 0x000fc60000011400 */
[----:B------:R-:W-:Y:S01]  /*0670*/  @!P2 IMAD.MOV R2, RZ, RZ, -R2 ;  /* 0x000000ffff02a224 */ /* 0x000fe200078e0a02 */
[----:B------:R-:W-:Y:S02]  /*0680*/  @!P1 LOP3.LUT R2, RZ, R6, RZ, 0x33, !PT ;  /* 0x00000006ff029212 */ /* 0x000fe400078e33ff */
[----:B------:R-:W-:-:S03]  /*0690*/  LEA.HI R3, R3, R0, RZ, 0x7 ;  /* 0x0000000003037211 */ /* 0x000fc600078f38ff */
[----:B------:R-:W-:Y:S02]  /*06a0*/  IMAD.SHL.U32 R8, R2, 0x8, RZ ;  /* 0x0000000802087824 */ /* 0x000fe400078e00ff */
[----:B------:R-:W-:-:S03]  /*06b0*/  IMAD.MOV R2, RZ, RZ, -R2 ;  /* 0x000000ffff027224 */ /* 0x000fc600078e0a02 */
[----:B------:R-:W-:Y:S01]  /*06c0*/  LEA.HI.SX32 R3, R3, -R8, 0x19 ;  /* 0x8000000803037211 */ /* 0x000fe200078fcaff */
[----:B------:R-:W-:-:S03]  /*06d0*/  IMAD R6, R6, R2, R7 ;  /* 0x0000000206067224 */ /* 0x000fc600078e0207 */
[----:B------:R-:W-:Y:S02]  /*06e0*/  VIMNMX R13, R3, 0x8, PT ;  /* 0x00000008030d7848 */ /* 0x000fe40003fe0100 */
[----:B------:R-:W-:Y:S02]  /*06f0*/  IABS R11, R6 ;  /* 0x00000006000b7213 */ /* 0x000fe40000000000 */
[----:B------:R-:W-:-:S04]  /*0700*/  IABS R9, R13 ;  /* 0x0000000d00097213 */ /* 0x000fc80000000000 */
[----:B------:R-:W0:Y:S08]  /*0710*/  I2F.RP R0, R9 ;  /* 0x0000000900007306 */ /* 0x000e300000209400 */
[----:B0-----:R-:W0:Y:S02]  /*0720*/  MUFU.RCP R0, R0 ;  /* 0x0000000000007308 */ /* 0x001e240000001000 */
[----:B0-----:R-:W-:-:S06]  /*0730*/  VIADD R3, R0, 0xffffffe ;  /* 0x0ffffffe00037836 */ /* 0x001fcc0000000000 */
[----:B------:R-:W0:Y:S02]  /*0740*/  F2I.FTZ.U32.TRUNC.NTZ R3, R3 ;  /* 0x0000000300037305 */ /* 0x000e24000021f000 */
[----:B0-----:R-:W-:-:S04]  /*0750*/  IMAD.MOV R10, RZ, RZ, -R3 ;  /* 0x000000ffff0a7224 */ /* 0x001fc800078e0a03 */
[----:B------:R-:W-:Y:S01]  /*0760*/  IMAD.MOV.U32 R2, RZ, RZ, R10 ;  /* 0x000000ffff027224 */ /* 0x000fe200078e000a */
[----:B------:R-:W-:-:S03]  /*0770*/  IABS R10, R13 ;  /* 0x0000000d000a7213 */ /* 0x000fc60000000000 */
[----:B------:R-:W-:Y:S02]  /*0780*/  IMAD R7, R2, R9, RZ ;  /* 0x0000000902077224 */ /* 0x000fe400078e02ff */
[----:B------:R-:W-:Y:S02]  /*0790*/  IMAD.MOV.U32 R2, RZ, RZ, RZ ;  /* 0x000000ffff027224 */ /* 0x000fe400078e00ff */
[----:B------:R-:W-:Y:S02]  /*07a0*/  IMAD.MOV R0, RZ, RZ, -R10 ;  /* 0x000000ffff007224 */ /* 0x000fe400078e0a0a */
[----:B------:R-:W-:Y:S02]  /*07b0*/  IMAD.HI.U32 R2, R3, R7, R2 ;  /* 0x0000000703027227 */ /* 0x000fe400078e0002 */
[----:B------:R-:W0:Y:S04]  /*07c0*/  LDC R3, c[0x0][0x230] ;  /* 0x00008c00ff037b82 */ /* 0x000e280000000800 */
[----:B------:R-:W-:-:S04]  /*07d0*/  IMAD.HI.U32 R2, R2, R11, RZ ;  /* 0x0000000b02027227 */ /* 0x000fc800078e00ff */
[----:B------:R-:W-:Y:S01]  /*07e0*/  IMAD R0, R2, R0, R11 ;  /* 0x0000000002007224 */ /* 0x000fe200078e020b */
[----:B------:R-:W-:-:S04]  /*07f0*/  CS2R R10, SRZ ;  /* 0x00000000000a7805 */ /* 0x000fc8000001ff00 */
[----:B------:R-:W-:Y:S01]  /*0800*/  ISETP.GT.U32.AND P1, PT, R9, R0, PT ;  /* 0x000000000900720c */ /* 0x000fe20003f24070 */
[----:B0-----:R-:W-:-:S12]  /*0810*/  VIADD R125, R3, 0x7f ;  /* 0x0000007f037d7836 */ /* 0x001fd80000000000 */
[----:B------:R-:W-:Y:S02]  /*0820*/  @!P1 IMAD.IADD R0, R0, 0x1, -R9 ;  /* 0x0000000100009824 */ /* 0x000fe400078e0a09 */
[----:B------:R-:W-:Y:S01]  /*0830*/  @!P1 VIADD R2, R2, 0x1 ;  /* 0x0000000102029836 */ /* 0x000fe20000000000 */
[----:B------:R-:W-:Y:S02]  /*0840*/  ISETP.NE.AND P1, PT, R13, RZ, PT ;  /* 0x000000ff0d00720c */ /* 0x000fe40003f25270 */
[----:B------:R-:W-:Y:S02]  /*0850*/  ISETP.GE.U32.AND P0, PT, R0, R9, PT ;  /* 0x000000090000720c */ /* 0x000fe40003f06070 */
[----:B------:R-:W-:-:S04]  /*0860*/  LOP3.LUT R0, R6, R13, RZ, 0x3c, !PT ;  /* 0x0000000d06007212 */ /* 0x000fc800078e3cff */
[----:B------:R-:W-:-:S07]  /*0870*/  ISETP.GE.AND P2, PT, R0, RZ, PT ;  /* 0x000000ff0000720c */ /* 0x000fce0003f46270 */
[----:B------:R-:W-:Y:S01]  /*0880*/  @P0 VIADD R2, R2, 0x1 ;  /* 0x0000000102020836 */ /* 0x000fe20000000000 */
[----:B------:R-:W-:-:S05]  /*0890*/  ISETP.GE.AND P0, PT, R125, 0x80, PT ;  /* 0x000000807d00780c */ /* 0x000fca0003f06270 */
[----:B------:R-:W-:Y:S01]  /*08a0*/  @!P2 IMAD.MOV R2, RZ, RZ, -R2 ;  /* 0x000000ffff02a224 */ /* 0x000fe200078e0a02 */
[----:B------:R-:W-:-:S05]  /*08b0*/  @!P1 LOP3.LUT R2, RZ, R13, RZ, 0x33, !PT ;  /* 0x0000000dff029212 */ /* 0x000fca00078e33ff */
[----:B------:R-:W-:Y:S02]  /*08c0*/  IMAD.MOV R0, RZ, RZ, -R2 ;  /* 0x000000ffff007224 */ /* 0x000fe400078e0a02 */
[----:B------:R-:W-:Y:S02]  /*08d0*/  IMAD.SHL.U32 R2, R2, 0x200, RZ ;  /* 0x0000020002027824 */ /* 0x000fe400078e00ff */
[----:B------:R-:W-:Y:S01]  /*08e0*/  IMAD R0, R13, R0, R6 ;  /* 0x000000000d007224 */ /* 0x000fe200078e0206 */
[----:B------:R-:W-:Y:S02]  /*08f0*/  SHF.R.U32.HI R6, RZ, 0x7, R126 ;  /* 0x00000007ff067819 */ /* 0x000fe4000001167e */
[----:B------:R-:W-:Y:S01]  /*0900*/  CS2R R12, SRZ ;  /* 0x00000000000c7805 */ /* 0x000fe2000001ff00 */
[----:B------:R-:W-:Y:S01]  /*0910*/  IMAD.IADD R0, R8, 0x1, R0 ;  /* 0x0000000108007824 */ /* 0x000fe200078e0200 */
[----:B------:R-:W-:Y:S02]  /*0920*/  SGXT.U32 R124, R6, 0x1 ;  /* 0x00000001067c781a */ /* 0x000fe40000000000 */
[----:B------:R-:W-:Y:S01]  /*0930*/  CS2R R8, SRZ ;  /* 0x0000000000087805 */ /* 0x000fe2000001ff00 */
[----:B------:R-:W-:Y:S01]  /*0940*/  IMAD R0, R0, 0x80, R5 ;  /* 0x0000008000007824 */ /* 0x000fe200078e0205 */
[----:B------:R-:W-:-:S02]  /*0950*/  LOP3.LUT R251, R2, 0x2, R124, 0xfe, !PT ;  /* 0x0000000202fb7812 */ /* 0x000fc400078efe7c */
[C-C-:B------:R-:W-:Y:S02]  /*0960*/  LOP3.LUT R7, R2.reuse, 0x6, R124.reuse, 0xfe, !PT ;  /* 0x0000000602077812 */ /* 0x140fe400078efe7c */
[C-C-:B------:R-:W-:Y:S01]  /*0970*/  LOP3.LUT R250, R2.reuse, 0x4, R124.reuse, 0xfe, !PT ;  /* 0x0000000402fa7812 */ /* 0x140fe200078efe7c */
[----:B------:R-:W-:Y:S01]  /*0980*/  STL [R1+0xe3c], R251 ;  /* 0x000e3cfb01007387 */ /* 0x000fe20000100800 */
[C-C-:B------:R-:W-:Y:S02]  /*0990*/  LOP3.LUT R6, R2.reuse, 0x8, R124.reuse, 0xfe, !PT ;  /* 0x0000000802067812 */ /* 0x140fe400078efe7c */
[C-C-:B------:R-:W-:Y:S01]  /*09a0*/  LOP3.LUT R249, R2.reuse, 0xa, R124.reuse, 0xfe, !PT ;  /* 0x0000000a02f97812 */ /* 0x140fe200078efe7c */
[----:B------:R0:W-:Y:S01]  /*09b0*/  STL [R1+0xe44], R7 ;  /* 0x000e440701007387 */ /* 0x0001e20000100800 */
[C-C-:B------:R-:W-:Y:S02]  /*09c0*/  LOP3.LUT R247, R2.reuse, 0x10, R124.reuse, 0xfe, !PT ;  /* 0x0000001002f77812 */ /* 0x140fe400078efe7c */
[C-C-:B------:R-:W-:Y:S01]  /*09d0*/  LOP3.LUT R248, R2.reuse, 0x12, R124.reuse, 0xfe, !PT ;  /* 0x0000001202f87812 */ /* 0x140fe200078efe7c */
[----:B------:R-:W-:Y:S01]  /*09e0*/  STL [R1+0xe40], R250 ;  /* 0x000e40fa01007387 */ /* 0x000fe20000100800 */
[----:B------:R-:W-:-:S02]  /*09f0*/  LOP3.LUT R245, R2, 0x16, R124, 0xfe, !PT ;  /* 0x0000001602f57812 */ /* 0x000fc400078efe7c */
[C-C-:B------:R-:W-:Y:S01]  /*0a00*/  LOP3.LUT R246, R2.reuse, 0x18, R124.reuse, 0xfe, !PT ;  /* 0x0000001802f67812 */ /* 0x140fe200078efe7c */
[----:B------:R1:W-:Y:S01]  /*0a10*/  STL [R1+0xe34], R6 ;  /* 0x000e340601007387 */ /* 0x0003e20000100800 */
[C-C-:B------:R-:W-:Y:S02]  /*0a20*/  LOP3.LUT R242, R2.reuse, 0x1a, R124.reuse, 0xfe, !PT ;  /* 0x0000001a02f27812 */ /* 0x140fe400078efe7c */
[C-C-:B0-----:R-:W-:Y:S02]  /*0a30*/  LOP3.LUT R7, R2.reuse, 0xc, R124.reuse, 0xfe, !PT ;  /* 0x0000000c02077812 */ /* 0x141fe400078efe7c */
[C-C-:B------:R-:W-:Y:S02]  /*0a40*/  LOP3.LUT R241, R2.reuse, 0x1c, R124.reuse, 0xfe, !PT ;  /* 0x0000001c02f17812 */ /* 0x140fe400078efe7c */
[C-C-:B------:R-:W-:Y:S01]  /*0a50*/  LOP3.LUT R243, R2.reuse, 0x1e, R124.reuse, 0xfe, !PT ;  /* 0x0000001e02f37812 */ /* 0x140fe200078efe7c */
[----:B------:R-:W-:Y:S01]  /*0a60*/  STL [R1+0xe2c], R7 ;  /* 0x000e2c0701007387 */ /* 0x000fe20000100800 */
[----:B------:R-:W-:-:S02]  /*0a70*/  LOP3.LUT R244, R2, 0x20, R124, 0xfe, !PT ;  /* 0x0000002002f47812 */ /* 0x000fc400078efe7c */
[C-C-:B-1----:R-:W-:Y:S01]  /*0a80*/  LOP3.LUT R6, R2.reuse, 0xe, R124.reuse, 0xfe, !PT ;  /* 0x0000000e02067812 */ /* 0x142fe200078efe7c */
        /* <DEDUP_REMOVED lines=8> */
[C-C-:B------:R-:W-:Y:S02]  /*0b10*/  LOP3.LUT R233, R2.reuse, 0x2e, R124.reuse, 0xfe, !PT ;  /* 0x0000002e02e97812 */ /* 0x140fe400078efe7c */
[C-C-:B------:R-:W-:Y:S02]  /*0b20*/  LOP3.LUT R231, R2.reuse, 0x30, R124.reuse, 0xfe, !PT ;  /* 0x0000003002e77812 */ /* 0x140fe400078efe7c */
[C-C-:B0-----:R-:W-:Y:S02]  /*0b30*/  LOP3.LUT R6, R2.reuse, 0x14, R124.reuse, 0xfe, !PT ;  /* 0x0000001402067812 */ /* 0x141fe400078efe7c */
[C-C-:B------:R-:W-:Y:S02]  /*0b40*/  LOP3.LUT R234, R2.reuse, 0x32, R124.reuse, 0xfe, !PT ;  /* 0x0000003202ea7812 */ /* 0x140fe400078efe7c */
[C-C-:B------:R-:W-:Y:S01]  /*0b50*/  LOP3.LUT R232, R2.reuse, 0x34, R124.reuse, 0xfe, !PT ;  /* 0x0000003402e87812 */ /* 0x140fe200078efe7c */
[----:B------:R0:W-:Y:S01]  /*0b60*/  STL [R1+0xe1c], R6 ;  /* 0x000e1c0601007387 */ /* 0x0001e20000100800 */
[----:B------:R-:W-:-:S02]  /*0b70*/  LOP3.LUT R235, R2, 0x36, R124, 0xfe, !PT ;  /* 0x0000003602eb7812 */ /* 0x000fc400078efe7c */
[C-C-:B------:R-:W-:Y:S01]  /*0b80*/  LOP3.LUT R228, R2.reuse, 0x38, R124.reuse, 0xfe, !PT ;  /* 0x0000003802e47812 */ /* 0x140fe200078efe7c */
[----:B------:R-:W-:Y:S01]  /*0b90*/  STL [R1+0xe20], R248 ;  /* 0x000e20f801007387 */ /* 0x000fe20000100800 */
[C-C-:B------:R-:W-:Y:S02]  /*0ba0*/  LOP3.LUT R226, R2.reuse, 0x3a, R124.reuse, 0xfe, !PT ;  /* 0x0000003a02e27812 */ /* 0x140fe400078efe7c */
[C-C-:B------:R-:W-:Y:S01]  /*0bb0*/  LOP3.LUT R229, R2.reuse, 0x3c, R124.reuse, 0xfe, !PT ;  /* 0x0000003c02e57812 */ /* 0x140fe200078efe7c */
[----:B------:R-:W-:Y:S01]  /*0bc0*/  STL [R1+0xe18], R245 ;  /* 0x000e18f501007387 */ /* 0x000fe20000100800 */
[C-C-:B------:R-:W-:Y:S02]  /*0bd0*/  LOP3.LUT R227, R2.reuse, 0x3e, R124.reuse, 0xfe, !PT ;  /* 0x0000003e02e37812 */ /* 0x140fe400078efe7c */
[C-C-:B0-----:R-:W-:Y:S01]  /*0be0*/  LOP3.LUT R6, R2.reuse, 0x22, R124.reuse, 0xfe, !PT ;  /* 0x0000002202067812 */ /* 0x141fe200078efe7c */
[----:B------:R-:W-:Y:S01]  /*0bf0*/  STL [R1+0xe14], R246 ;  /* 0x000e14f601007387 */ /* 0x000fe20000100800 */
[----:B------:R-:W-:-:S02]  /*0c00*/  LOP3.LUT R230, R2, 0x40, R124, 0xfe, !PT ;  /* 0x0000004002e67812 */ /* 0x000fc400078efe7c */
[C-C-:B------:R-:W-:Y:S01]  /*0c10*/  LOP3.LUT R223, R2.reuse, 0x42, R124.reuse, 0xfe, !PT ;  /* 0x0000004202df7812 */ /* 0x140fe200078efe7c */
[----:B------:R-:W-:Y:S01]  /*0c20*/  STL [R1+0xe10], R242 ;  /* 0x000e10f201007387 */ /* 0x000fe20000100800 */
[C-C-:B------:R-:W-:Y:S02]  /*0c30*/  LOP3.LUT R221, R2.reuse, 0x44, R124.reuse, 0xfe, !PT ;  /* 0x0000004402dd7812 */ /* 0x140fe400078efe7c */
[C-C-:B------:R-:W-:Y:S01]  /*0c40*/  LOP3.LUT R224, R2.reuse, 0x46, R124.reuse, 0xfe, !PT ;  /* 0x0000004602e07812 */ /* 0x140fe200078efe7c */
[----:B------:R-:W-:Y:S01]  /*0c50*/  STL [R1+0xe0c], R241 ;  /* 0x000e0cf101007387 */ /* 0x000fe20000100800 */
[C-C-:B------:R-:W-:Y:S02]  /*0c60*/  LOP3.LUT R222, R2.reuse, 0x48, R124.reuse, 0xfe, !PT ;  /* 0x0000004802de7812 */ /* 0x140fe400078efe7c */
[C-C-:B------:R-:W-:Y:S01]  /*0c70*/  LOP3.LUT R225, R2.reuse, 0x4a, R124.reuse, 0xfe, !PT ;  /* 0x0000004a02e17812 */ /* 0x140fe200078efe7c */
[----:B------:R-:W-:Y:S01]  /*0c80*/  STL [R1+0xe08], R243 ;  /* 0x000e08f301007387 */ /* 0x000fe20000100800 */
[----:B------:R-:W-:-:S02]  /*0c90*/  LOP3.LUT R218, R2, 0x4c, R124, 0xfe, !PT ;  /* 0x0000004c02da7812 */ /* 0x000fc400078efe7c */
[C-C-:B------:R-:W-:Y:S01]  /*0ca0*/  LOP3.LUT R216, R2.reuse, 0x4e, R124.reuse, 0xfe, !PT ;  /* 0x0000004e02d87812 */ /* 0x140fe200078efe7c */
[----:B------:R0:W-:Y:S01]  /*0cb0*/  STL [R1+0xe00], R6 ;  /* 0x000e000601007387 */ /* 0x0001e20000100800 */
        /* <DEDUP_REMOVED lines=30> */
[C---:B------:R-:W-:Y:S02]  /*0ea0*/  LOP3.LUT R3, R2.reuse, R124, RZ, 0xfc, !PT ;  /* 0x0000007c02037212 */ /* 0x040fe400078efcff */
[C-C-:B------:R-:W-:Y:S01]  /*0eb0*/  LOP3.LUT R199, R2.reuse, 0x78, R124.reuse, 0xfe, !PT ;  /* 0x0000007802c77812 */ /* 0x140fe200078efe7c */
[----:B------:R-:W-:Y:S01]  /*0ec0*/  STL [R1+0xdd8], R235 ;  /* 0x000dd8eb01007387 */ /* 0x000fe20000100800 */
[----:B------:R-:W-:-:S02]  /*0ed0*/  LOP3.LUT R197, R2, 0x7a, R124, 0xfe, !PT ;  /* 0x0000007a02c57812 */ /* 0x000fc400078efe7c */
[C-C-:B------:R-:W-:Y:S01]  /*0ee0*/  LOP3.LUT R200, R2.reuse, 0x7c, R124.reuse, 0xfe, !PT ;  /* 0x0000007c02c87812 */ /* 0x140fe200078efe7c */
[----:B------:R-:W-:Y:S01]  /*0ef0*/  STL [R1+0xdd4], R228 ;  /* 0x000dd4e401007387 */ /* 0x000fe20000100800 */
[----:B------:R-:W-:Y:S02]  /*0f00*/  LOP3.LUT R193, R2, 0x7e, R124, 0xfe, !PT ;  /* 0x0000007e02c17812 */ /* 0x000fe400078efe7c */
[C---:B------:R-:W-:Y:S01]  /*0f10*/  LOP3.LUT R191, R3.reuse, 0x80, RZ, 0xfc, !PT ;  /* 0x0000008003bf7812 */ /* 0x040fe200078efcff */
[----:B------:R-:W-:Y:S01]  /*0f20*/  STL [R1+0xdd0], R226 ;  /* 0x000dd0e201007387 */ /* 0x000fe20000100800 */
[C---:B------:R-:W-:Y:S02]  /*0f30*/  LOP3.LUT R194, R3.reuse, 0x82, RZ, 0xfc, !PT ;  /* 0x0000008203c27812 */ /* 0x040fe400078efcff */
[C---:B------:R-:W-:Y:S01]  /*0f40*/  LOP3.LUT R192, R3.reuse, 0x84, RZ, 0xfc, !PT ;  /* 0x0000008403c07812 */ /* 0x040fe200078efcff */
[----:B------:R-:W-:Y:S01]  /*0f50*/  STL [R1+0xdcc], R229 ;  /* 0x000dcce501007387 */ /* 0x000fe20000100800 */
[----:B------:R-:W-:-:S02]  /*0f60*/  LOP3.LUT R195, R3, 0x86, RZ, 0xfc, !PT ;  /* 0x0000008603c37812 */ /* 0x000fc400078efcff */
[C---:B------:R-:W-:Y:S01]  /*0f70*/  LOP3.LUT R188, R3.reuse, 0x88, RZ, 0xfc, !PT ;  /* 0x0000008803bc7812 */ /* 0x040fe200078efcff */
[----:B------:R-:W-:Y:S01]  /*0f80*/  STL [R1+0xdc8], R227 ;  /* 0x000dc8e301007387 */ /* 0x000fe20000100800 */
[C---:B------:R-:W-:Y:S02]  /*0f90*/  LOP3.LUT R186, R3.reuse, 0x8a, RZ, 0xfc, !PT ;  /* 0x0000008a03ba7812 */ /* 0x040fe400078efcff */
        /* <DEDUP_REMOVED lines=62> */
[C---:B0-----:R-:W-:Y:S02]  /*1380*/  LOP3.LUT R6, R3.reuse, 0xde, RZ, 0xfc, !PT ;  /* 0x000000de03067812 */ /* 0x041fe400078efcff */
        /* <DEDUP_REMOVED lines=23> */
[----:B------:R-:W-:-:S03]  /*1500*/  LOP3.LUT R5, R3, 0x1ce, RZ, 0xfc, !PT ;  /* 0x000001ce03057812 */ /* 0x000fc600078efcff */
[----:B------:R-:W-:Y:S04]  /*1510*/  STL [R1+0xd50], R197 ;  /* 0x000d50c501007387 */ /* 0x000fe80000100800 */
        /* <DEDUP_REMOVED lines=49> */
[----:B------:R0:W-:Y:S04]  /*1830*/  STL [R1+0x1050], R6 ;  /* 0x0010500601007387 */ /* 0x0001e80000100800 */
[----:B------:R1:W-:Y:S04]  /*1840*/  STL [R1+0x1060], R2 ;  /* 0x0010600201007387 */ /* 0x0003e80000100800 */
[----:B------:R-:W-:Y:S01]  /*1850*/  STL [R1+0x105c], R143 ;  /* 0x00105c8f01007387 */ /* 0x000fe20000100800 */
[----:B0-----:R-:W-:-:S02]  /*1860*/  LOP3.LUT R6, R3, 0x100, RZ, 0xfc, !PT ;  /* 0x0000010003067812 */ /* 0x001fc400078efcff */
[----:B-1----:R-:W-:-:S05]  /*1870*/  LOP3.LUT R2, R3, 0xe6, RZ, 0xfc, !PT ;  /* 0x000000e603027812 */ /* 0x002fca00078efcff */
[----:B------:R0:W-:Y:S04]  /*1880*/  STL [R1+0x1068], R2 ;  /* 0x0010680201007387 */ /* 0x0001e80000100800 */
[----:B------:R-:W-:Y:S04]  /*1890*/  STL [R1+0x1064], R141 ;  /* 0x0010648d01007387 */ /* 0x000fe80000100800 */
[----:B------:R-:W-:Y:S01]  /*18a0*/  STL [R1+0x1070], R142 ;  /* 0x0010708e01007387 */ /* 0x000fe20000100800 */
[----:B0-----:R-:W-:-:S05]  /*18b0*/  LOP3.LUT R2, R3, 0xea, RZ, 0xfc, !PT ;  /* 0x000000ea03027812 */ /* 0x001fca00078efcff */
[----:B------:R0:W-:Y:S02]  /*18c0*/  STL [R1+0x106c], R2 ;  /* 0x00106c0201007387 */ /* 0x0001e40000100800 */
[----:B0-----:R-:W-:-:S05]  /*18d0*/  LOP3.LUT R2, R3, 0xee, RZ, 0xfc, !PT ;  /* 0x000000ee03027812 */ /* 0x001fca00078efcff */
[----:B------:R0:W-:Y:S04]  /*18e0*/  STL [R1+0x1078], R2 ;  /* 0x0010780201007387 */ /* 0x0001e80000100800 */
[----:B------:R-:W-:Y:S04]  /*18f0*/  STL [R1+0x1074], R140 ;  /* 0x0010748c01007387 */ /* 0x000fe80000100800 */
[----:B------:R-:W-:Y:S01]  /*1900*/  STL [R1+0x1084], R132 ;  /* 0x0010848401007387 */ /* 0x000fe20000100800 */
[----:B0-----:R-:W-:-:S03]  /*1910*/  LOP3.LUT R2, R3, 0xf4, RZ, 0xfc, !PT ;  /* 0x000000f403027812 */ /* 0x001fc600078efcff */
[----:B------:R-:W-:Y:S04]  /*1920*/  STL [R1+0x1088], R125 ;  /* 0x0010887d01007387 */ /* 0x000fe80000100800 */
[----:B------:R0:W-:Y:S04]  /*1930*/  STL [R1+0x108c], R2 ;  /* 0x00108c0201007387 */ /* 0x0001e80000100800 */
[----:B------:R-:W-:Y:S04]  /*1940*/  STL [R1+0x1094], R133 ;  /* 0x0010948501007387 */ /* 0x000fe80000100800 */
[----:B------:R-:W-:Y:S01]  /*1950*/  STL [R1+0x1090], R134 ;  /* 0x0010908601007387 */ /* 0x000fe20000100800 */
[----:B0-----:R-:W-:-:S05]  /*1960*/  LOP3.LUT R2, R3, 0xfc, RZ, 0xfc, !PT ;  /* 0x000000fc03027812 */ /* 0x001fca00078efcff */
[----:B------:R0:W-:Y:S04]  /*1970*/  STL [R1+0x109c], R2 ;  /* 0x00109c0201007387 */ /* 0x0001e80000100800 */
[----:B------:R-:W-:Y:S04]  /*1980*/  STL [R1+0x1098], R135 ;  /* 0x0010988701007387 */ /* 0x000fe80000100800 */
[----:B------:R1:W-:Y:S01]  /*1990*/  STL [R1+0x10b0], R6 ;  /* 0x0010b00601007387 */ /* 0x0003e20000100800 */
[----:B0-----:R-:W-:-:S03]  /*19a0*/  LOP3.LUT R2, R3, 0x104, RZ, 0xfc, !PT ;  /* 0x0000010403027812 */ /* 0x001fc600078efcff */
[----:B------:R-:W-:Y:S04]  /*19b0*/  STL [R1+0x10a0], R124 ;  /* 0x0010a07c01007387 */ /* 0x000fe80000100800 */
[----:B------:R0:W-:Y:S01]  /*19c0*/  STL [R1+0x10b4], R2 ;  /* 0x0010b40201007387 */ /* 0x0001e20000100800 */
[----:B-1----:R-:W-:-:S03]  /*19d0*/  LOP3.LUT R6, R3, 0x108, RZ, 0xfc, !PT ;  /* 0x0000010803067812 */ /* 0x002fc600078efcff */
[----:B------:R-:W-:Y:S04]  /*19e0*/  STL [R1+0x10ac], R126 ;  /* 0x0010ac7e01007387 */ /* 0x000fe80000100800 */
[----:B------:R1:W-:Y:S01]  /*19f0*/  STL [R1+0x10c0], R6 ;  /* 0x0010c00601007387 */ /* 0x0003e20000100800 */
[----:B0-----:R-:W-:-:S03]  /*1a00*/  LOP3.LUT R2, R3, 0x10a, RZ, 0xfc, !PT ;  /* 0x0000010a03027812 */ /* 0x001fc600078efcff */
[----:B------:R-:W-:Y:S04]  /*1a10*/  STL [R1+0x10b8], R127 ;  /* 0x0010b87f01007387 */ /* 0x000fe80000100800 */
[----:B------:R0:W-:Y:S01]  /*1a20*/  STL [R1+0x10bc], R2 ;  /* 0x0010bc0201007387 */ /* 0x0001e20000100800 */
[----:B-1----:R-:W-:-:S03]  /*1a30*/  LOP3.LUT R6, R3, 0x10e, RZ, 0xfc, !PT ;  /* 0x0000010e03067812 */ /* 0x002fc600078efcff */
[----:B------:R1:W-:Y:S04]  /*1a40*/  STL [R1+0x10c4], R7 ;  /* 0x0010c40701007387 */ /* 0x0003e80000100800 */
[----:B------:R2:W-:Y:S01]  /*1a50*/  STL [R1+0x10c8], R6 ;  /* 0x0010c80601007387 */ /* 0x0005e20000100800 */
[----:B0-----:R-:W-:-:S03]  /*1a60*/  LOP3.LUT R2, R3, 0x110, RZ, 0xfc, !PT ;  /* 0x0000011003027812 */ /* 0x001fc600078efcff */
[----:B------:R0:W-:Y:S01]  /*1a70*/  STL [R1+0x10d8], R252 ;  /* 0x0010d8fc01007387 */ /* 0x0001e20000100800 */
[----:B-1----:R-:W-:-:S03]  /*1a80*/  LOP3.LUT R7, R3, 0x116, RZ, 0xfc, !PT ;  /* 0x0000011603077812 */ /* 0x002fc600078efcff */
[----:B------:R-:W-:Y:S01]  /*1a90*/  STL [R1+0x10d4], R2 ;  /* 0x0010d40201007387 */ /* 0x000fe20000100800 */
[C---:B--2---:R-:W-:Y:S02]  /*1aa0*/  LOP3.LUT R6, R3.reuse, 0x114, RZ, 0xfc, !PT ;  /* 0x0000011403067812 */ /* 0x044fe400078efcff */
[----:B0-----:R-:W-:-:S03]  /*1ab0*/  LOP3.LUT R252, R3, 0x11c, RZ, 0xfc, !PT ;  /* 0x0000011c03fc7812 */ /* 0x001fc600078efcff */
[----:B------:R0:W-:Y:S04]  /*1ac0*/  STL [R1+0x10dc], R6 ;  /* 0x0010dc0601007387 */ /* 0x0001e80000100800 */
[----:B------:R1:W-:Y:S01]  /*1ad0*/  STL [R1+0x10e4], R7 ;  /* 0x0010e40701007387 */ /* 0x0003e20000100800 */
[C---:B0-----:R-:W-:Y:S02]  /*1ae0*/  LOP3.LUT R6, R3.reuse, 0x118, RZ, 0xfc, !PT ;  /* 0x0000011803067812 */ /* 0x041fe400078efcff */
[----:B-1----:R-:W-:-:S03]  /*1af0*/  LOP3.LUT R7, R3, 0x11a, RZ, 0xfc, !PT ;  /* 0x0000011a03077812 */ /* 0x002fc600078efcff */
[----:B------:R0:W-:Y:S04]  /*1b00*/  STL [R1+0x10e0], R6 ;  /* 0x0010e00601007387 */ /* 0x0001e80000100800 */
[----:B------:R1:W-:Y:S04]  /*1b10*/  STL [R1+0x10e8], R7 ;  /* 0x0010e80701007387 */ /* 0x0003e80000100800 */
[----:B------:R2:W-:Y:S01]  /*1b20*/  STL [R1+0x10ec], R252 ;  /* 0x0010ecfc01007387 */ /* 0x0005e20000100800 */
[C---:B0-----:R-:W-:Y:S02]  /*1b30*/  LOP3.LUT R6, R3.reuse, 0x11e, RZ, 0xfc, !PT ;  /* 0x0000011e03067812 */ /* 0x041fe400078efcff */
[----:B-1----:R-:W-:-:S03]  /*1b40*/  LOP3.LUT R7, R3, 0x120, RZ, 0xfc, !PT ;  /* 0x0000012003077812 */ /* 0x002fc600078efcff */
[----:B------:R0:W-:Y:S01]  /*1b50*/  STL [R1+0x10f0], R6 ;  /* 0x0010f00601007387 */ /* 0x0001e20000100800 */
[----:B--2---:R-:W-:-:S03]  /*1b60*/  LOP3.LUT R252, R3, 0x122, RZ, 0xfc, !PT ;  /* 0x0000012203fc7812 */ /* 0x004fc600078efcff */
        /* <DEDUP_REMOVED lines=72> */
[----:B------:R1:W-:Y:S01]  /*1ff0*/  STL [R1+0xf90], R7 ;  /* 0x000f900701007387 */ /* 0x0003e20000100800 */
[C---:B0-----:R-:W-:Y:S02]  /*2000*/  LOP3.LUT R6, R3.reuse, 0x16c, RZ, 0xfc, !PT ;  /* 0x0000016c03067812 */ /* 0x041fe400078efcff */
[----:B-1----:R-:W-:-:S03]  /*2010*/  LOP3.LUT R7, R3, 0x16e, RZ, 0xfc, !PT ;  /* 0x0000016e03077812 */ /* 0x002fc600078efcff */
[----:B------:R0:W-:Y:S04]  /*2020*/  STL [R1+0xf74], R6 ;  /* 0x000f740601007387 */ /* 0x0001e80000100800 */
[----:B------:R-:W-:Y:S04]  /*2030*/  STL [R1+0xf8c], R252 ;  /* 0x000f8cfc01007387 */ /* 0x000fe80000100800 */
[----:B------:R1:W-:Y:S01]  /*2040*/  STL [R1+0xf6c], R7 ;  /* 0x000f6c0701007387 */ /* 0x0003e20000100800 */
[----:B0-----:R-:W-:-:S05]  /*2050*/  LOP3.LUT R6, R3, 0x170, RZ, 0xfc, !PT ;  /* 0x0000017003067812 */ /* 0x001fca00078efcff */
[----:B------:R0:W-:Y:S01]  /*2060*/  STL [R1+0xf68], R6 ;  /* 0x000f680601007387 */ /* 0x0001e20000100800 */
[----:B-1----:R-:W-:-:S05]  /*2070*/  LOP3.LUT R7, R3, 0x172, RZ, 0xfc, !PT ;  /* 0x0000017203077812 */ /* 0x002fca00078efcff */
        /* <DEDUP_REMOVED lines=89> */
[----:B0-----:R-:W-:-:S03]  /*2610*/  LOP3.LUT R6, R3, 0x1cc, RZ, 0xfc, !PT ;  /* 0x000001cc03067812 */ /* 0x001fc600078efcff */
[----:B------:R0:W-:Y:S04]  /*2620*/  STL [R1+0xe38], R0 ;  /* 0x000e380001007387 */ /* 0x0001e80000100800 */
[----:B------:R2:W-:Y:S01]  /*2630*/  STL [R1+0xeac], R6 ;  /* 0x000eac0601007387 */ /* 0x0005e20000100800 */
[----:B-1----:R-:W-:-:S03]  /*2640*/  LOP3.LUT R7, R3, 0x1d2, RZ, 0xfc, !PT ;  /* 0x000001d203077812 */ /* 0x002fc600078efcff */
[----:B------:R1:W-:Y:S01]  /*2650*/  STL [R1+0xea8], R5 ;  /* 0x000ea80501007387 */ /* 0x0003e20000100800 */
[C---:B0-----:R-:W-:Y:S02]  /*2660*/  LOP3.LUT R0, R3.reuse, 0x1d0, RZ, 0xfc, !PT ;  /* 0x000001d003007812 */ /* 0x041fe400078efcff */
[----:B--2---:R-:W-:-:S03]  /*2670*/  LOP3.LUT R6, R3, 0x1d4, RZ, 0xfc, !PT ;  /* 0x000001d403067812 */ /* 0x004fc600078efcff */
[----:B------:R0:W-:Y:S01]  /*2680*/  STL [R1+0xea4], R0 ;  /* 0x000ea40001007387 */ /* 0x0001e20000100800 */
[----:B-1----:R-:W-:-:S03]  /*2690*/  LOP3.LUT R5, R3, 0x1d6, RZ, 0xfc, !PT ;  /* 0x000001d603057812 */ /* 0x002fc600078efcff */
[----:B------:R1:W-:Y:S04]  /*26a0*/  STL [R1+0xe9c], R6 ;  /* 0x000e9c0601007387 */ /* 0x0003e80000100800 */
[----:B------:R-:W-:Y:S01]  /*26b0*/  STL [R1+0xea0], R7 ;  /* 0x000ea00701007387 */ /* 0x000fe20000100800 */
[----:B0-----:R-:W-:-:S03]  /*26c0*/  LOP3.LUT R0, R3, 0x1d8, RZ, 0xfc, !PT ;  /* 0x000001d803007812 */ /* 0x001fc600078efcff */
[----:B------:R0:W-:Y:S01]  /*26d0*/  STL [R1+0xe98], R5 ;  /* 0x000e980501007387 */ /* 0x0001e20000100800 */
[----:B-1----:R-:W-:-:S03]  /*26e0*/  LOP3.LUT R6, R3, 0x1de, RZ, 0xfc, !PT ;  /* 0x000001de03067812 */ /* 0x002fc600078efcff */
        /* <DEDUP_REMOVED lines=26> */
[----:B------:R-:W-:Y:S01]  /*2890*/  STL [R1+0xe64], R6 ;  /* 0x000e640601007387 */ /* 0x000fe20000100800 */
[----:B0-----:R-:W-:-:S05]  /*28a0*/  LOP3.LUT R5, R3, 0x1f6, RZ, 0xfc, !PT ;  /* 0x000001f603057812 */ /* 0x001fca00078efcff */
[----:B------:R0:W-:Y:S02]  /*28b0*/  STL [R1+0xe58], R5 ;  /* 0x000e580501007387 */ /* 0x0001e40000100800 */
[----:B0-----:R-:W-:-:S05]  /*28c0*/  LOP3.LUT R5, R3, 0x1f8, RZ, 0xfc, !PT ;  /* 0x000001f803057812 */ /* 0x001fca00078efcff */
[----:B------:R0:W-:Y:S04]  /*28d0*/  STL [R1+0xe54], R5 ;  /* 0x000e540501007387 */ /* 0x0001e80000100800 */
[----:B------:R-:W-:Y:S01]  /*28e0*/  STL [R1+0xe5c], R0 ;  /* 0x000e5c0001007387 */ /* 0x000fe20000100800 */
[----:B0-----:R-:W-:-:S05]  /*28f0*/  LOP3.LUT R5, R3, 0x1fa, RZ, 0xfc, !PT ;  /* 0x000001fa03057812 */ /* 0x001fca00078efcff */
[----:B------:R0:W-:Y:S02]  /*2900*/  STL [R1+0xe50], R5 ;  /* 0x000e500501007387 */ /* 0x0001e40000100800 */
[----:B0-----:R-:W-:-:S05]  /*2910*/  LOP3.LUT R5, R3, 0x1fc, RZ, 0xfc, !PT ;  /* 0x000001fc03057812 */ /* 0x001fca00078efcff */
[----:B------:R0:W-:Y:S02]  /*2920*/  STL [R1+0xe4c], R5 ;  /* 0x000e4c0501007387 */ /* 0x0001e40000100800 */
[----:B0-----:R-:W-:-:S05]  /*2930*/  LOP3.LUT R5, R3, 0x1fe, RZ, 0xfc, !PT ;  /* 0x000001fe03057812 */ /* 0x001fca00078efcff */
[----:B------:R0:W-:Y:S04]  /*2940*/  STL [R1+0xe48], R5 ;  /* 0x000e480501007387 */ /* 0x0001e80000100800 */
[----:B0-----:R0:W5:Y:S01]  /*2950*/  LDL.LU R5, [R1+0x1144] ;  /* 0x0011440001057983 */ /* 0x0011620000300800 */
[----:B------:R-:W-:Y:S05]  /*2960*/  @!P0 BRA `(.L_x_0) ;  /* 0x000002b400f88947 */ /* 0x000fea0003800000 */
[----:B------:R-:W2:Y:S04]  /*2970*/  LDL R89, [R1+0xe38] ;  /* 0x000e380001597983 */ /* 0x000ea80000100800 */
[----:B------:R-:W3:Y:S04]  /*2980*/  LDL R90, [R1+0xe48] ;  /* 0x000e4800015a7983 */ /* 0x000ee80000100800 */
[----:B------:R-:W4:Y:S04]  /*2990*/  LDL R91, [R1+0xe50] ;  /* 0x000e5000015b7983 */ /* 0x000f280000100800 */
        /* <DEDUP_REMOVED lines=22> */
[----:B------:R-:W4:Y:S01]  /*2b00*/  LDL R137, [R1+0xf34] ;  /* 0x000f340001897983 */ /* 0x000f220000100800 */
[----:B------:R-:W-:-:S02]  /*2b10*/  IMAD.MOV.U32 R138, RZ, RZ, R252 ;  /* 0x000000ffff8a7224 */ /* 0x000fc400078e00fc */
[----:B------:R-:W-:Y:S01]  /*2b20*/  IMAD.MOV.U32 R131, RZ, RZ, R2 ;  /* 0x000000ffff837224 */ /* 0x000fe200078e0002 */
[----:B------:R-:W-:Y:S01]  /*2b30*/  STL [R1+0x11cc], R3 ;  /* 0x0011cc0301007387 */ /* 0x000fe20000100800 */
[----:B------:R-:W-:Y:S02]  /*2b40*/  IMAD.MOV.U32 R114, RZ, RZ, R6 ;  /* 0x000000ffff727224 */ /* 0x000fe400078e0006 */
[----:B------:R-:W-:Y:S01]  /*2b50*/  IMAD.MOV.U32 R97, RZ, RZ, R0 ;  /* 0x000000ffff617224 */ /* 0x000fe200078e0000 */
[----:B------:R-:W-:Y:S01]  /*2b60*/  STL [R1+0x11c8], R249 ;  /* 0x0011c8f901007387 */ /* 0x000fe20000100800 */
[----:B-----5:R-:W-:Y:S01]  /*2b70*/  IABS R252, R5 ;  /* 0x0000000500fc7213 */ /* 0x020fe20000000000 */
[----:B------:R-:W-:Y:S01]  /*2b80*/  IMAD.MOV.U32 R130, RZ, RZ, R7 ;  /* 0x000000ffff827224 */ /* 0x000fe200078e0007 */
[----:B------:R-:W-:Y:S01]  /*2b90*/  IABS R242, R242 ;  /* 0x000000f200f27213 */ /* 0x000fe20000000000 */
[----:B------:R-:W-:Y:S01]  /*2ba0*/  STL [R1+0x11c4], R250 ;  /* 0x0011c4fa01007387 */ /* 0x000fe20000100800 */
[----:B------:R-:W-:Y:S01]  /*2bb0*/  IABS R245, R245 ;  /* 0x000000f500f57213 */ /* 0x000fe20000000000 */
[----:B------:R-:W-:Y:S01]  /*2bc0*/  ULDC UR7, c[0x0][0x238] ;  /* 0x00008e0000077ab9 */ /* 0x000fe20000000800 */
[----:B------:R-:W-:Y:S01]  /*2bd0*/  IABS R247, R247 ;  /* 0x000000f700f77213 */ /* 0x000fe20000000000 */
[----:B------:R-:W-:Y:S01]  /*2be0*/  STL [R1+0x11c0], R251 ;  /* 0x0011c0fb01007387 */ /* 0x000fe20000100800 */
[----:B------:R-:W-:Y:S01]  /*2bf0*/  ULDC UR58, c[0x0][0x23c] ;  /* 0x00008f00003a7ab9 */ /* 0x000fe20000000800 */
[----:B------:R-:W-:Y:S01]  /*2c00*/  ULDC.64 UR8, c[0x0][0x218] ;  /* 0x0000860000087ab9 */ /* 0x000fe20000000a00 */
[----:B------:R-:W-:Y:S01]  /*2c10*/  ULDC UR5, c[0x0][0x234] ;  /* 0x00008d0000057ab9 */ /* 0x000fe20000000800 */
[----:B------:R-:W-:Y:S01]  /*2c20*/  STL [R1+0x11d0], R4 ;  /* 0x0011d00401007387 */ /* 0x000fe20000100800 */
[----:B------:R-:W-:-:S03]  /*2c30*/  ULDC UR6, c[0x0][0x240] ;  /* 0x0000900000067ab9 */ /* 0x000fc60000000800 */
[----:B------:R1:W-:Y:S04]  /*2c40*/  STL [R1+0x11b8], R5 ;  /* 0x0011b80501007387 */ /* 0x0003e80000100800 */
[----:B-1----:R-:W4:Y:S01]  /*2c50*/  LDL R5, [R1+0xe4c] ;  /* 0x000e4c0001057983 */ /* 0x002f220000100800 */
[----:B------:R-:W-:-:S04]  /*2c60*/  IABS R2, R4 ;  /* 0x0000000400027213 */ /* 0x000fc80000000000 */
[----:B------:R-:W1:Y:S08]  /*2c70*/  I2F.RP R6, R2 ;  /* 0x0000000200067306 */ /* 0x000e700000209400 */
[----:B------:R-:W0:Y:S08]  /*2c80*/  I2F.RP R0, R252 ;  /* 0x000000fc00007306 */ /* 0x000e300000209400 */
[----:B-1----:R-:W1:Y:S08]  /*2c90*/  MUFU.RCP R6, R6 ;  /* 0x0000000600067308 */ /* 0x002e700000001000 */
[----:B0-----:R-:W0:Y:S01]  /*2ca0*/  MUFU.RCP R0, R0 ;  /* 0x0000000000007308 */ /* 0x001e220000001000 */
[----:B-1----:R-:W-:-:S07]  /*2cb0*/  VIADD R6, R6, 0xffffffe ;  /* 0x0ffffffe06067836 */ /* 0x002fce0000000000 */
[----:B------:R1:W1:Y:S01]  /*2cc0*/  F2I.FTZ.U32.TRUNC.NTZ R7, R6 ;  /* 0x0000000600077305 */ /* 0x000262000021f000 */
[----:B0-----:R-:W-:-:S07]  /*2cd0*/  VIADD R0, R0, 0xffffffe ;  /* 0x0ffffffe00007836 */ /* 0x001fce0000000000 */
[----:B------:R-:W0:Y:S01]  /*2ce0*/  F2I.FTZ.U32.TRUNC.NTZ R9, R0 ;  /* 0x0000000000097305 */ /* 0x000e22000021f000 */
[----:B-1----:R-:W-:Y:S02]  /*2cf0*/  IMAD.MOV.U32 R6, RZ, RZ, RZ ;  /* 0x000000ffff067224 */ /* 0x002fe400078e00ff */
[----:B------:R-:W-:-:S04]  /*2d00*/  IMAD.MOV R10, RZ, RZ, -R7 ;  /* 0x000000ffff0a7224 */ /* 0x000fc800078e0a07 */
[----:B------:R-:W-:Y:S02]  /*2d10*/  IMAD R10, R10, R2, RZ ;  /* 0x000000020a0a7224 */ /* 0x000fe400078e02ff */
[----:B0-----:R-:W-:Y:S02]  /*2d20*/  IMAD.MOV R0, RZ, RZ, -R9 ;  /* 0x000000ffff007224 */ /* 0x001fe400078e0a09 */
[----:B------:R-:W-:-:S04]  /*2d30*/  IMAD.HI.U32 R7, R7, R10, R6 ;  /* 0x0000000a07077227 */ /* 0x000fc800078e0006 */
[----:B------:R-:W-:Y:S01]  /*2d40*/  IMAD R0, R0, R252, RZ ;  /* 0x000000fc00007224 */ /* 0x000fe200078e02ff */
[----:B--2---:R-:W-:Y:S01]  /*2d50*/  IABS R8, R89 ;  /* 0x0000005900087213 */ /* 0x004fe20000000000 */
[----:B---3--:R-:W-:-:S04]  /*2d60*/  IMAD.MOV.U32 R89, RZ, RZ, R90 ;  /* 0x000000ffff597224 */ /* 0x008fc800078e005a */
[----:B------:R-:W-:Y:S02]  /*2d70*/  IMAD.MOV.U32 R6, RZ, RZ, R8 ;  /* 0x000000ffff067224 */ /* 0x000fe400078e0008 */
[----:B----4-:R-:W-:Y:S01]  /*2d80*/  IMAD.MOV.U32 R90, RZ, RZ, R91 ;  /* 0x000000ffff5a7224 */ /* 0x010fe200078e005b */
[----:B------:R-:W-:Y:S01]  /*2d90*/  IABS R12, R89 ;  /* 0x00000059000c7213 */ /* 0x000fe20000000000 */
[----:B------:R-:W-:Y:S02]  /*2da0*/  IMAD.MOV.U32 R8, RZ, RZ, RZ ;  /* 0x000000ffff087224 */ /* 0x000fe400078e00ff */
[----:B------:R-:W-:Y:S02]  /*2db0*/  IMAD.MOV.U32 R89, RZ, RZ, R90 ;  /* 0x000000ffff597224 */ /* 0x000fe400078e005a */
[----:B------:R-:W-:-:S04]  /*2dc0*/  IMAD.HI.U32 R0, R9, R0, R8 ;  /* 0x0000000009007227 */ /* 0x000fc800078e0008 */
[----:B------:R-:W-:Y:S01]  /*2dd0*/  IMAD.HI.U32 R8, R7, R6, RZ ;  /* 0x0000000607087227 */ /* 0x000fe200078e00ff */
[----:B------:R-:W-:Y:S02]  /*2de0*/  IABS R7, R89 ;  /* 0x0000005900077213 */ /* 0x000fe40000000000 */
[----:B------:R-:W0:Y:S01]  /*2df0*/  S2R R89, SR_TID.X ;  /* 0x0000000000597919 */ /* 0x000e220000002100 */
[----:B------:R-:W-:Y:S02]  /*2e00*/  IMAD.MOV.U32 R91, RZ, RZ, R96 ;  /* 0x000000ffff5b7224 */ /* 0x000fe400078e0060 */
[----:B------:R-:W-:Y:S02]  /*2e10*/  IMAD.MOV.U32 R96, RZ, RZ, R120 ;  /* 0x000000ffff607224 */ /* 0x000fe400078e0078 */
[----:B------:R-:W-:Y:S02]  /*2e20*/  IMAD.MOV.U32 R90, RZ, RZ, R91 ;  /* 0x000000ffff5a7224 */ /* 0x000fe400078e005b */
[----:B------:R-:W-:-:S02]  /*2e30*/  IMAD.MOV.U32 R91, RZ, RZ, R96 ;  /* 0x000000ffff5b7224 */ /* 0x000fc400078e0060 */
[----:B------:R-:W-:Y:S02]  /*2e40*/  IMAD.MOV.U32 R96, RZ, RZ, R97 ;  /* 0x000000ffff607224 */ /* 0x000fe400078e0061 */
[----:B------:R-:W-:Y:S02]  /*2e50*/  IMAD.MOV.U32 R97, RZ, RZ, R114 ;  /* 0x000000ffff617224 */ /* 0x000fe400078e0072 */
[----:B------:R-:W-:Y:S01]  /*2e60*/  IMAD.MOV.U32 R120, RZ, RZ, R129 ;  /* 0x000000ffff787224 */ /* 0x000fe200078e0081 */
[----:B------:R-:W2:Y:S04]  /*2e70*/  LDL R114, [R1+0xe80] ;  /* 0x000e800001727983 */ /* 0x000ea80000100800 */
[----:B------:R-:W3:Y:S01]  /*2e80*/  LDL R129, [R1+0xec8] ;  /* 0x000ec80001817983 */ /* 0x000ee20000100800 */
[----:B0-----:R-:W-:Y:S01]  /*2e90*/  SHF.R.U32.HI R9, RZ, 0x5, R89 ;  /* 0x00000005ff097819 */ /* 0x001fe20000011659 */
[----:B------:R-:W-:-:S02]  /*2ea0*/  IMAD.MOV.U32 R89, RZ, RZ, R90 ;  /* 0x000000ffff597224 */ /* 0x000fc400078e005a */
[----:B------:R-:W-:Y:S02]  /*2eb0*/  IMAD.MOV.U32 R90, RZ, RZ, R91 ;  /* 0x000000ffff5a7224 */ /* 0x000fe400078e005b */
[----:B------:R-:W-:Y:S02]  /*2ec0*/  IMAD.MOV.U32 R91, RZ, RZ, R96 ;  /* 0x000000ffff5b7224 */ /* 0x000fe400078e0060 */
[----:B------:R-:W-:Y:S02]  /*2ed0*/  IMAD.MOV.U32 R96, RZ, RZ, R97 ;  /* 0x000000ffff607224 */ /* 0x000fe400078e0061 */
[----:B------:R-:W-:Y:S01]  /*2ee0*/  IMAD.MOV.U32 R97, RZ, RZ, R99 ;  /* 0x000000ffff617224 */ /* 0x000fe200078e0063 */
[----:B------:R0:W-:Y:S04]  /*2ef0*/  STL [R1+0x11bc], R5 ;  /* 0x0011bc0501007387 */ /* 0x0001e80000100800 */
[----:B------:R-:W4:Y:S01]  /*2f00*/  LDL R99, [R1+0xe68] ;  /* 0x000e680001637983 */ /* 0x000f220000100800 */
[----:B------:R-:W-:Y:S01]  /*2f10*/  IMAD.HI.U32 R13, R0, R12, RZ ;  /* 0x0000000c000d7227 */ /* 0x000fe200078e00ff */
[----:B------:R-:W-:-:S02]  /*2f20*/  IABS R10, R5 ;  /* 0x00000005000a7213 */ /* 0x000fc40000000000 */
[----:B------:R-:W-:Y:S01]  /*2f30*/  R2UR UR60, R9 ;  /* 0x00000000093c72ca */ /* 0x000fe200000e0000 */
[----:B------:R-:W-:Y:S01]  /*2f40*/  IMAD.MOV R13, RZ, RZ, -R13 ;  /* 0x000000ffff0d7224 */ /* 0x000fe200078e0a0d */
[----:B------:R-:W-:Y:S01]  /*2f50*/  IABS R9, R89 ;  /* 0x0000005900097213 */ /* 0x000fe20000000000 */
[----:B------:R-:W-:Y:S02]  /*2f60*/  IMAD.MOV.U32 R89, RZ, RZ, R90 ;  /* 0x000000ffff597224 */ /* 0x000fe400078e005a */
[----:B------:R-:W-:-:S04]  /*2f70*/  IMAD.HI.U32 R11, R0, R10, RZ ;  /* 0x0000000a000b7227 */ /* 0x000fc800078e00ff */
[----:B------:R-:W-:Y:S02]  /*2f80*/  IMAD.MOV.U32 R90, RZ, RZ, R91 ;  /* 0x000000ffff5a7224 */ /* 0x000fe400078e005b */
[----:B------:R-:W-:Y:S02]  /*2f90*/  IMAD.MOV R8, RZ, RZ, -R8 ;  /* 0x000000ffff087224 */ /* 0x000fe400078e0a08 */
[----:B------:R-:W-:Y:S02]  /*2fa0*/  IMAD.MOV.U32 R91, RZ, RZ, R96 ;  /* 0x000000ffff5b7224 */ /* 0x000fe400078e0060 */
[----:B------:R-:W-:Y:S02]  /*2fb0*/  IMAD R3, R252, R13, R12 ;  /* 0x0000000dfc037224 */ /* 0x000fe400078e020c */
[----:B------:R-:W-:Y:S02]  /*2fc0*/  IMAD.MOV R11, RZ, RZ, -R11 ;  /* 0x000000ffff0b7224 */ /* 0x000fe400078e0a0b */
[----:B0-----:R-:W-:-:S02]  /*2fd0*/  IMAD R5, R2, R8, R6 ;  /* 0x0000000802057224 */ /* 0x001fc400078e0206 */
[----:B------:R-:W-:Y:S01]  /*2fe0*/  IMAD.HI.U32 R8, R0, R7, RZ ;  /* 0x0000000700087227 */ /* 0x000fe200078e00ff */
[----:B------:R-:W-:-:S03]  /*2ff0*/  IABS R6, R89 ;  /* 0x0000005900067213 */ /* 0x000fc60000000000 */
[----:B------:R-:W-:Y:S02]  /*3000*/  IMAD.MOV R8, RZ, RZ, -R8 ;  /* 0x000000ffff087224 */ /* 0x000fe400078e0a08 */
[----:B------:R-:W-:-:S05]  /*3010*/  IMAD.MOV.U32 R89, RZ, RZ, R90 ;  /* 0x000000ffff597224 */ /* 0x000fca00078e005a */
[----:B------:R-:W-:Y:S01]  /*3020*/  IABS R12, R89 ;  /* 0x00000059000c7213 */ /* 0x000fe20000000000 */
[----:B----4-:R-:W-:Y:S02]  /*3030*/  IMAD.MOV.U32 R96, RZ, RZ, R99 ;  /* 0x000000ffff607224 */ /* 0x010fe400078e0063 */
[----:B------:R-:W-:Y:S02]  /*3040*/  IMAD.MOV.U32 R99, RZ, RZ, R104 ;  /* 0x000000ffff637224 */ /* 0x000fe400078e0068 */
[----:B------:R-:W-:Y:S02]  /*3050*/  IMAD.MOV.U32 R104, RZ, RZ, R105 ;  /* 0x000000ffff687224 */ /* 0x000fe400078e0069 */
[----:B------:R-:W-:Y:S02]  /*3060*/  IMAD.MOV.U32 R105, RZ, RZ, R115 ;  /* 0x000000ffff697224 */ /* 0x000fe400078e0073 */
[----:B------:R-:W4:Y:S04]  /*3070*/  LDL R115, [R1+0x1104] ;  /* 0x0011040001737983 */ /* 0x000f280000100800 */
[----:B------:R0:W-:Y:S02]  /*3080*/  STL [R1+0x28], R3 ;  /* 0x0000280301007387 */ /* 0x0001e40000100800 */
[----:B0-----:R-:W-:-:S05]  /*3090*/  IMAD R3, R252, R11, R10 ;  /* 0x0000000bfc037224 */ /* 0x001fca00078e020a */
[----:B------:R0:W-:Y:S02]  /*30a0*/  STL [R1+0x24], R3 ;  /* 0x0000240301007387 */ /* 0x0001e40000100800 */
[----:B0-----:R-:W-:-:S05]  /*30b0*/  IMAD R3, R252, R8, R7 ;  /* 0x00000008fc037224 */ /* 0x001fca00078e0207 */
[----:B------:R0:W-:Y:S04]  /*30c0*/  STL [R1+0x20], R3 ;  /* 0x0000200301007387 */ /* 0x0001e80000100800 */
[----:B------:R-:W2:Y:S01]  /*30d0*/  LDL R89, [R1+0xe60] ;  /* 0x000e600001597983 */ /* 0x000ea20000100800 */
[----:B------:R-:W-:Y:S02]  /*30e0*/  IMAD.MOV.U32 R90, RZ, RZ, R91 ;  /* 0x000000ffff5a7224 */ /* 0x000fe400078e005b */
[----:B------:R-:W-:Y:S02]  /*30f0*/  IMAD.MOV.U32 R91, RZ, RZ, R96 ;  /* 0x000000ffff5b7224 */ /* 0x000fe400078e0060 */
[----:B------:R-:W-:Y:S02]  /*3100*/  IMAD.MOV.U32 R96, RZ, RZ, R104 ;  /* 0x000000ffff607224 */ /* 0x000fe400078e0068 */
[----:B------:R-:W-:-:S02]  /*3110*/  IMAD.MOV.U32 R104, RZ, RZ, R106 ;  /* 0x000000ffff687224 */ /* 0x000fc400078e006a */
[----:B------:R-:W-:-:S04]  /*3120*/  IMAD.HI.U32 R7, R0, R6, RZ ;  /* 0x0000000600077227 */ /* 0x000fc800078e00ff */
[----:B------:R-:W-:-:S04]  /*3130*/  IMAD.HI.U32 R11, R0, R9, RZ ;  /* 0x00000009000b7227 */ /* 0x000fc800078e00ff */
[----:B------:R-:W-:Y:S02]  /*3140*/  IMAD.MOV R7, RZ, RZ, -R7 ;  /* 0x000000ffff077224 */ /* 0x000fe400078e0a07 */
[----:B------:R-:W-:Y:S02]  /*3150*/  IMAD.MOV R11, RZ, RZ, -R11 ;  /* 0x000000ffff0b7224 */ /* 0x000fe400078e0a0b */
[C---:B0-----:R-:W-:Y:S02]  /*3160*/  IMAD R3, R252.reuse, R7, R6 ;  /* 0x00000007fc037224 */ /* 0x041fe400078e0206 */
[----:B------:R-:W-:Y:S02]  /*3170*/  IMAD R4, R252, R11, R9 ;  /* 0x0000000bfc047224 */ /* 0x000fe400078e0209 */
[----:B------:R-:W-:Y:S01]  /*3180*/  IMAD.MOV.U32 R106, RZ, RZ, R120 ;  /* 0x000000ffff6a7224 */ /* 0x000fe200078e0078 */
[----:B--2---:R-:W-:Y:S01]  /*3190*/  IABS R10, R89 ;  /* 0x00000059000a7213 */ /* 0x004fe20000000000 */
[----:B------:R-:W-:-:S02]  /*31a0*/  IMAD.MOV.U32 R89, RZ, RZ, R90 ;  /* 0x000000ffff597224 */ /* 0x000fc400078e005a */
[----:B------:R-:W-:Y:S02]  /*31b0*/  IMAD.MOV.U32 R90, RZ, RZ, R91 ;  /* 0x000000ffff5a7224 */ /* 0x000fe400078e005b */
[----:B------:R-:W-:Y:S01]  /*31c0*/  IMAD.MOV.U32 R91, RZ, RZ, R96 ;  /* 0x000000ffff5b7224 */ /* 0x000fe200078e0060 */
[----:B------:R-:W-:Y:S01]  /*31d0*/  IABS R8, R89 ;  /* 0x0000005900087213 */ /* 0x000fe20000000000 */
[----:B------:R-:W-:Y:S02]  /*31e0*/  IMAD.MOV.U32 R96, RZ, RZ, R104 ;  /* 0x000000ffff607224 */ /* 0x000fe400078e0068 */
[----:B------:R-:W-:Y:S02]  /*31f0*/  IMAD.MOV.U32 R89, RZ, RZ, R90 ;  /* 0x000000ffff597224 */ /* 0x000fe400078e005a */
[----:B------:R-:W-:Y:S02]  /*3200*/  IMAD.MOV.U32 R90, RZ, RZ, R91 ;  /* 0x000000ffff5a7224 */ /* 0x000fe400078e005b */
[----:B------:R-:W-:Y:S01]  /*3210*/  IMAD.MOV.U32 R91, RZ, RZ, R96 ;  /* 0x000000ffff5b7224 */ /* 0x000fe200078e0060 */
[----:B------:R-:W-:Y:S01]  /*3220*/  IABS R6, R89 ;  /* 0x0000005900067213 */ /* 0x000fe20000000000 */
[----:B------:R-:W-:-:S02]  /*3230*/  IMAD.MOV.U32 R89, RZ, RZ, R90 ;  /* 0x000000ffff597224 */ /* 0x000fc400078e005a */
[----:B------:R-:W-:-:S04]  /*3240*/  IMAD.HI.U32 R9, R0, R8, RZ ;  /* 0x0000000800097227 */ /* 0x000fc800078e00ff */
[----:B------:R-:W-:Y:S01]  /*3250*/  IMAD.MOV.U32 R90, RZ, RZ, R91 ;  /* 0x000000ffff5a7224 */ /* 0x000fe200078e005b */
[----:B------:R-:W-:Y:S01]  /*3260*/  IABS R7, R89 ;  /* 0x0000005900077213 */ /* 0x000fe20000000000 */
[----:B------:R-:W-:Y:S02]  /*3270*/  IMAD.MOV R9, RZ, RZ, -R9 ;  /* 0x000000ffff097224 */ /* 0x000fe400078e0a09 */
[----:B------:R-:W-:Y:S02]  /*3280*/  IMAD.MOV.U32 R89, RZ, RZ, R90 ;  /* 0x000000ffff597224 */ /* 0x000fe400078e005a */
[----:B------:R-:W-:-:S03]  /*3290*/  IMAD R251, R252, R9, R8 ;  /* 0x00000009fcfb7224 */ /* 0x000fc600078e0208 */
[----:B------:R-:W-:Y:S02]  /*32a0*/  IABS R8, R89 ;  /* 0x0000005900087213 */ /* 0x000fe40000000000 */
[----:B------:R-:W2:Y:S01]  /*32b0*/  LDL R89, [R1+0xe74] ;  /* 0x000e740001597983 */ /* 0x000ea20000100800 */
[----:B------:R-:W-:-:S03]  /*32c0*/  IMAD.MOV.U32 R104, RZ, RZ, R106 ;  /* 0x000000ffff687224 */ /* 0x000fc600078e006a */
[----:B------:R-:W3:Y:S01]  /*32d0*/  LDL R106, [R1+0xe90] ;  /* 0x000e9000016a7983 */ /* 0x000ee20000100800 */
[----:B------:R-:W-:Y:S02]  /*32e0*/  IMAD.MOV.U32 R96, RZ, RZ, R104 ;  /* 0x000000ffff607224 */ /* 0x000fe400078e0068 */
[----:B------:R-:W-:Y:S01]  /*32f0*/  IMAD.HI.U32 R11, R0, R10, RZ ;  /* 0x0000000a000b7227 */ /* 0x000fe200078e00ff */
[----:B------:R-:W4:Y:S03]  /*3300*/  LDL R104, [R1+0xeb8] ;  /* 0x000eb80001687983 */ /* 0x000f260000100800 */
[----:B------:R-:W-:Y:S02]  /*3310*/  IMAD.MOV.U32 R91, RZ, RZ, R96 ;  /* 0x000000ffff5b7224 */ /* 0x000fe400078e0060 */
[----:B------:R-:W-:Y:S02]  /*3320*/  IMAD.MOV.U32 R96, RZ, RZ, R98 ;  /* 0x000000ffff607224 */ /* 0x000fe400078e0062 */
[----:B------:R-:W-:-:S02]  /*3330*/  IMAD.MOV.U32 R98, RZ, RZ, R114 ;  /* 0x000000ffff627224 */ /* 0x000fc400078e0072 */
[----:B------:R-:W-:Y:S01]  /*3340*/  IMAD.MOV.U32 R90, RZ, RZ, R91 ;  /* 0x000000ffff5a7224 */ /* 0x000fe200078e005b */
[----:B------:R-:W4:Y:S01]  /*3350*/  LDL R114, [R1+0x1110] ;  /* 0x0011100001727983 */ /* 0x000f220000100800 */
[----:B------:R-:W-:Y:S02]  /*3360*/  IMAD.MOV R11, RZ, RZ, -R11 ;  /* 0x000000ffff0b7224 */ /* 0x000fe400078e0a0b */
[----:B------:R-:W-:Y:S02]  /*3370*/  IMAD.MOV.U32 R91, RZ, RZ, R96 ;  /* 0x000000ffff5b7224 */ /* 0x000fe400078e0060 */
[----:B------:R-:W-:-:S04]  /*3380*/  IMAD.HI.U32 R13, R0, R12, RZ ;  /* 0x0000000c000d7227 */ /* 0x000fc800078e00ff */
[----:B------:R-:W-:Y:S02]  /*3390*/  IMAD.MOV.U32 R96, RZ, RZ, R98 ;  /* 0x000000ffff607224 */ /* 0x000fe400078e0062 */
[----:B------:R-:W-:Y:S02]  /*33a0*/  IMAD R250, R252, R11, R10 ;  /* 0x0000000bfcfa7224 */ /* 0x000fe400078e020a */
[----:B------:R-:W-:-:S04]  /*33b0*/  IMAD.HI.U32 R11, R0, R7, RZ ;  /* 0x00000007000b7227 */ /* 0x000fc800078e00ff */
[----:B------:R-:W-:Y:S02]  /*33c0*/  IMAD.MOV R13, RZ, RZ, -R13 ;  /* 0x000000ffff0d7224 */ /* 0x000fe400078e0a0d */
[----:B------:R-:W-:Y:S02]  /*33d0*/  IMAD.MOV R11, RZ, RZ, -R11 ;  /* 0x000000ffff0b7224 */ /* 0x000fe400078e0a0b */
[----:B------:R-:W-:Y:S02]  /*33e0*/  IMAD R249, R252, R13, R12 ;  /* 0x0000000dfcf97224 */ /* 0x000fe400078e020c */
[----:B------:R-:W-:-:S04]  /*33f0*/  IMAD.HI.U32 R12, R0, R6, RZ ;  /* 0x00000006000c7227 */ /* 0x000fc800078e00ff */
[C---:B------:R-:W-:Y:S02]  /*3400*/  IMAD R7, R252.reuse, R11, R7 ;  /* 0x0000000bfc077224 */ /* 0x040fe400078e0207 */
[----:B------:R-:W-:Y:S02]  /*3410*/  IMAD.MOV.U32 R120, RZ, RZ, R144 ;  /* 0x000000ffff787224 */ /* 0x000fe400078e0090 */
[----:B------:R-:W-:Y:S01]  /*3420*/  IMAD.MOV R12, RZ, RZ, -R12 ;  /* 0x000000ffff0c7224 */ /* 0x000fe200078e0a0c */
[----:B------:R-:W4:Y:S03]  /*3430*/  LDL R144, [R1+0x1054] ;  /* 0x0010540001907983 */ /* 0x000f260000100800 */
[----:B------:R-:W-:Y:S02]  /*3440*/  IMAD R6, R252, R12, R6 ;  /* 0x0000000cfc067224 */ /* 0x000fe400078e0206 */
[----:B------:R-:W-:-:S02]  /*3450*/  IMAD.MOV.U32 R98, RZ, RZ, R99 ;  /* 0x000000ffff627224 */ /* 0x000fc400078e0063 */
[----:B------:R-:W4:Y:S01]  /*3460*/  LDL R99, [R1+0xeac] ;  /* 0x000eac0001637983 */ /* 0x000f220000100800 */
[----:B--2---:R-:W-:Y:S01]  /*3470*/  IABS R9, R89 ;  /* 0x0000005900097213 */ /* 0x004fe20000000000 */
[----:B------:R-:W-:Y:S02]  /*3480*/  IMAD.MOV.U32 R89, RZ, RZ, R90 ;  /* 0x000000ffff597224 */ /* 0x000fe400078e005a */
[----:B------:R-:W-:Y:S02]  /*3490*/  IMAD.MOV.U32 R90, RZ, RZ, R91 ;  /* 0x000000ffff5a7224 */ /* 0x000fe400078e005b */
[----:B------:R-:W-:Y:S01]  /*34a0*/  IMAD.MOV.U32 R91, RZ, RZ, R96 ;  /* 0x000000ffff5b7224 */ /* 0x000fe200078e0060 */
[----:B------:R-:W-:Y:S01]  /*34b0*/  IABS R10, R89 ;  /* 0x00000059000a7213 */ /* 0x000fe20000000000 */
[----:B------:R-:W-:Y:S02]  /*34c0*/  IMAD.MOV.U32 R96, RZ, RZ, R105 ;  /* 0x000000ffff607224 */ /* 0x000fe400078e0069 */
[----:B------:R-:W-:-:S02]  /*34d0*/  IMAD.MOV.U32 R105, RZ, RZ, R112 ;  /* 0x000000ffff697224 */ /* 0x000fc400078e0070 */
[----:B------:R-:W-:Y:S01]  /*34e0*/  IMAD.MOV.U32 R89, RZ, RZ, R90 ;  /* 0x000000ffff597224 */ /* 0x000fe200078e005a */
[----:B------:R-:W2:Y:S01]  /*34f0*/  LDL R112, [R1+0xedc] ;  /* 0x000edc0001707983 */ /* 0x000ea20000100800 */
[----:B------:R-:W-:Y:S02]  /*3500*/  IMAD.MOV.U32 R90, RZ, RZ, R91 ;  /* 0x000000ffff5a7224 */ /* 0x000fe400078e005b */
[----:B------:R-:W-:Y:S01]  /*3510*/  IMAD.MOV.U32 R91, RZ, RZ, R96 ;  /* 0x000000ffff5b7224 */ /* 0x000fe200078e0060 */
[----:B------:R-:W-:Y:S01]  /*3520*/  IABS R11, R89 ;  /* 0x00000059000b7213 */ /* 0x000fe20000000000 */
[----:B------:R-:W-:Y:S02]  /*3530*/  IMAD.MOV.U32 R96, RZ, RZ, R105 ;  /* 0x000000ffff607224 */ /* 0x000fe400078e0069 */
[----:B------:R-:W-:Y:S01]  /*3540*/  IMAD.HI.U32 R14, R0, R9, RZ ;  /* 0x00000009000e7227 */ /* 0x000fe200078e00ff */
[----:B------:R-:W2:Y:S03]  /*3550*/  LDL R105, [R1+0xea4] ;  /* 0x000ea40001697983 */ /* 0x000ea60000100800 */
[----:B------:R-:W-:-:S02]  /*3560*/  IMAD.MOV.U32 R89, RZ, RZ, R90 ;  /* 0x000000ffff597224 */ /* 0x000fc400078e005a */
[----:B------:R-:W-:Y:S02]  /*3570*/  IMAD.MOV.U32 R90, RZ, RZ, R91 ;  /* 0x000000ffff5a7224 */ /* 0x000fe400078e005b */
[----:B------:R-:W-:Y:S01]  /*3580*/  IMAD.HI.U32 R13, R0, R10, RZ ;  /* 0x0000000a000d7227 */ /* 0x000fe200078e00ff */
[----:B------:R-:W-:-:S03]  /*3590*/  IABS R12, R89 ;  /* 0x00000059000c7213 */ /* 0x000fc60000000000 */
[----:B------:R-:W-:Y:S02]  /*35a0*/  IMAD.MOV.U32 R91, RZ, RZ, R96 ;  /* 0x000000ffff5b7224 */ /* 0x000fe400078e0060 */
[----:B------:R-:W-:Y:S02]  /*35b0*/  IMAD.MOV R14, RZ, RZ, -R14 ;  /* 0x000000ffff0e7224 */ /* 0x000fe400078e0a0e */
[----:B---3--:R-:W-:Y:S02]  /*35c0*/  IMAD.MOV.U32 R96, RZ, RZ, R106 ;  /* 0x000000ffff607224 */ /* 0x008fe400078e006a */
[----:B------:R-:W-:Y:S02]  /*35d0*/  IMAD.MOV.U32 R106, RZ, RZ, R120 ;  /* 0x000000ffff6a7224 */ /* 0x000fe400078e0078 */
[----:B------:R-:W-:Y:S02]  /*35e0*/  IMAD.MOV.U32 R89, RZ, RZ, R90 ;  /* 0x000000ffff597224 */ /* 0x000fe400078e005a */
[----:B------:R-:W-:-:S02]  /*35f0*/  IMAD.MOV R13, RZ, RZ, -R13 ;  /* 0x000000ffff0d7224 */ /* 0x000fc400078e0a0d */
[C---:B------:R-:W-:Y:S02]  /*3600*/  IMAD R9, R252.reuse, R14, R9 ;  /* 0x0000000efc097224 */ /* 0x040fe400078e0209 */
[----:B------:R-:W-:Y:S02]  /*3610*/  IMAD.MOV.U32 R90, RZ, RZ, R91 ;  /* 0x000000ffff5a7224 */ /* 0x000fe400078e005b */
[----:B------:R-:W-:Y:S02]  /*3620*/  IMAD.MOV.U32 R91, RZ, RZ, R96 ;  /* 0x000000ffff5b7224 */ /* 0x000fe400078e0060 */
[----:B------:R-:W-:Y:S02]  /*3630*/  IMAD.MOV.U32 R120, RZ, RZ, R121 ;  /* 0x000000ffff787224 */ /* 0x000fe400078e0079 */
[----:B------:R-:W-:Y:S01]  /*3640*/  IMAD.MOV.U32 R96, RZ, RZ, R106 ;  /* 0x000000ffff607224 */ /* 0x000fe200078e006a */
[----:B------:R-:W3:Y:S01]  /*3650*/  LDL R121, [R1+0xf0c] ;  /* 0x000f0c0001797983 */ /* 0x000ee20000100800 */
[----:B------:R-:W-:Y:S01]  /*3660*/  IMAD R10, R252, R13, R10 ;  /* 0x0000000dfc0a7224 */ /* 0x000fe200078e020a */
[----:B------:R-:W-:-:S02]  /*3670*/  IABS R13, R89 ;  /* 0x00000059000d7213 */ /* 0x000fc40000000000 */
[----:B------:R-:W3:Y:S04]  /*3680*/  LDL R106, [R1+0xeb4] ;  /* 0x000eb400016a7983 */ /* 0x000ee80000100800 */
[----:B------:R0:W-:Y:S04]  /*3690*/  STL [R1+0x11dc], R9 ;  /* 0x0011dc0901007387 */ /* 0x0001e80000100800 */
[----:B------:R-:W4:Y:S01]  /*36a0*/  LDL R89, [R1+0xe88] ;  /* 0x000e880001597983 */ /* 0x000f220000100800 */
[----:B------:R-:W-:-:S04]  /*36b0*/  IMAD.HI.U32 R15, R0, R8, RZ ;  /* 0x00000008000f7227 */ /* 0x000fc800078e00ff */
[----:B------:R-:W-:Y:S02]  /*36c0*/  IMAD.MOV R15, RZ, RZ, -R15 ;  /* 0x000000ffff0f7224 */ /* 0x000fe400078e0a0f */
[----:B------:R-:W-:-:S04]  /*36d0*/  IMAD.HI.U32 R16, R0, R12, RZ ;  /* 0x0000000c00107227 */ /* 0x000fc800078e00ff */
[----:B------:R-:W-:Y:S02]  /*36e0*/  IMAD R8, R252, R15, R8 ;  /* 0x0000000ffc087224 */ /* 0x000fe400078e0208 */
[----:B------:R-:W-:Y:S02]  /*36f0*/  IMAD.MOV R16, RZ, RZ, -R16 ;  /* 0x000000ffff107224 */ /* 0x000fe400078e0a10 */
[----:B------:R-:W-:-:S04]  /*3700*/  IMAD.HI.U32 R17, R0, R11, RZ ;  /* 0x0000000b00117227 */ /* 0x000fc800078e00ff */
[----:B------:R-:W-:Y:S02]  /*3710*/  IMAD R12, R252, R16, R12 ;  /* 0x00000010fc0c7224 */ /* 0x000fe400078e020c */
[----:B------:R-:W-:-:S04]  /*3720*/  IMAD.HI.U32 R20, R0, R13, RZ ;  /* 0x0000000d00147227 */ /* 0x000fc800078e00ff */
[----:B------:R-:W-:Y:S02]  /*3730*/  IMAD.MOV R17, RZ, RZ, -R17 ;  /* 0x000000ffff117224 */ /* 0x000fe400078e0a11 */
[----:B------:R-:W-:Y:S02]  /*3740*/  IMAD.MOV R20, RZ, RZ, -R20 ;  /* 0x000000ffff147224 */ /* 0x000fe400078e0a14 */
[C---:B------:R-:W-:Y:S02]  /*3750*/  IMAD R11, R252.reuse, R17, R11 ;  /* 0x00000011fc0b7224 */ /* 0x040fe400078e020b */
[----:B------:R-:W-:Y:S01]  /*3760*/  IMAD R13, R252, R20, R13 ;  /* 0x00000014fc0d7224 */ /* 0x000fe200078e020d */
[----:B----4-:R-:W-:Y:S01]  /*3770*/  IABS R14, R89 ;  /* 0x00000059000e7213 */ /* 0x010fe20000000000 */
[----:B------:R-:W-:Y:S02]  /*3780*/  IMAD.MOV.U32 R89, RZ, RZ, R90 ;  /* 0x000000ffff597224 */ /* 0x000fe400078e005a */
[----:B------:R-:W-:-:S02]  /*3790*/  IMAD.MOV.U32 R90, RZ, RZ, R91 ;  /* 0x000000ffff5a7224 */ /* 0x000fc400078e005b */
[----:B------:R-:W-:Y:S01]  /*37a0*/  IMAD.MOV.U32 R91, RZ, RZ, R96 ;  /* 0x000000ffff5b7224 */ /* 0x000fe200078e0060 */
[----:B------:R-:W-:Y:S01]  /*37b0*/  IABS R15, R89 ;  /* 0x00000059000f7213 */ /* 0x000fe20000000000 */
[----:B------:R-:W-:Y:S02]  /*37c0*/  IMAD.MOV.U32 R96, RZ, RZ, R113 ;  /* 0x000000ffff607224 */ /* 0x000fe400078e0071 */
[----:B------:R-:W-:Y:S02]  /*37d0*/  IMAD.MOV.U32 R113, RZ, RZ, R114 ;  /* 0x000000ffff717224 */ /* 0x000fe400078e0072 */
[----:B------:R-:W-:Y:S02]  /*37e0*/  IMAD.MOV.U32 R89, RZ, RZ, R90 ;  /* 0x000000ffff597224 */ /* 0x000fe400078e005a */
[----:B------:R-:W-:Y:S02]  /*37f0*/  IMAD.MOV.U32 R114, RZ, RZ, R130 ;  /* 0x000000ffff727224 */ /* 0x000fe400078e0082 */
[----:B------:R-:W-:Y:S01]  /*3800*/  IMAD.MOV.U32 R90, RZ, RZ, R91 ;  /* 0x000000ffff5a7224 */ /* 0x000fe200078e005b */
[----:B------:R-:W-:Y:S01]  /*3810*/  IABS R16, R89 ;  /* 0x0000005900107213 */ /* 0x000fe20000000000 */
[----:B------:R-:W-:Y:S01]  /*3820*/  IMAD.MOV.U32 R91, RZ, RZ, R96 ;  /* 0x000000ffff5b7224 */ /* 0x000fe200078e0060 */
[----:B------:R-:W4:Y:S01]  /*3830*/  LDL R130, [R1+0xef8] ;  /* 0x000ef80001827983 */ /* 0x000f220000100800 */
[----:B------:R-:W-:-:S02]  /*3840*/  IMAD.MOV.U32 R96, RZ, RZ, R114 ;  /* 0x000000ffff607224 */ /* 0x000fc400078e0072 */
[----:B------:R-:W-:Y:S01]  /*3850*/  IMAD.MOV.U32 R89, RZ, RZ, R90 ;  /* 0x000000ffff597224 */ /* 0x000fe200078e005a */
[----:B------:R-:W4:Y:S01]  /*3860*/  LDL R114, [R1+0xef0] ;  /* 0x000ef00001727983 */ /* 0x000f220000100800 */
[----:B------:R-:W-:Y:S02]  /*3870*/  IMAD.MOV.U32 R90, RZ, RZ, R91 ;  /* 0x000000ffff5a7224 */ /* 0x000fe400078e005b */
[----:B------:R-:W-:Y:S01]  /*3880*/  IMAD.HI.U32 R18, R0, R15, RZ ;  /* 0x0000000f00127227 */ /* 0x000fe200078e00ff */
[----:B------:R-:W-:-:S03]  /*3890*/  IABS R17, R89 ;  /* 0x0000005900117213 */ /* 0x000fc60000000000 */
[----:B------:R-:W-:Y:S02]  /*38a0*/  IMAD.MOV.U32 R91, RZ, RZ, R96 ;  /* 0x000000ffff5b7224 */ /* 0x000fe400078e0060 */
[----:B--2---:R-:W-:Y:S02]  /*38b0*/  IMAD.MOV.U32 R96, RZ, RZ, R105 ;  /* 0x000000ffff607224 */ /* 0x004fe400078e0069 */
[----:B------:R-:W-:Y:S02]  /*38c0*/  IMAD.MOV.U32 R105, RZ, RZ, R128 ;  /* 0x000000ffff697224 */ /* 0x000fe400078e0080 */
[----:B------:R-:W-:Y:S02]  /*38d0*/  IMAD.MOV.U32 R89, RZ, RZ, R90 ;  /* 0x000000ffff597224 */ /* 0x000fe400078e005a */
[----:B------:R-:W-:Y:S02]  /*38e0*/  IMAD.MOV.U32 R90, RZ, RZ, R91 ;  /* 0x000000ffff5a7224 */ /* 0x000fe400078e005b */
[----:B------:R-:W-:-:S02]  /*38f0*/  IMAD.MOV R18, RZ, RZ, -R18 ;  /* 0x000000ffff127224 */ /* 0x000fc400078e0a12 */
[----:B------:R-:W-:Y:S01]  /*3900*/  IMAD.MOV.U32 R91, RZ, RZ, R96 ;  /* 0x000000ffff5b7224 */ /* 0x000fe200078e0060 */
[----:B------:R1:W-:Y:S01]  /*3910*/  STL [R1+0x11d8], R11 ;  /* 0x0011d80b01007387 */ /* 0x0003e20000100800 */
[----:B------:R-:W-:Y:S02]  /*3920*/  IMAD.MOV.U32 R128, RZ, RZ, R136 ;  /* 0x000000ffff807224 */ /* 0x000fe400078e0088 */
[----:B------:R-:W-:Y:S02]  /*3930*/  IMAD.MOV.U32 R96, RZ, RZ, R105 ;  /* 0x000000ffff607224 */ /* 0x000fe400078e0069 */
[----:B------:R-:W-:Y:S02]  /*3940*/  IMAD.MOV.U32 R136, RZ, RZ, R139 ;  /* 0x000000ffff887224 */ /* 0x000fe400078e008b */
[----:B------:R-:W-:Y:S01]  /*3950*/  IMAD.MOV.U32 R105, RZ, RZ, R129 ;  /* 0x000000ffff697224 */ /* 0x000fe200078e0081 */
[----:B------:R-:W2:Y:S01]  /*3960*/  LDL R139, [R1+0xf60] ;  /* 0x000f6000018b7983 */ /* 0x000ea20000100800 */
[----:B------:R-:W-:Y:S01]  /*3970*/  IMAD R15, R252, R18, R15 ;  /* 0x00000012fc0f7224 */ /* 0x000fe200078e020f */
[----:B------:R-:W-:-:S02]  /*3980*/  IABS R18, R89 ;  /* 0x0000005900127213 */ /* 0x000fc40000000000 */
[----:B------:R-:W2:Y:S04]  /*3990*/  LDL R129, [R1+0x10f0] ;  /* 0x0010f00001817983 */ /* 0x000ea80000100800 */
[----:B------:R1:W-:Y:S04]  /*39a0*/  STL [R1+0x11d4], R13 ;  /* 0x0011d40d01007387 */ /* 0x0003e80000100800 */
[----:B------:R-:W3:Y:S01]  /*39b0*/  LDL R89, [R1+0xe9c] ;  /* 0x000e9c0001597983 */ /* 0x000ee20000100800 */
[----:B------:R-:W-:-:S03]  /*39c0*/  IMAD.HI.U32 R19, R0, R14, RZ ;  /* 0x0000000e00137227 */ /* 0x000fc600078e00ff */
[----:B0-----:R-:W2:Y:S01]  /*39d0*/  LDL R9, [R1+0xe00] ;  /* 0x000e000001097983 */ /* 0x001ea20000100800 */
[----:B------:R-:W-:-:S04]  /*39e0*/  IMAD.MOV R19, RZ, RZ, -R19 ;  /* 0x000000ffff137224 */ /* 0x000fc800078e0a13 */
[----:B------:R-:W-:Y:S02]  /*39f0*/  IMAD R14, R252, R19, R14 ;  /* 0x00000013fc0e7224 */ /* 0x000fe400078e020e */
[----:B------:R-:W-:-:S04]  /*3a00*/  IMAD.HI.U32 R21, R0, R17, RZ ;  /* 0x0000001100157227 */ /* 0x000fc800078e00ff */
[----:B------:R-:W-:Y:S02]  /*3a10*/  IMAD.MOV R21, RZ, RZ, -R21 ;  /* 0x000000ffff157224 */ /* 0x000fe400078e0a15 */
[----:B------:R-:W-:-:S04]  /*3a20*/  IMAD.HI.U32 R22, R0, R16, RZ ;  /* 0x0000001000167227 */ /* 0x000fc800078e00ff */
[----:B------:R-:W-:Y:S02]  /*3a30*/  IMAD R17, R252, R21, R17 ;  /* 0x00000015fc117224 */ /* 0x000fe400078e0211 */
[----:B------:R-:W-:-:S04]  /*3a40*/  IMAD.MOV R22, RZ, RZ, -R22 ;  /* 0x000000ffff167224 */ /* 0x000fc800078e0a16 */
[----:B------:R-:W-:Y:S01]  /*3a50*/  IMAD R16, R252, R22, R16 ;  /* 0x00000016fc107224 */ /* 0x000fe200078e0210 */
[----:B---3--:R-:W-:Y:S01]  /*3a60*/  IABS R19, R89 ;  /* 0x0000005900137213 */ /* 0x008fe20000000000 */
[----:B------:R-:W-:Y:S02]  /*3a70*/  IMAD.MOV.U32 R89, RZ, RZ, R90 ;  /* 0x000000ffff597224 */ /* 0x000fe400078e005a */
[----:B------:R-:W-:Y:S02]  /*3a80*/  IMAD.MOV.U32 R90, RZ, RZ, R91 ;  /* 0x000000ffff5a7224 */ /* 0x000fe400078e005b */
[----:B------:R-:W-:Y:S01]  /*3a90*/  IMAD.MOV.U32 R91, RZ, RZ, R96 ;  /* 0x000000ffff5b7224 */ /* 0x000fe200078e0060 */
[----:B------:R-:W-:Y:S01]  /*3aa0*/  IABS R20, R89 ;  /* 0x0000005900147213 */ /* 0x000fe20000000000 */
[----:B------:R-:W-:Y:S02]  /*3ab0*/  IMAD.MOV.U32 R96, RZ, RZ, R99 ;  /* 0x000000ffff607224 */ /* 0x000fe400078e0063 */
[----:B------:R-:W-:-:S02]  /*3ac0*/  IMAD.MOV.U32 R89, RZ, RZ, R90 ;  /* 0x000000ffff597224 */ /* 0x000fc400078e005a */
[----:B------:R-:W-:Y:S02]  /*3ad0*/  IMAD.MOV.U32 R90, RZ, RZ, R91 ;  /* 0x000000ffff5a7224 */ /* 0x000fe400078e005b */
[----:B------:R-:W-:Y:S01]  /*3ae0*/  IMAD.MOV.U32 R91, RZ, RZ, R96 ;  /* 0x000000ffff5b7224 */ /* 0x000fe200078e0060 */
[----:B------:R-:W-:Y:S01]  /*3af0*/  IABS R21, R89 ;  /* 0x0000005900157213 */ /* 0x000fe20000000000 */
[----:B------:R-:W-:Y:S02]  /*3b00*/  IMAD.MOV.U32 R89, RZ, RZ, R90 ;  /* 0x000000ffff597224 */ /* 0x000fe400078e005a */
[----:B------:R-:W-:-:S04]  /*3b10*/  IMAD.HI.U32 R23, R0, R20, RZ ;  /* 0x0000001400177227 */ /* 0x000fc800078e00ff */
[----:B------:R-:W-:Y:S01]  /*3b20*/  IMAD.MOV.U32 R90, RZ, RZ, R91 ;  /* 0x000000ffff5a7224 */ /* 0x000fe200078e005b */
[----:B------:R-:W-:Y:S01]  /*3b30*/  IABS R22, R89 ;  /* 0x0000005900167213 */ /* 0x000fe20000000000 */
[----:B------:R-:W-:Y:S02]  /*3b40*/  IMAD.MOV R23, RZ, RZ, -R23 ;  /* 0x000000ffff177224 */ /* 0x000fe400078e0a17 */
[----:B------:R-:W-:Y:S02]  /*3b50*/  IMAD.MOV.U32 R89, RZ, RZ, R90 ;  /* 0x000000ffff597224 */ /* 0x000fe400078e005a */
[----:B------:R-:W-:-:S03]  /*3b60*/  IMAD R20, R252, R23, R20 ;  /* 0x00000017fc147224 */ /* 0x000fc600078e0214 */
[----:B------:R-:W-:Y:S02]  /*3b70*/  IABS R23, R89 ;  /* 0x0000005900177213 */ /* 0x000fe40000000000 */
[----:B------:R-:W3:Y:S01]  /*3b80*/  LDL R89, [R1+0xeb0] ;  /* 0x000eb00001597983 */ /* 0x000ee20000100800 */
[----:B------:R-:W-:Y:S02]  /*3b90*/  IMAD.MOV.U32 R99, RZ, RZ, R106 ;  /* 0x000000ffff637224 */ /* 0x000fe400078e006a */
[----:B------:R-:W-:Y:S01]  /*3ba0*/  IMAD.HI.U32 R24, R0, R19, RZ ;  /* 0x0000001300187227 */ /* 0x000fe200078e00ff */
[----:B------:R-:W2:Y:S03]  /*3bb0*/  LDL R106, [R1+0xf04] ;  /* 0x000f0400016a7983 */ /* 0x000ea60000100800 */
[----:B------:R-:W-:Y:S02]  /*3bc0*/  IMAD.MOV.U32 R96, RZ, RZ, R99 ;  /* 0x000000ffff607224 */ /* 0x000fe400078e0063 */
[----:B------:R-:W-:Y:S01]  /*3bd0*/  IMAD.MOV R24, RZ, RZ, -R24 ;  /* 0x000000ffff187224 */ /* 0x000fe200078e0a18 */
[----:B------:R-:W4:Y:S01]  /*3be0*/  LDL R99, [R1+0xecc] ;  /* 0x000ecc0001637983 */ /* 0x000f220000100800 */
[----:B------:R-:W-:-:S02]  /*3bf0*/  IMAD.MOV.U32 R91, RZ, RZ, R96 ;  /* 0x000000ffff5b7224 */ /* 0x000fc400078e0060 */
[----:B------:R-:W-:Y:S02]  /*3c00*/  IMAD.MOV.U32 R96, RZ, RZ, R104 ;  /* 0x000000ffff607224 */ /* 0x000fe400078e0068 */
[----:B------:R-:W-:-:S04]  /*3c10*/  IMAD.HI.U32 R25, R0, R18, RZ ;  /* 0x0000001200197227 */ /* 0x000fc800078e00ff */
[----:B------:R-:W-:Y:S02]  /*3c20*/  IMAD.MOV.U32 R104, RZ, RZ, R122 ;  /* 0x000000ffff687224 */ /* 0x000fe400078e007a */
[----:B------:R-:W-:Y:S02]  /*3c30*/  IMAD.MOV.U32 R90, RZ, RZ, R91 ;  /* 0x000000ffff5a7224 */ /* 0x000fe400078e005b */
[----:B------:R-:W-:Y:S02]  /*3c40*/  IMAD.MOV.U32 R91, RZ, RZ, R96 ;  /* 0x000000ffff5b7224 */ /* 0x000fe400078e0060 */
[----:B------:R-:W-:Y:S02]  /*3c50*/  IMAD R19, R252, R24, R19 ;  /* 0x00000018fc137224 */ /* 0x000fe400078e0213 */
[----:B------:R-:W-:Y:S02]  /*3c60*/  IMAD.MOV R25, RZ, RZ, -R25 ;  /* 0x000000ffff197224 */ /* 0x000fe400078e0a19 */
[----:B------:R-:W-:-:S02]  /*3c70*/  IMAD.MOV.U32 R96, RZ, RZ, R104 ;  /* 0x000000ffff607224 */ /* 0x000fc400078e0068 */
[----:B------:R-:W-:Y:S01]  /*3c80*/  IMAD.HI.U32 R26, R0, R22, RZ ;  /* 0x00000016001a7227 */ /* 0x000fe200078e00ff */
[----:B------:R-:W2:Y:S03]  /*3c90*/  LDL R104, [R1+0xed4] ;  /* 0x000ed40001687983 */ /* 0x000ea60000100800 */
[----:B------:R-:W-:Y:S02]  /*3ca0*/  IMAD R18, R252, R25, R18 ;  /* 0x00000019fc127224 */ /* 0x000fe400078e0212 */
        /* <DEDUP_REMOVED lines=29> */
[----:B------:R-:W2:Y:S01]  /*3e80*/  LDL R98, [R1+0xee0] ;  /* 0x000ee00001627983 */ /* 0x000ea20000100800 */
[----:B------:R-:W-:-:S02]  /*3e90*/  IMAD.MOV.U32 R91, RZ, RZ, R96 ;  /* 0x000000ffff5b7224 */ /* 0x000fc400078e0060 */
[----:B----4-:R-:W-:Y:S02]  /*3ea0*/  IMAD.MOV.U32 R96, RZ, RZ, R99 ;  /* 0x000000ffff607224 */ /* 0x010fe400078e0063 */
        /* <DEDUP_REMOVED lines=8> */
[----:B------:R-:W4:Y:S03]  /*3f30*/  LDL R99, [R1+0xee8] ;  /* 0x000ee80001637983 */ /* 0x000f260000100800 */
        /* <DEDUP_REMOVED lines=11> */
[----:B--2---:R-:W-:Y:S02]  /*3ff0*/  IMAD.MOV.U32 R96, RZ, RZ, R104 ;  /* 0x000000ffff607224 */ /* 0x004fe400078e0068 */
        /* <DEDUP_REMOVED lines=13> */
[----:B------:R-:W-:Y:S02]  /*40d0*/  IMAD.MOV.U32 R104, RZ, RZ, R112 ;  /* 0x000000ffff687224 */ /* 0x000fe400078e0070 */
[----:B------:R-:W-:Y:S01]  /*40e0*/  IMAD.HI.U32 R34, R0, R29, RZ ;  /* 0x0000001d00227227 */ /* 0x000fe200078e00ff */
[----:B------:R-:W3:Y:S03]  /*40f0*/  LDL R112, [R1+0xf2c] ;  /* 0x000f2c0001707983 */ /* 0x000ee60000100800 */
[----:B------:R-:W-:Y:S02]  /*4100*/  IMAD.MOV.U32 R96, RZ, RZ, R104 ;  /* 0x000000ffff607224 */ /* 0x000fe400078e0068 */
[----:B------:R-:W-:Y:S01]  /*4110*/  IMAD.MOV R34, RZ, RZ, -R34 ;  /* 0x000000ffff227224 */ /* 0x000fe200078e0a22 */
[----:B------:R-:W3:Y:S01]  /*4120*/  LDL R104, [R1+0xef4] ;  /* 0x000ef40001687983 */ /* 0x000ee20000100800 */
        /* <DEDUP_REMOVED lines=10> */
[----:B------:R-:W3:Y:S03]  /*41d0*/  LDL R98, [R1+0xefc] ;  /* 0x000efc0001627983 */ /* 0x000ee60000100800 */
[----:B------:R-:W-:Y:S02]  /*41e0*/  IMAD R28, R252, R35, R28 ;  /* 0x00000023fc1c7224 */ /* 0x000fe400078e021c */
[----:B------:R-:W-:Y:S02]  /*41f0*/  IMAD.MOV R36, RZ, RZ, -R36 ;  /* 0x000000ffff247224 */ /* 0x000fe400078e0a24 */
[----:B------:R-:W-:-:S04]  /*4200*/  IMAD.HI.U32 R37, R0, R31, RZ ;  /* 0x0000001f00257227 */ /* 0x000fc800078e00ff */
[----:B------:R-:W-:Y:S02]  /*4210*/  IMAD R32, R252, R36, R32 ;  /* 0x00000024fc207224 */ /* 0x000fe400078e0220 */
[----:B------:R-:W-:-:S04]  /*4220*/  IMAD.MOV R37, RZ, RZ, -R37 ;  /* 0x000000ffff257224 */ /* 0x000fc800078e0a25 */
[----:B------:R-:W-:Y:S01]  /*4230*/  IMAD R31, R252, R37, R31 ;  /* 0x00000025fc1f7224 */ /* 0x000fe200078e021f */
[----:B--2---:R-:W-:Y:S01]  /*4240*/  IABS R34, R89 ;  /* 0x0000005900227213 */ /* 0x004fe20000000000 */
[----:B------:R-:W-:Y:S02]  /*4250*/  IMAD.MOV.U32 R89, RZ, RZ, R90 ;  /* 0x000000ffff597224 */ /* 0x000fe400078e005a */
[----:B------:R-:W-:Y:S02]  /*4260*/  IMAD.MOV.U32 R90, RZ, RZ, R91 ;  /* 0x000000ffff5a7224 */ /* 0x000fe400078e005b */
[----:B------:R-:W-:Y:S01]  /*4270*/  IMAD.MOV.U32 R91, RZ, RZ, R96 ;  /* 0x000000ffff5b7224 */ /* 0x000fe200078e0060 */
[----:B------:R-:W-:Y:S01]  /*4280*/  IABS R35, R89 ;  /* 0x0000005900237213 */ /* 0x000fe20000000000 */
[----:B----4-:R-:W-:Y:S02]  /*4290*/  IMAD.MOV.U32 R96, RZ, RZ, R99 ;  /* 0x000000ffff607224 */ /* 0x010fe400078e0063 */
        /* <DEDUP_REMOVED lines=15> */
[----:B------:R-:W4:Y:S03]  /*4390*/  LDL R114, [R1+0xf40] ;  /* 0x000f400001727983 */ /* 0x000f260000100800 */
[----:B------:R-:W-:Y:S02]  /*43a0*/  IMAD.MOV.U32 R96, RZ, RZ, R99 ;  /* 0x000000ffff607224 */ /* 0x000fe400078e0063 */
[----:B------:R-:W-:Y:S01]  /*43b0*/  IMAD.MOV.U32 R122, RZ, RZ, R130 ;  /* 0x000000ffff7a7224 */ /* 0x000fe200078e0082 */
[----:B------:R-:W4:Y:S01]  /*43c0*/  LDL R99, [R1+0xf08] ;  /* 0x000f080001637983 */ /* 0x000f220000100800 */
[----:B------:R-:W-:-:S02]  /*43d0*/  IMAD.MOV.U32 R91, RZ, RZ, R96 ;  /* 0x000000ffff5b7224 */ /* 0x000fc400078e0060 */
[----:B---3--:R-:W-:Y:S02]  /*43e0*/  IMAD.MOV.U32 R96, RZ, RZ, R104 ;  /* 0x000000ffff607224 */ /* 0x008fe400078e0068 */
[----:B------:R-:W-:Y:S02]  /*43f0*/  IMAD.MOV R39, RZ, RZ, -R39 ;  /* 0x000000ffff277224 */ /* 0x000fe400078e0a27 */
        /* <DEDUP_REMOVED lines=38> */
[----:B------:R-:W-:Y:S01]  /*4660*/  IMAD.MOV.U32 R120, RZ, RZ, R121 ;  /* 0x000000ffff787224 */ /* 0x000fe200078e0079 */
[----:B------:R-:W3:Y:S01]  /*4670*/  LDL R98, [R1+0xf1c] ;  /* 0x000f1c0001627983 */ /* 0x000ee20000100800 */
[----:B------:R-:W-:-:S02]  /*4680*/  IMAD.MOV.U32 R91, RZ, RZ, R96 ;  /* 0x000000ffff5b7224 */ /* 0x000fc400078e0060 */
[----:B----4-:R-:W-:Y:S02]  /*4690*/  IMAD.MOV.U32 R96, RZ, RZ, R99 ;  /* 0x000000ffff607224 */ /* 0x010fe400078e0063 */
        /* <DEDUP_REMOVED lines=21> */
[----:B---3--:R-:W-:Y:S02]  /*47f0*/  IMAD.MOV.U32 R96, RZ, RZ, R104 ;  /* 0x000000ffff607224 */ /* 0x008fe400078e0068 */
        /* <DEDUP_REMOVED lines=20> */
[----:B------:R-:W-:Y:S02]  /*4940*/  IMAD.MOV.U32 R96, RZ, RZ, R98 ;  /* 0x000000ffff607224 */ /* 0x000fe400078e0062 */
        /* <DEDUP_REMOVED lines=36> */
[----:B------:R-:W-:Y:S02]  /*4b90*/  IMAD.MOV.U32 R130, RZ, RZ, R137 ;  /* 0x000000ffff827224 */ /* 0x000fe400078e0089 */
[----:B------:R-:W-:Y:S02]  /*4ba0*/  IMAD.MOV.U32 R96, RZ, RZ, R99 ;  /* 0x000000ffff607224 */ /* 0x000fe400078e0063 */
[----:B------:R-:W-:Y:S01]  /*4bb0*/  IMAD.HI.U32 R54, R0, R49, RZ ;  /* 0x0000003100367227 */ /* 0x000fe200078e00ff */
[----:B------:R-:W4:Y:S03]  /*4bc0*/  LDL R99, [R1+0xf44] ;  /* 0x000f440001637983 */ /* 0x000f260000100800 */
[----:B------:R-:W-:-:S02]  /*4bd0*/  IMAD.MOV.U32 R122, RZ, RZ, R130 ;  /* 0x000000ffff7a7224 */ /* 0x000fc400078e0082 */
[----:B------:R-:W-:Y:S02]  /*4be0*/  IMAD.MOV.U32 R91, RZ, RZ, R96 ;  /* 0x000000ffff5b7224 */ /* 0x000fe400078e0060 */
[----:B---3--:R-:W-:Y:S02]  /*4bf0*/  IMAD.MOV.U32 R96, RZ, RZ, R104 ;  /* 0x000000ffff607224 */ /* 0x008fe400078e0068 */
[----:B------:R-:W-:Y:S02]  /*4c00*/  IMAD.MOV R54, RZ, RZ, -R54 ;  /* 0x000000ffff367224 */ /* 0x000fe400078e0a36 */
        /* <DEDUP_REMOVED lines=36> */
[----:B------:R-:W-:Y:S01]  /*4e50*/  IMAD.MOV.U32 R121, RZ, RZ, R146 ;  /* 0x000000ffff797224 */ /* 0x000fe200078e0092 */
[----:B------:R-:W3:Y:S01]  /*4e60*/  LDL R114, [R1+0x102c] ;  /* 0x00102c0001727983 */ /* 0x000ee20000100800 */
[----:B------:R-:W-:Y:S02]  /*4e70*/  IMAD.MOV.U32 R96, RZ, RZ, R98 ;  /* 0x000000ffff607224 */ /* 0x000fe400078e0062 */
[----:B------:R-:W-:Y:S01]  /*4e80*/  IMAD.HI.U32 R59, R0, R54, RZ ;  /* 0x00000036003b7227 */ /* 0x000fe200078e00ff */
[----:B------:R-:W3:Y:S03]  /*4e90*/  LDL R98, [R1+0xf58] ;  /* 0x000f580001627983 */ /* 0x000ee60000100800 */
[----:B------:R-:W-:-:S02]  /*4ea0*/  IMAD.MOV.U32 R112, RZ, RZ, R121 ;  /* 0x000000ffff707224 */ /* 0x000fc400078e0079 */
[----:B------:R-:W-:Y:S01]  /*4eb0*/  IMAD.MOV.U32 R91, RZ, RZ, R96 ;  /* 0x000000ffff5b7224 */ /* 0x000fe200078e0060 */
[----:B------:R-:W3:Y:S01]  /*4ec0*/  LDL R121, [R1+0xfb8] ;  /* 0x000fb80001797983 */ /* 0x000ee20000100800 */
        /* <DEDUP_REMOVED lines=43> */
[----:B------:R-:W-:Y:S02]  /*5180*/  IMAD.MOV.U32 R91, RZ, RZ, R96 ;  /* 0x000000ffff5b7224 */ /* 0x000fe400078e0060 */
        /* <DEDUP_REMOVED lines=38> */
[----:B------:R-:W4:Y:S01]  /*53f0*/  LDL R138, [R1+0x10a8] ;  /* 0x0010a800018a7983 */ /* 0x000f220000100800 */
[----:B------:R-:W-:Y:S02]  /*5400*/  IMAD.MOV.U32 R130, RZ, RZ, R137 ;  /* 0x000000ffff827224 */ /* 0x000fe400078e0089 */
[----:B------:R-:W-:Y:S01]  /*5410*/  IMAD.MOV.U32 R96, RZ, RZ, R99 ;  /* 0x000000ffff607224 */ /* 0x000fe200078e0063 */
[----:B------:R-:W4:Y:S01]  /*5420*/  LDL R104, [R1+0x10f4] ;  /* 0x0010f40001687983 */ /* 0x000f220000100800 */
[----:B------:R-:W-:-:S03]  /*5430*/  IMAD.HI.U32 R69, R0, R64, RZ ;  /* 0x0000004000457227 */ /* 0x000fc600078e00ff */
[----:B------:R-:W4:Y:S01]  /*5440*/  LDL R99, [R1+0xfdc] ;  /* 0x000fdc0001637983 */ /* 0x000f220000100800 */
[----:B------:R-:W-:Y:S02]  /*5450*/  IMAD.MOV.U32 R122, RZ, RZ, R130 ;  /* 0x000000ffff7a7224 */ /* 0x000fe400078e0082 */
[----:B------:R-:W-:Y:S02]  /*5460*/  IMAD.MOV.U32 R91, RZ, RZ, R96 ;  /* 0x000000ffff5b7224 */ /* 0x000fe400078e0060 */
        /* <DEDUP_REMOVED lines=16> */
[----:B------:R-:W-:Y:S02]  /*5570*/  IMAD R66, R252, R72, R66 ;  /* 0x00000048fc427224 */ /* 0x000fe400078e0242 */
[----:B------:R-:W-:Y:S02]  /*5580*/  IMAD.MOV.U32 R139, RZ, RZ, R144 ;  /* 0x000000ffff8b7224 */ /* 0x000fe400078e0090 */
[----:B------:R-:W3:Y:S01]  /*5590*/  LDL R144, [R1+0x10c8] ;  /* 0x0010c80001907983 */ /* 0x000ee20000100800 */
[----:B--2---:R-:W-:Y:S01]  /*55a0*/  IABS R69, R89 ;  /* 0x0000005900457213 */ /* 0x004fe20000000000 */
[----:B------:R-:W-:Y:S02]  /*55b0*/  IMAD.MOV.U32 R89, RZ, RZ, R90 ;  /* 0x000000ffff597224 */ /* 0x000fe400078e005a */
[----:B------:R-:W-:Y:S02]  /*55c0*/  IMAD.MOV.U32 R90, RZ, RZ, R91 ;  /* 0x000000ffff5a7224 */ /* 0x000fe400078e005b */
[----:B------:R-:W-:Y:S01]  /*55d0*/  IMAD.MOV.U32 R91, RZ, RZ, R96 ;  /* 0x000000ffff5b7224 */ /* 0x000fe200078e0060 */
[----:B------:R-:W-:Y:S01]  /*55e0*/  IABS R70, R89 ;  /* 0x0000005900467213 */ /* 0x000fe20000000000 */
[----:B------:R-:W-:-:S02]  /*55f0*/  IMAD.MOV.U32 R96, RZ, RZ, R98 ;  /* 0x000000ffff607224 */ /* 0x000fc400078e0062 */
[----:B------:R-:W-:Y:S02]  /*5600*/  IMAD.MOV.U32 R89, RZ, RZ, R90 ;  /* 0x000000ffff597224 */ /* 0x000fe400078e005a */
        /* <DEDUP_REMOVED lines=14> */
[----:B------:R-:W2:Y:S01]  /*56f0*/  LDL R147, [R1+0x1100] ;  /* 0x0011000001937983 */ /* 0x000ea20000100800 */
[----:B------:R-:W-:Y:S02]  /*5700*/  IMAD.MOV.U32 R120, RZ, RZ, R146 ;  /* 0x000000ffff787224 */ /* 0x000fe400078e0092 */
[----:B------:R-:W-:Y:S01]  /*5710*/  IMAD.MOV.U32 R96, RZ, RZ, R98 ;  /* 0x000000ffff607224 */ /* 0x000fe200078e0062 */
[----:B------:R-:W2:Y:S01]  /*5720*/  LDL R121, [R1+0x1140] ;  /* 0x0011400001797983 */ /* 0x000ea20000100800 */
[----:B------:R-:W-:-:S03]  /*5730*/  IMAD.HI.U32 R74, R0, R69, RZ ;  /* 0x00000045004a7227 */ /* 0x000fc600078e00ff */
[----:B------:R-:W2:Y:S01]  /*5740*/  LDL R98, [R1+0x1030] ;  /* 0x0010300001627983 */ /* 0x000ea20000100800 */
[----:B------:R-:W-:Y:S02]  /*5750*/  IMAD.MOV.U32 R112, RZ, RZ, R120 ;  /* 0x000000ffff707224 */ /* 0x000fe400078e0078 */
[----:B------:R-:W-:Y:S02]  /*5760*/  IMAD.MOV.U32 R91, RZ, RZ, R96 ;  /* 0x000000ffff5b7224 */ /* 0x000fe400078e0060 */
[----:B----4-:R-:W-:Y:S02]  /*5770*/  IMAD.MOV.U32 R96, RZ, RZ, R99 ;  /* 0x000000ffff607224 */ /* 0x010fe400078e0063 */
[----:B------:R-:W-:Y:S02]  /*5780*/  IMAD.MOV R74, RZ, RZ, -R74 ;  /* 0x000000ffff4a7224 */ /* 0x000fe400078e0a4a */
[----:B------:R-:W-:Y:S02]  /*5790*/  IMAD.MOV.U32 R99, RZ, RZ, R104 ;  /* 0x000000ffff637224 */ /* 0x000fe400078e0068 */
[----:B------:R-:W-:-:S04]  /*57a0*/  IMAD.HI.U32 R75, R0, R68, RZ ;  /* 0x00000044004b7227 */ /* 0x000fc800078e00ff */
[----:B------:R-:W-:Y:S02]  /*57b0*/  IMAD.MOV.U32 R104, RZ, RZ, R112 ;  /* 0x000000ffff687224 */ /* 0x000fe400078e0070 */
[----:B------:R-:W-:Y:S01]  /*57c0*/  IMAD.MOV.U32 R90, RZ, RZ, R91 ;  /* 0x000000ffff5a7224 */ /* 0x000fe200078e005b */
[----:B------:R-:W4:Y:S01]  /*57d0*/  LDL R112, [R1+0x1118] ;  /* 0x0011180001707983 */ /* 0x000f220000100800 */
        /* <DEDUP_REMOVED lines=11> */
[----:B------:R-:W-:Y:S02]  /*5890*/  IMAD R71, R252, R77, R71 ;  /* 0x0000004dfc477224 */ /* 0x000fe400078e0247 */
[----:B------:R-:W-:Y:S02]  /*58a0*/  IMAD.MOV.U32 R136, RZ, RZ, R139 ;  /* 0x000000ffff887224 */ /* 0x000fe400078e008b */
[----:B---3--:R-:W-:Y:S02]  /*58b0*/  IMAD.MOV.U32 R139, RZ, RZ, R144 ;  /* 0x000000ffff8b7224 */ /* 0x008fe400078e0090 */
[----:B------:R-:W3:Y:S01]  /*58c0*/  LDL R144, [R1+0x10c4] ;  /* 0x0010c40001907983 */ /* 0x000ee20000100800 */
[----:B--2---:R-:W-:Y:S01]  /*58d0*/  IABS R74, R89 ;  /* 0x00000059004a7213 */ /* 0x004fe20000000000 */
[----:B------:R-:W-:Y:S02]  /*58e0*/  IMAD.MOV.U32 R89, RZ, RZ, R90 ;  /* 0x000000ffff597224 */ /* 0x000fe400078e005a */
[----:B------:R-:W-:-:S02]  /*58f0*/  IMAD.MOV.U32 R90, RZ, RZ, R91 ;  /* 0x000000ffff5a7224 */ /* 0x000fc400078e005b */
        /* <DEDUP_REMOVED lines=48> */
[----:B----4-:R-:W-:Y:S02]  /*5c00*/  IMAD.MOV.U32 R96, RZ, RZ, R104 ;  /* 0x000000ffff607224 */ /* 0x010fe400078e0068 */
        /* <DEDUP_REMOVED lines=22> */
[----:B------:R-:W-:Y:S01]  /*5d70*/  IMAD.MOV.U32 R91, RZ, RZ, R96 ;  /* 0x000000ffff5b7224 */ /* 0x000fe200078e0060 */
[----:B------:R-:W4:Y:S01]  /*5d80*/  LDL R130, [R1+0x10e8] ;  /* 0x0010e80001827983 */ /* 0x000f220000100800 */
[----:B------:R-:W-:Y:S02]  /*5d90*/  IMAD.MOV.U32 R96, RZ, RZ, R105 ;  /* 0x000000ffff607224 */ /* 0x000fe400078e0069 */
[----:B------:R-:W-:Y:S02]  /*5da0*/  IMAD.MOV R84, RZ, RZ, -R84 ;  /* 0x000000ffff547224 */ /* 0x000fe400078e0a54 */
[----:B------:R-:W-:Y:S02]  /*5db0*/  IMAD.MOV.U32 R105, RZ, RZ, R122 ;  /* 0x000000ffff697224 */ /* 0x000fe400078e007a */
[----:B------:R-:W-:Y:S01]  /*5dc0*/  IMAD.MOV.U32 R90, RZ, RZ, R91 ;  /* 0x000000ffff5a7224 */ /* 0x000fe200078e005b */
[----:B------:R-:W4:Y:S01]  /*5dd0*/  LDL R122, [R1+0x10ec] ;  /* 0x0010ec00017a7983 */ /* 0x000f220000100800 */
[----:B------:R-:W-:-:S02]  /*5de0*/  IMAD.MOV.U32 R91, RZ, RZ, R96 ;  /* 0x000000ffff5b7224 */ /* 0x000fc400078e0060 */
[----:B------:R-:W-:Y:S02]  /*5df0*/  IMAD R79, R252, R84, R79 ;  /* 0x00000054fc4f7224 */ /* 0x000fe400078e024f */
[----:B------:R-:W-:-:S04]  /*5e00*/  IMAD.HI.U32 R85, R0, R78, RZ ;  /* 0x0000004e00557227 */ /* 0x000fc800078e00ff */
[----:B------:R-:W-:Y:S02]  /*5e10*/  IMAD.MOV.U32 R96, RZ, RZ, R105 ;  /* 0x000000ffff607224 */ /* 0x000fe400078e0069 */
[----:B------:R-:W-:Y:S01]  /*5e20*/  IMAD.HI.U32 R86, R0, R82, RZ ;  /* 0x0000005200567227 */ /* 0x000fe200078e00ff */
[----:B------:R-:W4:Y:S03]  /*5e30*/  LDL R105, [R1+0x1120] ;  /* 0x0011200001697983 */ /* 0x000f260000100800 */
[----:B------:R-:W-:Y:S02]  /*5e40*/  IMAD.MOV R85, RZ, RZ, -R85 ;  /* 0x000000ffff557224 */ /* 0x000fe400078e0a55 */
[----:B------:R-:W-:Y:S02]  /*5e50*/  IMAD.MOV R86, RZ, RZ, -R86 ;  /* 0x000000ffff567224 */ /* 0x000fe400078e0a56 */
[----:B------:R-:W-:-:S02]  /*5e60*/  IMAD R78, R252, R85, R78 ;  /* 0x00000055fc4e7224 */ /* 0x000fc400078e024e */
[----:B------:R-:W-:-:S04]  /*5e70*/  IMAD.HI.U32 R87, R0, R81, RZ ;  /* 0x0000005100577227 */ /* 0x000fc800078e00ff */
[----:B------:R-:W-:Y:S02]  /*5e80*/  IMAD R82, R252, R86, R82 ;  /* 0x00000056fc527224 */ /* 0x000fe400078e0252 */
[----:B------:R-:W-:-:S04]  /*5e90*/  IMAD.MOV R87, RZ, RZ, -R87 ;  /* 0x000000ffff577224 */ /* 0x000fc800078e0a57 */
[----:B------:R-:W-:Y:S02]  /*5ea0*/  IMAD R81, R252, R87, R81 ;  /* 0x00000057fc517224 */ /* 0x000fe400078e0251 */
[----:B------:R-:W-:Y:S02]  /*5eb0*/  IMAD.MOV.U32 R146, RZ, RZ, R147 ;  /* 0x000000ffff927224 */ /* 0x000fe400078e0093 */
[----:B---3--:R-:W-:Y:S01]  /*5ec0*/  IMAD.MOV.U32 R128, RZ, RZ, R144 ;  /* 0x000000ffff807224 */ /* 0x008fe200078e0090 */
[----:B------:R-:W3:Y:S01]  /*5ed0*/  LDL R147, [R1+0x10bc] ;  /* 0x0010bc0001937983 */ /* 0x000ee20000100800 */
[----:B------:R-:W-:-:S03]  /*5ee0*/  IMAD.MOV.U32 R120, RZ, RZ, R146 ;  /* 0x000000ffff787224 */ /* 0x000fc600078e0092 */
[----:B------:R-:W3:Y:S01]  /*5ef0*/  LDL R144, [R1+0x1138] ;  /* 0x0011380001907983 */ /* 0x000ee20000100800 */
[----:B------:R-:W-:-:S03]  /*5f00*/  IMAD.MOV.U32 R106, RZ, RZ, R120 ;  /* 0x000000ffff6a7224 */ /* 0x000fc600078e0078 */
[----:B------:R-:W3:Y:S04]  /*5f10*/  LDL R120, [R1+0x1128] ;  /* 0x0011280001787983 */ /* 0x000ee80000100800 */
[----:B------:R-:W3:Y:S01]  /*5f20*/  LDL R146, [R1+0x1114] ;  /* 0x0011140001927983 */ /* 0x000ee20000100800 */
[----:B--2---:R-:W-:Y:S01]  /*5f30*/  IABS R84, R89 ;  /* 0x0000005900547213 */ /* 0x004fe20000000000 */
[----:B------:R-:W-:Y:S02]  /*5f40*/  IMAD.MOV.U32 R89, RZ, RZ, R90 ;  /* 0x000000ffff597224 */ /* 0x000fe400078e005a */
[----:B------:R-:W-:Y:S02]  /*5f50*/  IMAD.MOV.U32 R90, RZ, RZ, R91 ;  /* 0x000000ffff5a7224 */ /* 0x000fe400078e005b */
[----:B------:R-:W-:-:S02]  /*5f60*/  IMAD.MOV.U32 R91, RZ, RZ, R96 ;  /* 0x000000ffff5b7224 */ /* 0x000fc400078e0060 */
[----:B------:R-:W-:Y:S02]  /*5f70*/  IMAD.MOV.U32 R96, RZ, RZ, R98 ;  /* 0x000000ffff607224 */ /* 0x000fe400078e0062 */
[----:B------:R-:W-:Y:S01]  /*5f80*/  IMAD.MOV.U32 R94, RZ, RZ, R90 ;  /* 0x000000ffff5e7224 */ /* 0x000fe200078e005a */
[----:B------:R-:W-:Y:S01]  /*5f90*/  IABS R85, R89 ;  /* 0x0000005900557213 */ /* 0x000fe20000000000 */
        /* <DEDUP_REMOVED lines=12> */
[----:B------:R-:W-:-:S04]  /*6060*/  IMAD.MOV.U32 R98, RZ, RZ, R99 ;  /* 0x000000ffff627224 */ /* 0x000fc800078e0063 */
[----:B------:R-:W-:Y:S02]  /*6070*/  IMAD.MOV.U32 R96, RZ, RZ, R98 ;  /* 0x000000ffff607224 */ /* 0x000fe400078e0062 */
[----:B------:R-:W3:Y:S01]  /*6080*/  LDL R98, [R1+0x1130] ;  /* 0x0011300001627983 */ /* 0x000ee20000100800 */
[----:B------:R-:W-:-:S04]  /*6090*/  IMAD.HI.U32 R89, R0, R84, RZ ;  /* 0x0000005400597227 */ /* 0x000fc800078e00ff */
[----:B------:R-:W-:Y:S02]  /*60a0*/  IMAD.MOV.U32 R91, RZ, RZ, R96 ;  /* 0x000000ffff5b7224 */ /* 0x000fe400078e0060 */
[----:B----4-:R-:W-:Y:S02]  /*60b0*/  IMAD.MOV.U32 R96, RZ, RZ, R104 ;  /* 0x000000ffff607224 */ /* 0x010fe400078e0068 */
[----:B------:R-:W-:Y:S02]  /*60c0*/  IMAD.MOV R89, RZ, RZ, -R89 ;  /* 0x000000ffff597224 */ /* 0x000fe400078e0a59 */
[----:B------:R-:W-:Y:S02]  /*60d0*/  IMAD.MOV.U32 R104, RZ, RZ, R106 ;  /* 0x000000ffff687224 */ /* 0x000fe400078e006a */
[----:B------:R-:W-:Y:S02]  /*60e0*/  IMAD.MOV.U32 R95, RZ, RZ, R91 ;  /* 0x000000ffff5f7224 */ /* 0x000fe400078e005b */
[----:B------:R-:W-:-:S02]  /*60f0*/  IMAD.MOV.U32 R91, RZ, RZ, R96 ;  /* 0x000000ffff5b7224 */ /* 0x000fc400078e0060 */
[----:B------:R-:W-:-:S04]  /*6100*/  IMAD.HI.U32 R90, R0, R83, RZ ;  /* 0x00000053005a7227 */ /* 0x000fc800078e00ff */
[----:B------:R-:W-:Y:S02]  /*6110*/  IMAD R84, R252, R89, R84 ;  /* 0x00000059fc547224 */ /* 0x000fe400078e0254 */
[----:B------:R-:W-:Y:S02]  /*6120*/  IMAD.MOV.U32 R96, RZ, RZ, R104 ;  /* 0x000000ffff607224 */ /* 0x000fe400078e0068 */
[----:B------:R-:W-:Y:S02]  /*6130*/  IMAD.MOV R90, RZ, RZ, -R90 ;  /* 0x000000ffff5a7224 */ /* 0x000fe400078e0a5a */
[----:B------:R-:W-:Y:S02]  /*6140*/  IMAD.MOV.U32 R93, RZ, RZ, R95 ;  /* 0x000000ffff5d7224 */ /* 0x000fe400078e005f */
[----:B------:R-:W-:Y:S02]  /*6150*/  IMAD.MOV.U32 R95, RZ, RZ, R96 ;  /* 0x000000ffff5f7224 */ /* 0x000fe400078e0060 */
[----:B------:R-:W-:-:S02]  /*6160*/  IMAD.MOV.U32 R96, RZ, RZ, R105 ;  /* 0x000000ffff607224 */ /* 0x000fc400078e0069 */
[----:B------:R-:W-:Y:S01]  /*6170*/  IMAD R83, R252, R90, R83 ;  /* 0x0000005afc537224 */ /* 0x000fe200078e0253 */
[----:B------:R-:W-:Y:S01]  /*6180*/  IABS R90, R93 ;  /* 0x0000005d005a7213 */ /* 0x000fe20000000000 */
[----:B------:R-:W-:Y:S02]  /*6190*/  IMAD.MOV.U32 R102, RZ, RZ, R95 ;  /* 0x000000ffff667224 */ /* 0x000fe400078e005f */
[----:B------:R-:W-:Y:S02]  /*61a0*/  IMAD.MOV.U32 R103, RZ, RZ, R96 ;  /* 0x000000ffff677224 */ /* 0x000fe400078e0060 */
[----:B------:R-:W-:-:S04]  /*61b0*/  IMAD.HI.U32 R93, R0, R90, RZ ;  /* 0x0000005a005d7227 */ /* 0x000fc800078e00ff */
[----:B------:R-:W-:-:S04]  /*61c0*/  IMAD.MOV R93, RZ, RZ, -R93 ;  /* 0x000000ffff5d7224 */ /* 0x000fc800078e0a5d */
[----:B------:R-:W-:Y:S02]  /*61d0*/  IMAD R90, R252, R93, R90 ;  /* 0x0000005dfc5a7224 */ /* 0x000fe400078e025a */
[----:B------:R-:W-:Y:S02]  /*61e0*/  IMAD.MOV.U32 R105, RZ, RZ, R113 ;  /* 0x000000ffff697224 */ /* 0x000fe400078e0071 */
[----:B------:R-:W-:-:S04]  /*61f0*/  IMAD.MOV.U32 R113, RZ, RZ, R121 ;  /* 0x000000ffff717224 */ /* 0x000fc800078e0079 */
[----:B------:R-:W-:Y:S02]  /*6200*/  IMAD.MOV.U32 R96, RZ, RZ, R113 ;  /* 0x000000ffff607224 */ /* 0x000fe400078e0071 */
[----:B------:R-:W4:Y:S01]  /*6210*/  LDL R113, [R1+0x110c] ;  /* 0x00110c0001717983 */ /* 0x000f220000100800 */
[----:B------:R-:W-:-:S03]  /*6220*/  IMAD.MOV.U32 R106, RZ, RZ, R112 ;  /* 0x000000ffff6a7224 */ /* 0x000fc600078e0070 */
[----:B------:R-:W4:Y:S01]  /*6230*/  LDL R112, [R1+0x1108] ;  /* 0x0011080001707983 */ /* 0x000f220000100800 */
[----:B------:R-:W-:-:S04]  /*6240*/  IMAD.HI.U32 R92, R0, R86, RZ ;  /* 0x00000056005c7227 */ /* 0x000fc800078e00ff */
[----:B------:R-:W-:Y:S02]  /*6250*/  IMAD.MOV.U32 R99, RZ, RZ, R128 ;  /* 0x000000ffff637224 */ /* 0x000fe400078e0080 */
[----:B------:R-:W-:Y:S01]  /*6260*/  IMAD.MOV R92, RZ, RZ, -R92 ;  /* 0x000000ffff5c7224 */ /* 0x000fe200078e0a5c */
[----:B------:R-:W4:Y:S03]  /*6270*/  LDL R128, [R1+0x10e4] ;  /* 0x0010e40001807983 */ /* 0x000f260000100800 */
[----:B------:R-:W-:Y:S02]  /*6280*/  IMAD R86, R252, R92, R86 ;  /* 0x0000005cfc567224 */ /* 0x000fe400078e0256 */
[----:B------:R-:W-:Y:S01]  /*6290*/  IMAD.MOV.U32 R104, RZ, RZ, R114 ;  /* 0x000000ffff687224 */ /* 0x000fe200078e0072 */
[----:B--2---:R-:W-:Y:S01]  /*62a0*/  IABS R89, R94 ;  /* 0x0000005e00597213 */ /* 0x004fe20000000000 */
[----:B------:R-:W-:-:S02]  /*62b0*/  IMAD.MOV.U32 R94, RZ, RZ, R91 ;  /* 0x000000ffff5e7224 */ /* 0x000fc400078e005b */
[----:B------:R-:W-:-:S04]  /*62c0*/  IMAD.HI.U32 R91, R0, R87, RZ ;  /* 0x00000057005b7227 */ /* 0x000fc800078e00ff */
[----:B------:R-:W-:Y:S02]  /*62d0*/  IMAD.MOV.U32 R101, RZ, RZ, R94 ;  /* 0x000000ffff657224 */ /* 0x000fe400078e005e */
[----:B------:R-:W-:-:S04]  /*62e0*/  IMAD.MOV R91, RZ, RZ, -R91 ;  /* 0x000000ffff5b7224 */ /* 0x000fc800078e0a5b */
[----:B------:R-:W-:Y:S01]  /*62f0*/  IMAD R87, R252, R91, R87 ;  /* 0x0000005bfc577224 */ /* 0x000fe200078e0257 */
[----:B------:R-:W-:Y:S01]  /*6300*/  IABS R91, R101 ;  /* 0x00000065005b7213 */ /* 0x000fe20000000000 */
[----:B------:R-:W-:Y:S02]  /*6310*/  IMAD.MOV.U32 R101, RZ, RZ, R102 ;  /* 0x000000ffff657224 */ /* 0x000fe400078e0066 */
[----:B------:R-:W-:-:S04]  /*6320*/  IMAD.MOV.U32 R102, RZ, RZ, R103 ;  /* 0x000000ffff667224 */ /* 0x000fc800078e0067 */
[----:B------:R-:W-:-:S05]  /*6330*/  IMAD.MOV.U32 R100, RZ, RZ, R102 ;  /* 0x000000ffff647224 */ /* 0x000fca00078e0066 */
[----:B------:R-:W-:Y:S02]  /*6340*/  IABS R93, R100 ;  /* 0x00000064005d7213 */ /* 0x000fe40000000000 */
[----:B------:R-:W2:Y:S01]  /*6350*/  LDL R100, [R1+0x1124] ;  /* 0x0011240001647983 */ /* 0x000ea20000100800 */
[----:B------:R-:W-:Y:S02]  /*6360*/  IMAD.MOV.U32 R103, RZ, RZ, R96 ;  /* 0x000000ffff677224 */ /* 0x000fe400078e0060 */
[----:B------:R-:W-:Y:S02]  /*6370*/  IMAD.MOV.U32 R96, RZ, RZ, R97 ;  /* 0x000000ffff607224 */ /* 0x000fe400078e0061 */
[----:B---3--:R-:W-:Y:S02]  /*6380*/  IMAD.MOV.U32 R97, RZ, RZ, R98 ;  /* 0x000000ffff617224 */ /* 0x008fe400078e0062 */
[----:B------:R-:W-:Y:S01]  /*6390*/  IMAD.MOV.U32 R98, RZ, RZ, R99 ;  /* 0x000000ffff627224 */ /* 0x000fe200078e0063 */
[----:B------:R-:W-:Y:S01]  /*63a0*/  IABS R92, R101 ;  /* 0x00000065005c7213 */ /* 0x000fe20000000000 */
[----:B------:R-:W-:-:S02]  /*63b0*/  IMAD.MOV.U32 R99, RZ, RZ, R144 ;  /* 0x000000ffff637224 */ /* 0x000fc400078e0090 */
[----:B------:R-:W-:Y:S01]  /*63c0*/  IMAD.MOV.U32 R101, RZ, RZ, R103 ;  /* 0x000000ffff657224 */ /* 0x000fe200078e0067 */
[----:B------:R-:W3:Y:S01]  /*63d0*/  LDL R144, [R1+0x10b0] ;  /* 0x0010b00001907983 */ /* 0x000ee20000100800 */
[----:B------:R-:W-:Y:S02]  /*63e0*/  IMAD.MOV.U32 R102, RZ, RZ, R96 ;  /* 0x000000ffff667224 */ /* 0x000fe400078e0060 */
[----:B------:R-:W-:Y:S02]  /*63f0*/  IMAD.MOV.U32 R103, RZ, RZ, R97 ;  /* 0x000000ffff677224 */ /* 0x000fe400078e0061 */
[----:B------:R-:W-:Y:S02]  /*6400*/  IMAD.MOV.U32 R96, RZ, RZ, R98 ;  /* 0x000000ffff607224 */ /* 0x000fe400078e0062 */
[----:B------:R-:W-:Y:S02]  /*6410*/  IMAD.MOV.U32 R98, RZ, RZ, R99 ;  /* 0x000000ffff627224 */ /* 0x000fe400078e0063 */
[----:B------:R-:W-:-:S02]  /*6420*/  IMAD.MOV.U32 R99, RZ, RZ, R120 ;  /* 0x000000ffff637224 */ /* 0x000fc400078e0078 */
[----:B------:R-:W-:Y:S02]  /*6430*/  IMAD.MOV.U32 R111, RZ, RZ, R101 ;  /* 0x000000ffff6f7224 */ /* 0x000fe400078e0065 */
[----:B------:R-:W-:Y:S02]  /*6440*/  IMAD.MOV.U32 R101, RZ, RZ, R103 ;  /* 0x000000ffff657224 */ /* 0x000fe400078e0067 */
[----:B------:R-:W-:Y:S02]  /*6450*/  IMAD.MOV.U32 R103, RZ, RZ, R98 ;  /* 0x000000ffff677224 */ /* 0x000fe400078e0062 */
[----:B------:R-:W-:Y:S02]  /*6460*/  IMAD.MOV.U32 R98, RZ, RZ, R99 ;  /* 0x000000ffff627224 */ /* 0x000fe400078e0063 */
[----:B------:R-:W-:Y:S02]  /*6470*/  IMAD.MOV.U32 R99, RZ, RZ, R104 ;  /* 0x000000ffff637224 */ /* 0x000fe400078e0068 */
[----:B------:R-:W-:-:S02]  /*6480*/  IMAD.MOV.U32 R104, RZ, RZ, R146 ;  /* 0x000000ffff687224 */ /* 0x000fc400078e0092 */
[----:B------:R-:W-:Y:S02]  /*6490*/  IMAD.MOV.U32 R146, RZ, RZ, R147 ;  /* 0x000000ffff927224 */ /* 0x000fe400078e0093 */
[----:B------:R-:W3:Y:S01]  /*64a0*/  LDL R147, [R1+0x109c] ;  /* 0x00109c0001937983 */ /* 0x000ee20000100800 */
[----:B------:R-:W-:-:S04]  /*64b0*/  IMAD.HI.U32 R94, R0, R89, RZ ;  /* 0x00000059005e7227 */ /* 0x000fc800078e00ff */
[----:B------:R-:W-:Y:S02]  /*64c0*/  IMAD.MOV R94, RZ, RZ, -R94 ;  /* 0x000000ffff5e7224 */ /* 0x000fe400078e0a5e */
[----:B------:R-:W-:-:S04]  /*64d0*/  IMAD.HI.U32 R95, R0, R88, RZ ;  /* 0x00000058005f7227 */ /* 0x000fc800078e00ff */
[----:B------:R-:W-:Y:S02]  /*64e0*/  IMAD R89, R252, R94, R89 ;  /* 0x0000005efc597224 */ /* 0x000fe400078e0259 */
[----:B------:R-:W-:-:S04]  /*64f0*/  IMAD.HI.U32 R97, R0, R91, RZ ;  /* 0x0000005b00617227 */ /* 0x000fc800078e00ff */
[----:B------:R-:W-:Y:S02]  /*6500*/  IMAD.MOV R95, RZ, RZ, -R95 ;  /* 0x000000ffff5f7224 */ /* 0x000fe400078e0a5f */
[----:B------:R-:W-:Y:S02]  /*6510*/  IMAD.MOV.U32 R110, RZ, RZ, R101 ;  /* 0x000000ffff6e7224 */ /* 0x000fe400078e0065 */
[----:B------:R-:W-:Y:S02]  /*6520*/  IMAD.MOV.U32 R101, RZ, RZ, R103 ;  /* 0x000000ffff657224 */ /* 0x000fe400078e0067 */
[----:B------:R-:W-:Y:S02]  /*6530*/  IMAD.MOV.U32 R103, RZ, RZ, R99 ;  /* 0x000000ffff677224 */ /* 0x000fe400078e0063 */
[----:B------:R-:W-:Y:S02]  /*6540*/  IMAD.MOV R97, RZ, RZ, -R97 ;  /* 0x000000ffff617224 */ /* 0x000fe400078e0a61 */
[C---:B------:R-:W-:Y:S01]  /*6550*/  IMAD R88, R252.reuse, R95, R88 ;  /* 0x0000005ffc587224 */ /* 0x040fe200078e0258 */
[----:B------:R-:W-:Y:S01]  /*6560*/  IABS R95, R111 ;  /* 0x0000006f005f7213 */ /* 0x000fe20000000000 */
[----:B------:R-:W-:Y:S01]  /*6570*/  IMAD R91, R252, R97, R91 ;  /* 0x00000061fc5b7224 */ /* 0x000fe200078e025b */
[----:B------:R-:W-:Y:S01]  /*6580*/  IABS R97, R110 ;  /* 0x0000006e00617213 */ /* 0x000fe20000000000 */
[----:B------:R-:W-:-:S02]  /*6590*/  IMAD.MOV.U32 R114, RZ, RZ, R115 ;  /* 0x000000ffff727224 */ /* 0x000fc400078e0073 */
[----:B------:R-:W3:Y:S01]  /*65a0*/  LDL R115, [R1+0x10f8] ;  /* 0x0010f80001737983 */ /* 0x000ee20000100800 */
[----:B------:R-:W-:Y:S02]  /*65b0*/  IMAD.MOV.U32 R121, RZ, RZ, R122 ;  /* 0x000000ffff797224 */ /* 0x000fe400078e007a */
[----:B------:R-:W-:Y:S02]  /*65c0*/  IMAD.MOV.U32 R122, RZ, RZ, R130 ;  /* 0x000000ffff7a7224 */ /* 0x000fe400078e0082 */
[----:B------:R-:W-:Y:S02]  /*65d0*/  IMAD.MOV.U32 R120, RZ, RZ, R129 ;  /* 0x000000ffff787224 */ /* 0x000fe400078e0081 */
[----:B------:R-:W3:Y:S01]  /*65e0*/  LDL R129, [R1+0x10dc] ;  /* 0x0010dc0001817983 */ /* 0x000ee20000100800 */
[----:B------:R-:W-:Y:S02]  /*65f0*/  IMAD.MOV.U32 R130, RZ, RZ, R137 ;  /* 0x000000ffff827224 */ /* 0x000fe400078e0089 */
[----:B------:R-:W-:-:S02]  /*6600*/  IMAD.MOV.U32 R137, RZ, RZ, R138 ;  /* 0x000000ffff897224 */ /* 0x000fc400078e008a */
[----:B------:R-:W3:Y:S01]  /*6610*/  LDL R138, [R1+0x10b4] ;  /* 0x0010b400018a7983 */ /* 0x000ee20000100800 */
[----:B--2---:R-:W-:Y:S01]  /*6620*/  IABS R94, R100 ;  /* 0x00000064005e7213 */ /* 0x004fe20000000000 */
[----:B------:R-:W-:Y:S02]  /*6630*/  IMAD.MOV.U32 R100, RZ, RZ, R102 ;  /* 0x000000ffff647224 */ /* 0x000fe400078e0066 */
[----:B------:R-:W-:Y:S02]  /*6640*/  IMAD.MOV.U32 R102, RZ, RZ, R96 ;  /* 0x000000ffff667224 */ /* 0x000fe400078e0060 */
[----:B------:R-:W-:-:S04]  /*6650*/  IMAD.HI.U32 R96, R0, R92, RZ ;  /* 0x0000005c00607227 */ /* 0x000fc800078e00ff */
[----:B------:R-:W-:-:S04]  /*6660*/  IMAD.HI.U32 R99, R0, R94, RZ ;  /* 0x0000005e00637227 */ /* 0x000fc800078e00ff */
[----:B------:R-:W-:Y:S02]  /*6670*/  IMAD.MOV.U32 R109, RZ, RZ, R100 ;  /* 0x000000ffff6d7224 */ /* 0x000fe400078e0064 */
[----:B------:R-:W-:Y:S02]  /*6680*/  IMAD.MOV R96, RZ, RZ, -R96 ;  /* 0x000000ffff607224 */ /* 0x000fe400078e0a60 */
[----:B------:R-:W-:Y:S02]  /*6690*/  IMAD.MOV R99, RZ, RZ, -R99 ;  /* 0x000000ffff637224 */ /* 0x000fe400078e0a63 */
[----:B------:R-:W-:Y:S02]  /*66a0*/  IMAD.MOV.U32 R111, RZ, RZ, R102 ;  /* 0x000000ffff6f7224 */ /* 0x000fe400078e0066 */
[----:B------:R-:W-:Y:S02]  /*66b0*/  IMAD.MOV.U32 R102, RZ, RZ, R98 ;  /* 0x000000ffff667224 */ /* 0x000fe400078e0062 */
[----:B------:R-:W-:-:S04]  /*66c0*/  IMAD.HI.U32 R100, R0, R93, RZ ;  /* 0x0000005d00647227 */ /* 0x000fc800078e00ff */
[----:B------:R-:W-:Y:S01]  /*66d0*/  IMAD R92, R252, R96, R92 ;  /* 0x00000060fc5c7224 */ /* 0x000fe200078e025c */
[----:B------:R-:W-:Y:S01]  /*66e0*/  IABS R96, R109 ;  /* 0x0000006d00607213 */ /* 0x000fe20000000000 */
[----:B------:R-:W-:-:S04]  /*66f0*/  IMAD.HI.U32 R98, R0, R95, RZ ;  /* 0x0000005f00627227 */ /* 0x000fc800078e00ff */
[----:B------:R-:W-:Y:S01]  /*6700*/  IMAD R94, R252, R99, R94 ;  /* 0x00000063fc5e7224 */ /* 0x000fe200078e025e */
[----:B------:R-:W-:Y:S01]  /*6710*/  IABS R99, R101 ;  /* 0x0000006500637213 */ /* 0x000fe20000000000 */
[----:B------:R-:W-:Y:S02]  /*6720*/  IMAD.MOV.U32 R110, RZ, RZ, R111 ;  /* 0x000000ffff6e7224 */ /* 0x000fe400078e006f */
[----:B------:R-:W-:-:S04]  /*6730*/  IMAD.HI.U32 R101, R0, R97, RZ ;  /* 0x0000006100657227 */ /* 0x000fc800078e00ff */
[----:B------:R-:W-:Y:S02]  /*6740*/  IMAD.MOV R100, RZ, RZ, -R100 ;  /* 0x000000ffff647224 */ /* 0x000fe400078e0a64 */
[----:B------:R-:W-:Y:S02]  /*6750*/  IMAD.MOV.U32 R111, RZ, RZ, R102 ;  /* 0x000000ffff6f7224 */ /* 0x000fe400078e0066 */
[----:B------:R-:W-:Y:S02]  /*6760*/  IMAD.MOV R98, RZ, RZ, -R98 ;  /* 0x000000ffff627224 */ /* 0x000fe400078e0a62 */
[----:B------:R-:W-:-:S04]  /*6770*/  IMAD.HI.U32 R102, R0, R96, RZ ;  /* 0x0000006000667227 */ /* 0x000fc800078e00ff */
[----:B------:R-:W-:Y:S02]  /*6780*/  IMAD.MOV.U32 R109, RZ, RZ, R103 ;  /* 0x000000ffff6d7224 */ /* 0x000fe400078e0067 */
[----:B------:R-:W-:Y:S02]  /*6790*/  IMAD.MOV R101, RZ, RZ, -R101 ;  /* 0x000000ffff657224 */ /* 0x000fe400078e0a65 */
[C---:B------:R-:W-:Y:S01]  /*67a0*/  IMAD R93, R252.reuse, R100, R93 ;  /* 0x00000064fc5d7224 */ /* 0x040fe200078e025d */
[----:B------:R-:W-:Y:S01]  /*67b0*/  IABS R100, R111 ;  /* 0x0000006f00647213 */ /* 0x000fe20000000000 */
[----:B------:R-:W-:Y:S01]  /*67c0*/  IMAD R95, R252, R98, R95 ;  /* 0x00000062fc5f7224 */ /* 0x000fe200078e025f */
[----:B------:R-:W-:Y:S01]  /*67d0*/  IABS R98, R110 ;  /* 0x0000006e00627213 */ /* 0x000fe20000000000 */
[----:B------:R-:W-:Y:S02]  /*67e0*/  IMAD.MOV.U32 R110, RZ, RZ, R104 ;  /* 0x000000ffff6e7224 */ /* 0x000fe400078e0068 */
[----:B------:R-:W-:-:S02]  /*67f0*/  IMAD.MOV.U32 R111, RZ, RZ, R105 ;  /* 0x000000ffff6f7224 */ /* 0x000fc400078e0069 */
[----:B------:R-:W-:Y:S02]  /*6800*/  IMAD.MOV R102, RZ, RZ, -R102 ;  /* 0x000000ffff667224 */ /* 0x000fe400078e0a66 */
[----:B------:R-:W-:-:S04]  /*6810*/  IMAD.HI.U32 R104, R0, R99, RZ ;  /* 0x0000006300687227 */ /* 0x000fc800078e00ff */
[C---:B------:R-:W-:Y:S01]  /*6820*/  IMAD R97, R252.reuse, R101, R97 ;  /* 0x00000065fc617224 */ /* 0x040fe200078e0261 */
[----:B------:R-:W-:Y:S01]  /*6830*/  IABS R101, R109 ;  /* 0x0000006d00657213 */ /* 0x000fe20000000000 */
[----:B------:R-:W-:Y:S01]  /*6840*/  IMAD R96, R252, R102, R96 ;  /* 0x00000066fc607224 */ /* 0x000fe200078e0260 */
[----:B------:R-:W-:Y:S01]  /*6850*/  IABS R102, R111 ;  /* 0x0000006f00667213 */ /* 0x000fe20000000000 */
[----:B------:R-:W-:Y:S02]  /*6860*/  IMAD.MOV R104, RZ, RZ, -R104 ;  /* 0x000000ffff687224 */ /* 0x000fe400078e0a68 */
[----:B------:R-:W-:Y:S02]  /*6870*/  IMAD.MOV.U32 R111, RZ, RZ, R107 ;  /* 0x000000ffff6f7224 */ /* 0x000fe400078e006b */
[----:B------:R-:W-:-:S04]  /*6880*/  IMAD.HI.U32 R107, R0, R101, RZ ;  /* 0x00000065006b7227 */ /* 0x000fc800078e00ff */
[----:B------:R-:W-:Y:S01]  /*6890*/  IMAD R99, R252, R104, R99 ;  /* 0x00000068fc637224 */ /* 0x000fe200078e0263 */
[----:B------:R-:W-:Y:S01]  /*68a0*/  IABS R104, R106 ;  /* 0x0000006a00687213 */ /* 0x000fe20000000000 */
[----:B------:R-:W-:-:S04]  /*68b0*/  IMAD.HI.U32 R105, R0, R98, RZ ;  /* 0x0000006200697227 */ /* 0x000fc800078e00ff */
[----:B------:R-:W-:-:S04]  /*68c0*/  IMAD.HI.U32 R106, R0, R102, RZ ;  /* 0x00000066006a7227 */ /* 0x000fc800078e00ff */
[----:B------:R-:W-:Y:S02]  /*68d0*/  IMAD.MOV R107, RZ, RZ, -R107 ;  /* 0x000000ffff6b7224 */ /* 0x000fe400078e0a6b */
[----:B------:R-:W-:Y:S02]  /*68e0*/  IMAD.MOV R105, RZ, RZ, -R105 ;  /* 0x000000ffff697224 */ /* 0x000fe400078e0a69 */
[----:B------:R-:W-:Y:S02]  /*68f0*/  IMAD.MOV R106, RZ, RZ, -R106 ;  /* 0x000000ffff6a7224 */ /* 0x000fe400078e0a6a */
[C---:B------:R-:W-:Y:S01]  /*6900*/  IMAD R101, R252.reuse, R107, R101 ;  /* 0x0000006bfc657224 */ /* 0x040fe200078e0265 */
[----:B----4-:R-:W-:Y:S01]  /*6910*/  IABS R107, R113 ;  /* 0x00000071006b7213 */ /* 0x010fe20000000000 */
[C---:B------:R-:W-:Y:S01]  /*6920*/  IMAD R98, R252.reuse, R105, R98 ;  /* 0x00000069fc627224 */ /* 0x040fe200078e0262 */
[----:B------:R-:W-:Y:S01]  /*6930*/  IABS R105, R111 ;  /* 0x0000006f00697213 */ /* 0x000fe20000000000 */
[----:B------:R-:W-:Y:S01]  /*6940*/  IMAD R102, R252, R106, R102 ;  /* 0x0000006afc667224 */ /* 0x000fe200078e0266 */
[----:B------:R-:W-:Y:S01]  /*6950*/  IABS R106, R112 ;  /* 0x00000070006a7213 */ /* 0x000fe20000000000 */
[----:B------:R-:W-:-:S04]  /*6960*/  IMAD.HI.U32 R111, R0, R107, RZ ;  /* 0x0000006b006f7227 */ /* 0x000fc800078e00ff */
[----:B------:R-:W-:-:S04]  /*6970*/  IMAD.HI.U32 R112, R0, R106, RZ ;  /* 0x0000006a00707227 */ /* 0x000fc800078e00ff */
[----:B------:R-:W-:Y:S02]  /*6980*/  IMAD.MOV R111, RZ, RZ, -R111 ;  /* 0x000000ffff6f7224 */ /* 0x000fe400078e0a6f */
[----:B------:R-:W-:Y:S02]  /*6990*/  IMAD.MOV R112, RZ, RZ, -R112 ;  /* 0x000000ffff707224 */ /* 0x000fe400078e0a70 */
[C---:B------:R-:W-:Y:S01]  /*69a0*/  IMAD R107, R252.reuse, R111, R107 ;  /* 0x0000006ffc6b7224 */ /* 0x040fe200078e026b */
[----:B------:R-:W-:Y:S01]  /*69b0*/  IABS R111, R121 ;  /* 0x00000079006f7213 */ /* 0x000fe20000000000 */
[----:B------:R-:W-:Y:S01]  /*69c0*/  IMAD R106, R252, R112, R106 ;  /* 0x00000070fc6a7224 */ /* 0x000fe200078e026a */
[----:B------:R-:W-:-:S03]  /*69d0*/  IABS R112, R122 ;  /* 0x0000007a00707213 */ /* 0x000fc60000000000 */
        /* <DEDUP_REMOVED lines=17> */
[----:B------:R-:W-:-:S04]  /*6af0*/  IMAD.MOV R127, RZ, RZ, -R127 ;  /* 0x000000ffff7f7224 */ /* 0x000fc800078e0a7f */
[----:B------:R-:W-:Y:S01]  /*6b00*/  IMAD R121, R252, R127, R121 ;  /* 0x0000007ffc797224 */ /* 0x000fe200078e0279 */
[----:B---3--:R-:W-:Y:S02]  /*6b10*/  IABS R127, R147 ;  /* 0x00000093007f7213 */ /* 0x008fe40000000000 */
[----:B------:R-:W2:Y:S01]  /*6b20*/  LDL R147, [R1+0x1078] ;  /* 0x0010780001937983 */ /* 0x000ea20000100800 */
[----:B------:R-:W-:-:S04]  /*6b30*/  IMAD.HI.U32 R103, R0, R100, RZ ;  /* 0x0000006400677227 */ /* 0x000fc800078e00ff */
[----:B------:R-:W-:Y:S02]  /*6b40*/  IMAD.MOV R103, RZ, RZ, -R103 ;  /* 0x000000ffff677224 */ /* 0x000fe400078e0a67 */
[----:B------:R-:W-:-:S04]  /*6b50*/  IMAD.HI.U32 R109, R0, R104, RZ ;  /* 0x00000068006d7227 */ /* 0x000fc800078e00ff */
[----:B------:R-:W-:Y:S01]  /*6b60*/  IMAD R100, R252, R103, R100 ;  /* 0x00000067fc647224 */ /* 0x000fe200078e0264 */
[----:B------:R-:W-:Y:S01]  /*6b70*/  IABS R103, R110 ;  /* 0x0000006e00677213 */ /* 0x000fe20000000000 */
[----:B------:R-:W-:-:S04]  /*6b80*/  IMAD.HI.U32 R108, R0, R105, RZ ;  /* 0x00000069006c7227 */ /* 0x000fc800078e00ff */
[----:B------:R-:W-:Y:S02]  /*6b90*/  IMAD.MOV R109, RZ, RZ, -R109 ;  /* 0x000000ffff6d7224 */ /* 0x000fe400078e0a6d */
[----:B------:R-:W-:-:S04]  /*6ba0*/  IMAD.HI.U32 R110, R0, R103, RZ ;  /* 0x00000067006e7227 */ /* 0x000fc800078e00ff */
[----:B------:R-:W-:Y:S02]  /*6bb0*/  IMAD.MOV R108, RZ, RZ, -R108 ;  /* 0x000000ffff6c7224 */ /* 0x000fe400078e0a6c */
[C---:B------:R-:W-:Y:S01]  /*6bc0*/  IMAD R104, R252.reuse, R109, R104 ;  /* 0x0000006dfc687224 */ /* 0x040fe200078e0268 */
[----:B------:R-:W-:Y:S01]  /*6bd0*/  IABS R109, R115 ;  /* 0x00000073006d7213 */ /* 0x000fe20000000000 */
[----:B------:R-:W-:Y:S02]  /*6be0*/  IMAD.MOV R110, RZ, RZ, -R110 ;  /* 0x000000ffff6e7224 */ /* 0x000fe400078e0a6e */
[C---:B------:R-:W-:Y:S01]  /*6bf0*/  IMAD R105, R252.reuse, R108, R105 ;  /* 0x0000006cfc697224 */ /* 0x040fe200078e0269 */
[----:B------:R-:W-:Y:S01]  /*6c00*/  IABS R108, R114 ;  /* 0x00000072006c7213 */ /* 0x000fe20000000000 */
[----:B------:R-:W-:Y:S01]  /*6c10*/  IMAD R103, R252, R110, R103 ;  /* 0x0000006efc677224 */ /* 0x000fe200078e0267 */
[----:B------:R-:W-:Y:S01]  /*6c20*/  IABS R110, R120 ;  /* 0x00000078006e7213 */ /* 0x000fe20000000000 */
[----:B------:R-:W-:-:S04]  /*6c30*/  IMAD.HI.U32 R114, R0, R109, RZ ;  /* 0x0000006d00727227 */ /* 0x000fc800078e00ff */
[----:B------:R-:W-:Y:S02]  /*6c40*/  IMAD.MOV R114, RZ, RZ, -R114 ;  /* 0x000000ffff727224 */ /* 0x000fe400078e0a72 */
[----:B------:R-:W-:-:S04]  /*6c50*/  IMAD.HI.U32 R113, R0, R110, RZ ;  /* 0x0000006e00717227 */ /* 0x000fc800078e00ff */
[----:B------:R-:W-:Y:S01]  /*6c60*/  IMAD R109, R252, R114, R109 ;  /* 0x00000072fc6d7224 */ /* 0x000fe200078e026d */
[----:B------:R-:W-:Y:S01]  /*6c70*/  IABS R114, R128 ;  /* 0x0000008000727213 */ /* 0x000fe20000000000 */
[----:B------:R-:W-:Y:S02]  /*6c80*/  IMAD.MOV R113, RZ, RZ, -R113 ;  /* 0x000000ffff717224 */ /* 0x000fe400078e0a71 */
[----:B------:R-:W-:-:S04]  /*6c90*/  IMAD.HI.U32 R115, R0, R108, RZ ;  /* 0x0000006c00737227 */ /* 0x000fc800078e00ff */
[----:B------:R-:W-:Y:S01]  /*6ca0*/  IMAD R110, R252, R113, R110 ;  /* 0x00000071fc6e7224 */ /* 0x000fe200078e026e */
[----:B------:R-:W-:Y:S01]  /*6cb0*/  IABS R113, R123 ;  /* 0x0000007b00717213 */ /* 0x000fe20000000000 */
[----:B------:R-:W-:-:S04]  /*6cc0*/  IMAD.HI.U32 R119, R0, R114, RZ ;  /* 0x0000007200777227 */ /* 0x000fc800078e00ff */
[----:B------:R-:W-:Y:S02]  /*6cd0*/  IMAD.MOV R119, RZ, RZ, -R119 ;  /* 0x000000ffff777224 */ /* 0x000fe400078e0a77 */
        /* <DEDUP_REMOVED lines=8> */
[----:B------:R-:W-:Y:S02]  /*6d60*/  IMAD.MOV.U32 R144, RZ, RZ, R145 ;  /* 0x000000ffff907224 */ /* 0x000fe400078e0091 */
[----:B------:R-:W-:-:S02]  /*6d70*/  IMAD.MOV.U32 R145, RZ, RZ, R124 ;  /* 0x000000ffff917224 */ /* 0x000fc400078e007c */
[----:B------:R-:W-:Y:S01]  /*6d80*/  IMAD R113, R252, R120, R113 ;  /* 0x00000078fc717224 */ /* 0x000fe200078e0271 */
[----:B------:R-:W-:Y:S01]  /*6d90*/  IABS R120, R146 ;  /* 0x0000009200787213 */ /* 0x000fe20000000000 */
[----:B------:R-:W-:-:S04]  /*6da0*/  IMAD.HI.U32 R124, R0, R119, RZ ;  /* 0x00000077007c7227 */ /* 0x000fc800078e00ff */
        /* <DEDUP_REMOVED lines=9> */
[----:B------:R-:W-:-:S04]  /*6e40*/  IMAD.HI.U32 R126, R0, R122, RZ ;  /* 0x0000007a007e7227 */ /* 0x000fc800078e00ff */
[----:B------:R-:W-:Y:S02]  /*6e50*/  IMAD.MOV.U32 R146, RZ, RZ, R125 ;  /* 0x000000ffff927224 */ /* 0x000fe400078e007d */
[----:B------:R-:W-:Y:S01]  /*6e60*/  IMAD R120, R252, R123, R120 ;  /* 0x0000007bfc787224 */ /* 0x000fe200078e0278 */
[----:B------:R-:W-:Y:S01]  /*6e70*/  IABS R123, R138 ;  /* 0x0000008a007b7213 */ /* 0x000fe20000000000 */
[----:B------:R-:W-:Y:S02]  /*6e80*/  IMAD.MOV R126, RZ, RZ, -R126 ;  /* 0x000000ffff7e7224 */ /* 0x000fe400078e0a7e */
[----:B------:R-:W-:-:S04]  /*6e90*/  IMAD.HI.U32 R125, R0, R118, RZ ;  /* 0x00000076007d7227 */ /* 0x000fc800078e00ff */
[----:B------:R-:W-:-:S04]  /*6ea0*/  IMAD.HI.U32 R129, R0, R124, RZ ;  /* 0x0000007c00817227 */ /* 0x000fc800078e00ff */
[----:B------:R-:W-:Y:S01]  /*6eb0*/  IMAD R122, R252, R126, R122 ;  /* 0x0000007efc7a7224 */ /* 0x000fe200078e027a */
[----:B------:R-:W-:Y:S01]  /*6ec0*/  IABS R126, R145 ;  /* 0x00000091007e7213 */ /* 0x000fe20000000000 */
[----:B------:R-:W-:Y:S02]  /*6ed0*/  IMAD.MOV R125, RZ, RZ, -R125 ;  /* 0x000000ffff7d7224 */ /* 0x000fe400078e0a7d */
[----:B------:R-:W-:-:S04]  /*6ee0*/  IMAD.HI.U32 R130, R0, R123, RZ ;  /* 0x0000007b00827227 */ /* 0x000fc800078e00ff */
[----:B------:R-:W-:Y:S02]  /*6ef0*/  IMAD.MOV R129, RZ, RZ, -R129 ;  /* 0x000000ffff817224 */ /* 0x000fe400078e0a81 */
[----:B------:R-:W-:Y:S02]  /*6f00*/  IMAD.MOV.U32 R145, RZ, RZ, R146 ;  /* 0x000000ffff917224 */ /* 0x000fe400078e0092 */
[C---:B------:R-:W-:Y:S01]  /*6f10*/  IMAD R118, R252.reuse, R125, R118 ;  /* 0x0000007dfc767224 */ /* 0x040fe200078e0276 */
[----:B------:R-:W-:Y:S01]  /*6f20*/  IABS R125, R139 ;  /* 0x0000008b007d7213 */ /* 0x000fe20000000000 */
[----:B------:R-:W-:Y:S02]  /*6f30*/  IMAD.MOV.U32 R146, RZ, RZ, R132 ;  /* 0x000000ffff927224 */ /* 0x000fe400078e0084 */
[----:B------:R-:W-:Y:S02]  /*6f40*/  IMAD.MOV R130, RZ, RZ, -R130 ;  /* 0x000000ffff827224 */ /* 0x000fe400078e0a82 */
[----:B------:R-:W-:Y:S01]  /*6f50*/  IMAD R124, R252, R129, R124 ;  /* 0x00000081fc7c7224 */ /* 0x000fe200078e027c */
[----:B------:R-:W-:Y:S01]  /*6f60*/  IABS R129, R134 ;  /* 0x0000008600817213 */ /* 0x000fe20000000000 */
[----:B------:R-:W-:-:S04]  /*6f70*/  IMAD.HI.U32 R132, R0, R126, RZ ;  /* 0x0000007e00847227 */ /* 0x000fc800078e00ff */
[----:B------:R-:W-:Y:S02]  /*6f80*/  IMAD.MOV.U32 R139, RZ, RZ, R144 ;  /* 0x000000ffff8b7224 */ /* 0x000fe400078e0090 */
[----:B------:R-:W3:Y:S01]  /*6f90*/  LDL R144, [R1+0x106c] ;  /* 0x00106c0001907983 */ /* 0x000ee20000100800 */
[----:B------:R-:W-:Y:S01]  /*6fa0*/  IMAD R123, R252, R130, R123 ;  /* 0x00000082fc7b7224 */ /* 0x000fe200078e027b */
[----:B------:R-:W-:Y:S01]  /*6fb0*/  IABS R130, R133 ;  /* 0x0000008500827213 */ /* 0x000fe20000000000 */
[----:B------:R-:W-:Y:S02]  /*6fc0*/  IMAD.MOV R132, RZ, RZ, -R132 ;  /* 0x000000ffff847224 */ /* 0x000fe400078e0a84 */
[----:B------:R-:W-:-:S04]  /*6fd0*/  IMAD.HI.U32 R134, R0, R129, RZ ;  /* 0x0000008100867227 */ /* 0x000fc800078e00ff */
[----:B------:R-:W-:Y:S01]  /*6fe0*/  IMAD R126, R252, R132, R126 ;  /* 0x00000084fc7e7224 */ /* 0x000fe200078e027e */
[----:B------:R-:W-:Y:S01]  /*6ff0*/  IABS R132, R145 ;  /* 0x0000009100847213 */ /* 0x000fe20000000000 */
[----:B------:R-:W-:Y:S01]  /*7000*/  IMAD.HI.U32 R133, R0, R130, RZ ;  /* 0x0000008200857227 */ /* 0x000fe200078e00ff */
[----:B------:R-:W4:Y:S03]  /*7010*/  LDL R145, [R1+0x1068] ;  /* 0x0010680001917983 */ /* 0x000f260000100800 */
[----:B------:R-:W-:Y:S02]  /*7020*/  IMAD.MOV R134, RZ, RZ, -R134 ;  /* 0x000000ffff867224 */ /* 0x000fe400078e0a86 */
[----:B------:R-:W-:Y:S02]  /*7030*/  IMAD.MOV R133, RZ, RZ, -R133 ;  /* 0x000000ffff857224 */ /* 0x000fe400078e0a85 */
[----:B------:R-:W-:-:S02]  /*7040*/  IMAD R129, R252, R134, R129 ;  /* 0x00000086fc817224 */ /* 0x000fc400078e0281 */
[----:B------:R-:W-:Y:S01]  /*7050*/  IMAD R130, R252, R133, R130 ;  /* 0x00000085fc827224 */ /* 0x000fe200078e0282 */
[----:B------:R-:W-:Y:S02]  /*7060*/  IABS R133, R146 ;  /* 0x0000009200857213 */ /* 0x000fe40000000000 */
[----:B------:R-:W4:Y:S01]  /*7070*/  LDL R146, [R1+0x1060] ;  /* 0x0010600001927983 */ /* 0x000f220000100800 */
[----:B--2---:R-:W-:-:S03]  /*7080*/  IABS R134, R147 ;  /* 0x0000009300867213 */ /* 0x004fc60000000000 */
[----:B------:R-:W2:Y:S01]  /*7090*/  LDL R147, [R1+0x1050] ;  /* 0x0010500001937983 */ /* 0x000ea20000100800 */
[----:B------:R-:W-:-:S04]  /*70a0*/  IMAD.HI.U32 R128, R0, R125, RZ ;  /* 0x0000007d00807227 */ /* 0x000fc800078e00ff */
[----:B------:R-:W-:Y:S02]  /*70b0*/  IMAD.MOV R128, RZ, RZ, -R128 ;  /* 0x000000ffff807224 */ /* 0x000fe400078e0a80 */
[----:B------:R-:W-:-:S04]  /*70c0*/  IMAD.HI.U32 R131, R0, R127, RZ ;  /* 0x0000007f00837227 */ /* 0x000fc800078e00ff */
[----:B------:R-:W-:Y:S01]  /*70d0*/  IMAD R125, R252, R128, R125 ;  /* 0x00000080fc7d7224 */ /* 0x000fe200078e027d */
[----:B------:R-:W-:Y:S01]  /*70e0*/  IABS R128, R135 ;  /* 0x0000008700807213 */ /* 0x000fe20000000000 */
[----:B------:R-:W-:-:S04]  /*70f0*/  IMAD.MOV R131, RZ, RZ, -R131 ;  /* 0x000000ffff837224 */ /* 0x000fc800078e0a83 */
        /* <DEDUP_REMOVED lines=9> */
[----:B------:R-:W-:-:S04]  /*7190*/  IMAD.HI.U32 R139, R0, R134, RZ ;  /* 0x00000086008b7227 */ /* 0x000fc800078e00ff */
[----:B------:R-:W-:-:S04]  /*71a0*/  IMAD.HI.U32 R140, R0, R133, RZ ;  /* 0x00000085008c7227 */ /* 0x000fc800078e00ff */
[----:B------:R-:W-:Y:S02]  /*71b0*/  IMAD.MOV R137, RZ, RZ, -R137 ;  /* 0x000000ffff897224 */ /* 0x000fe400078e0a89 */
[----:B------:R-:W-:Y:S02]  /*71c0*/  IMAD R132, R252, R136, R132 ;  /* 0x00000088fc847224 */ /* 0x000fe400078e0284 */
[----:B------:R-:W-:-:S04]  /*71d0*/  IMAD.HI.U32 R138, R0, R135, RZ ;  /* 0x00000087008a7227 */ /* 0x000fc800078e00ff */
[----:B------:R-:W-:Y:S02]  /*71e0*/  IMAD.MOV R139, RZ, RZ, -R139 ;  /* 0x000000ffff8b7224 */ /* 0x000fe400078e0a8b */
[----:B------:R-:W-:Y:S02]  /*71f0*/  IMAD.MOV R140, RZ, RZ, -R140 ;  /* 0x000000ffff8c7224 */ /* 0x000fe400078e0a8c */
[C---:B------:R-:W-:Y:S01]  /*7200*/  IMAD R131, R252.reuse, R137, R131 ;  /* 0x00000089fc837224 */ /* 0x040fe200078e0283 */
[----:B------:R-:W-:Y:S01]  /*7210*/  IABS R137, R142 ;  /* 0x0000008e00897213 */ /* 0x000fe20000000000 */
[----:B------:R-:W-:Y:S02]  /*7220*/  IMAD.MOV R138, RZ, RZ, -R138 ;  /* 0x000000ffff8a7224 */ /* 0x000fe400078e0a8a */
[C---:B------:R-:W-:Y:S01]  /*7230*/  IMAD R134, R252.reuse, R139, R134 ;  /* 0x0000008bfc867224 */ /* 0x040fe200078e0286 */
[----:B------:R-:W-:Y:S01]  /*7240*/  IABS R139, R141 ;  /* 0x0000008d008b7213 */ /* 0x000fe20000000000 */
[C---:B------:R-:W-:Y:S01]  /*7250*/  IMAD R133, R252.reuse, R140, R133 ;  /* 0x0000008cfc857224 */ /* 0x040fe200078e0285 */
[----:B------:R-:W-:Y:S01]  /*7260*/  IABS R140, R143 ;  /* 0x0000008f008c7213 */ /* 0x000fe20000000000 */
[----:B------:R-:W-:-:S02]  /*7270*/  IMAD R135, R252, R138, R135 ;  /* 0x0000008afc877224 */ /* 0x000fc400078e0287 */
[----:B------:R-:W-:-:S04]  /*7280*/  IMAD.HI.U32 R141, R0, R137, RZ ;  /* 0x00000089008d7227 */ /* 0x000fc800078e00ff */
[----:B------:R-:W-:-:S04]  /*7290*/  IMAD.HI.U32 R143, R0, R140, RZ ;  /* 0x0000008c008f7227 */ /* 0x000fc800078e00ff */
[----:B------:R-:W-:Y:S02]  /*72a0*/  IMAD.MOV R141, RZ, RZ, -R141 ;  /* 0x000000ffff8d7224 */ /* 0x000fe400078e0a8d */
[----:B------:R-:W-:Y:S02]  /*72b0*/  IMAD.MOV R143, RZ, RZ, -R143 ;  /* 0x000000ffff8f7224 */ /* 0x000fe400078e0a8f */
[C---:B------:R-:W-:Y:S02]  /*72c0*/  IMAD R137, R252.reuse, R141, R137 ;  /* 0x0000008dfc897224 */ /* 0x040fe400078e0289 */
[----:B------:R-:W-:Y:S01]  /*72d0*/  IMAD R140, R252, R143, R140 ;  /* 0x0000008ffc8c7224 */ /* 0x000fe200078e028c */
[----:B------:R-:W-:-:S05]  /*72e0*/  IABS R143, R150 ;  /* 0x00000096008f7213 */ /* 0x000fca0000000000 */
[----:B------:R-:W-:-:S04]  /*72f0*/  IMAD.HI.U32 R150, R0, R143, RZ ;  /* 0x0000008f00967227 */ /* 0x000fc800078e00ff */
[----:B------:R-:W-:-:S04]  /*7300*/  IMAD.MOV R150, RZ, RZ, -R150 ;  /* 0x000000ffff967224 */ /* 0x000fc800078e0a96 */
[----:B------:R-:W-:Y:S01]  /*7310*/  IMAD R143, R252, R150, R143 ;  /* 0x00000096fc8f7224 */ /* 0x000fe200078e028f */
[----:B------:R-:W-:-:S05]  /*7320*/  IABS R150, R153 ;  /* 0x0000009900967213 */ /* 0x000fca0000000000 */
[----:B------:R-:W-:Y:S01]  /*7330*/  IMAD.HI.U32 R153, R0, R150, RZ ;  /* 0x0000009600997227 */ /* 0x000fe200078e00ff */
[----:B---3--:R-:W-:-:S03]  /*7340*/  IABS R136, R144 ;  /* 0x0000009000887213 */ /* 0x008fc60000000000 */
[----:B------:R-:W-:-:S04]  /*7350*/  IMAD.HI.U32 R144, R0, R139, RZ ;  /* 0x0000008b00907227 */ /* 0x000fc800078e00ff */
[----:B------:R-:W-:-:S04]  /*7360*/  IMAD.HI.U32 R142, R0, R136, RZ ;  /* 0x00000088008e7227 */ /* 0x000fc800078e00ff */
[----:B------:R-:W-:Y:S01]  /*7370*/  IMAD.MOV R142, RZ, RZ, -R142 ;  /* 0x000000ffff8e7224 */ /* 0x000fe200078e0a8e */
[----:B----4-:R-:W-:-:S03]  /*7380*/  IABS R138, R145 ;  /* 0x00000091008a7213 */ /* 0x010fc60000000000 */
[----:B------:R-:W-:Y:S02]  /*7390*/  IMAD R136, R252, R142, R136 ;  /* 0x0000008efc887224 */ /* 0x000fe400078e0288 */
[----:B------:R-:W-:Y:S02]  /*73a0*/  IMAD.MOV R144, RZ, RZ, -R144 ;  /* 0x000000ffff907224 */ /* 0x000fe400078e0a90 */
[----:B------:R-:W-:-:S04]  /*73b0*/  IMAD.HI.U32 R145, R0, R138, RZ ;  /* 0x0000008a00917227 */ /* 0x000fc800078e00ff */
[----:B------:R-:W-:Y:S02]  /*73c0*/  IMAD.MOV R145, RZ, RZ, -R145 ;  /* 0x000000ffff917224 */ /* 0x000fe400078e0a91 */
[C---:B------:R-:W-:Y:S01]  /*73d0*/  IMAD R139, R252.reuse, R144, R139 ;  /* 0x00000090fc8b7224 */ /* 0x040fe200078e028b */
[----:B------:R-:W-:Y:S02]  /*73e0*/  IABS R141, R146 ;  /* 0x00000092008d7213 */ /* 0x000fe40000000000 */
        /* <DEDUP_REMOVED lines=21> */
[----:B------:R-:W-:Y:S02]  /*7540*/  IABS R159, R161 ;  /* 0x000000a1009f7213 */ /* 0x000fe40000000000 */
[----:B--2---:R-:W-:Y:S01]  /*7550*/  IABS R142, R147 ;  /* 0x00000093008e7213 */ /* 0x004fe20000000000 */
        /* <DEDUP_REMOVED lines=12> */
[----:B------:R-:W-:Y:S01]  /*7620*/  IMAD R146, R252, R152, R146 ;  /* 0x00000098fc927224 */ /* 0x000fe200078e0292 */
[----:B------:R-:W-:Y:S01]  /*7630*/  IABS R152, R157 ;  /* 0x0000009d00987213 */ /* 0x000fe20000000000 */
        /* <DEDUP_REMOVED lines=11> */
[----:B------:R-:W-:Y:S01]  /*76f0*/  IMAD R152, R252, R156, R152 ;  /* 0x0000009cfc987224 */ /* 0x000fe200078e0298 */
[----:B------:R-:W-:Y:S01]  /*7700*/  IABS R156, R165 ;  /* 0x000000a5009c7213 */ /* 0x000fe20000000000 */
[----:B------:R-:W-:-:S04]  /*7710*/  IMAD.HI.U32 R158, R0, R155, RZ ;  /* 0x0000009b009e7227 */ /* 0x000fc800078e00ff */
[----:B------:R-:W-:Y:S02]  /*7720*/  IMAD.MOV R160, RZ, RZ, -R160 ;  /* 0x000000ffffa07224 */ /* 0x000fe400078e0aa0 */
[C---:B------:R-:W-:Y:S01]  /*7730*/  IMAD R151, R252.reuse, R157, R151 ;  /* 0x0000009dfc977224 */ /* 0x040fe200078e0297 */
[----:B------:R-:W-:Y:S01]  /*7740*/  IABS R157, R162 ;  /* 0x000000a2009d7213 */ /* 0x000fe20000000000 */
[----:B------:R-:W-:Y:S02]  /*7750*/  IMAD.MOV R158, RZ, RZ, -R158 ;  /* 0x000000ffff9e7224 */ /* 0x000fe400078e0a9e */
[----:B------:R-:W-:Y:S01]  /*7760*/  IMAD R153, R252, R160, R153 ;  /* 0x000000a0fc997224 */ /* 0x000fe200078e0299 */
[----:B------:R-:W-:Y:S01]  /*7770*/  IABS R160, R163 ;  /* 0x000000a300a07213 */ /* 0x000fe20000000000 */
        /* <DEDUP_REMOVED lines=8> */
[----:B------:R-:W-:Y:S01]  /*7800*/  IMAD R156, R252, R162, R156 ;  /* 0x000000a2fc9c7224 */ /* 0x000fe200078e029c */
[----:B------:R-:W-:Y:S01]  /*7810*/  IABS R162, R167 ;  /* 0x000000a700a27213 */ /* 0x000fe20000000000 */
        /* <DEDUP_REMOVED lines=273> */
[----:B------:R-:W-:Y:S02]  /*8930*/  IMAD.MOV R232, RZ, RZ, -R232 ;  /* 0x000000ffffe87224 */ /* 0x000fe400078e0ae8 */
[----:B------:R-:W-:-:S04]  /*8940*/  IMAD.HI.U32 R234, R0, R229, RZ ;  /* 0x000000e500ea7227 */ /* 0x000fc800078e00ff */
[----:B------:R-:W-:-:S04]  /*8950*/  IMAD.HI.U32 R233, R0, R230, RZ ;  /* 0x000000e600e97227 */ /* 0x000fc800078e00ff */
[----:B------:R-:W-:Y:S01]  /*8960*/  IMAD R226, R252, R232, R226 ;  /* 0x000000e8fce27224 */ /* 0x000fe200078e02e2 */
[----:B------:R-:W-:Y:S01]  /*8970*/  IABS R232, R237 ;  /* 0x000000ed00e87213 */ /* 0x000fe20000000000 */
[----:B------:R-:W-:-:S04]  /*8980*/  IMAD.HI.U32 R235, R0, R228, RZ ;  /* 0x000000e400eb7227 */ /* 0x000fc800078e00ff */
[----:B------:R-:W-:Y:S02]  /*8990*/  IMAD.MOV R234, RZ, RZ, -R234 ;  /* 0x000000ffffea7224 */ /* 0x000fe400078e0aea */
[----:B------:R-:W-:-:S04]  /*89a0*/  IMAD.HI.U32 R231, R0, R227, RZ ;  /* 0x000000e300e77227 */ /* 0x000fc800078e00ff */
[----:B------:R-:W-:Y:S02]  /*89b0*/  IMAD.MOV R233, RZ, RZ, -R233 ;  /* 0x000000ffffe97224 */ /* 0x000fe400078e0ae9 */
[----:B------:R-:W-:Y:S02]  /*89c0*/  IMAD.MOV R235, RZ, RZ, -R235 ;  /* 0x000000ffffeb7224 */ /* 0x000fe400078e0aeb */
[C---:B------:R-:W-:Y:S01]  /*89d0*/  IMAD R229, R252.reuse, R234, R229 ;  /* 0x000000eafce57224 */ /* 0x040fe200078e02e5 */
[----:B------:R-:W-:Y:S01]  /*89e0*/  IABS R234, R236 ;  /* 0x000000ec00ea7213 */ /* 0x000fe20000000000 */
[----:B------:R-:W-:Y:S02]  /*89f0*/  IMAD.MOV R231, RZ, RZ, -R231 ;  /* 0x000000ffffe77224 */ /* 0x000fe400078e0ae7 */
[----:B------:R-:W-:Y:S01]  /*8a00*/  IMAD R230, R252, R233, R230 ;  /* 0x000000e9fce67224 */ /* 0x000fe200078e02e6 */
[----:B------:R-:W-:Y:S01]  /*8a10*/  IABS R233, R239 ;  /* 0x000000ef00e97213 */ /* 0x000fe20000000000 */
[----:B------:R-:W-:-:S04]  /*8a20*/  IMAD.HI.U32 R236, R0, R232, RZ ;  /* 0x000000e800ec7227 */ /* 0x000fc800078e00ff */
[C---:B------:R-:W-:Y:S01]  /*8a30*/  IMAD R228, R252.reuse, R235, R228 ;  /* 0x000000ebfce47224 */ /* 0x040fe200078e02e4 */
[----:B------:R-:W-:Y:S01]  /*8a40*/  IABS R235, R238 ;  /* 0x000000ee00eb7213 */ /* 0x000fe20000000000 */
[----:B------:R-:W-:Y:S01]  /*8a50*/  IMAD R227, R252, R231, R227 ;  /* 0x000000e7fce37224 */ /* 0x000fe200078e02e3 */
[----:B------:R-:W-:Y:S01]  /*8a60*/  IABS R231, R240 ;  /* 0x000000f000e77213 */ /* 0x000fe20000000000 */
[----:B------:R-:W-:Y:S02]  /*8a70*/  IMAD.MOV R236, RZ, RZ, -R236 ;  /* 0x000000ffffec7224 */ /* 0x000fe400078e0aec */
[----:B------:R-:W-:-:S04]  /*8a80*/  IMAD.HI.U32 R240, R0, R233, RZ ;  /* 0x000000e900f07227 */ /* 0x000fc800078e00ff */
[----:B------:R-:W-:Y:S01]  /*8a90*/  IMAD R232, R252, R236, R232 ;  /* 0x000000ecfce87224 */ /* 0x000fe200078e02e8 */
[----:B------:R-:W-:Y:S01]  /*8aa0*/  IABS R236, R9 ;  /* 0x0000000900ec7213 */ /* 0x000fe20000000000 */
[----:B------:R-:W-:Y:S01]  /*8ab0*/  IMAD.HI.U32 R238, R0, R235, RZ ;  /* 0x000000eb00ee7227 */ /* 0x000fe200078e00ff */
[----:B------:R-:W2:Y:S03]  /*8ac0*/  LDL.LU R9, [R1+0x28] ;  /* 0x0000280001097983 */ /* 0x000ea60000300800 */
[----:B------:R-:W-:Y:S01]  /*8ad0*/  IMAD.MOV R240, RZ, RZ, -R240 ;  /* 0x000000fffff07224 */ /* 0x000fe200078e0af0 */
[----:B-1----:R-:W3:Y:S01]  /*8ae0*/  LDL.LU R11, [R1+0x24] ;  /* 0x00002400010b7983 */ /* 0x002ee20000300800 */
[----:B------:R-:W-:Y:S02]  /*8af0*/  IMAD.MOV R238, RZ, RZ, -R238 ;  /* 0x000000ffffee7224 */ /* 0x000fe400078e0aee */
[----:B------:R-:W-:Y:S01]  /*8b00*/  IMAD R233, R252, R240, R233 ;  /* 0x000000f0fce97224 */ /* 0x000fe200078e02e9 */
[----:B------:R-:W4:Y:S01]  /*8b10*/  LDL.LU R13, [R1+0x20] ;  /* 0x00002000010d7983 */ /* 0x000f220000300800 */
[----:B------:R-:W-:-:S04]  /*8b20*/  IMAD.HI.U32 R240, R0, R236, RZ ;  /* 0x000000ec00f07227 */ /* 0x000fc800078e00ff */
[----:B------:R-:W-:Y:S01]  /*8b30*/  IMAD R235, R252, R238, R235 ;  /* 0x000000eefceb7224 */ /* 0x000fe200078e02eb */
[----:B------:R-:W-:Y:S01]  /*8b40*/  IABS R238, R243 ;  /* 0x000000f300ee7213 */ /* 0x000fe20000000000 */
[----:B------:R-:W-:-:S04]  /*8b50*/  IMAD.MOV R243, RZ, RZ, -R240 ;  /* 0x000000fffff37224 */ /* 0x000fc800078e0af0 */
[----:B------:R-:W-:Y:S02]  /*8b60*/  IMAD R236, R252, R243, R236 ;  /* 0x000000f3fcec7224 */ /* 0x000fe400078e02ec */
[----:B------:R-:W-:-:S04]  /*8b70*/  IMAD.HI.U32 R243, R0, R238, RZ ;  /* 0x000000ee00f37227 */ /* 0x000fc800078e00ff */
[----:B------:R-:W-:-:S04]  /*8b80*/  IMAD.MOV R243, RZ, RZ, -R243 ;  /* 0x000000fffff37224 */ /* 0x000fc800078e0af3 */
[----:B------:R-:W-:Y:S02]  /*8b90*/  IMAD R238, R252, R243, R238 ;  /* 0x000000f3fcee7224 */ /* 0x000fe400078e02ee */
[----:B------:R-:W4:Y:S01]  /*8ba0*/  LDL R243, [R1+0xe1c] ;  /* 0x000e1c0001f37983 */ /* 0x000f220000100800 */
[----:B------:R-:W-:-:S04]  /*8bb0*/  IMAD.HI.U32 R237, R0, R231, RZ ;  /* 0x000000e700ed7227 */ /* 0x000fc800078e00ff */
[----:B------:R-:W-:Y:S02]  /*8bc0*/  IMAD.MOV R237, RZ, RZ, -R237 ;  /* 0x000000ffffed7224 */ /* 0x000fe400078e0aed */
[----:B------:R-:W-:-:S04]  /*8bd0*/  IMAD.HI.U32 R239, R0, R234, RZ ;  /* 0x000000ea00ef7227 */ /* 0x000fc800078e00ff */
[----:B------:R-:W-:Y:S01]  /*8be0*/  IMAD R231, R252, R237, R231 ;  /* 0x000000edfce77224 */ /* 0x000fe200078e02e7 */
[----:B------:R-:W-:Y:S01]  /*8bf0*/  IABS R237, R244 ;  /* 0x000000f400ed7213 */ /* 0x000fe20000000000 */
[----:B------:R-:W-:-:S04]  /*8c00*/  IMAD.MOV R239, RZ, RZ, -R239 ;  /* 0x000000ffffef7224 */ /* 0x000fc800078e0aef */
[----:B------:R-:W-:Y:S01]  /*8c10*/  IMAD R234, R252, R239, R234 ;  /* 0x000000effcea7224 */ /* 0x000fe200078e02ea */
[----:B------:R-:W-:Y:S01]  /*8c20*/  IABS R239, R241 ;  /* 0x000000f100ef7213 */ /* 0x000fe20000000000 */
[----:B------:R-:W-:-:S04]  /*8c30*/  IMAD.HI.U32 R241, R0, R237, RZ ;  /* 0x000000ed00f17227 */ /* 0x000fc800078e00ff */
[----:B------:R-:W-:Y:S02]  /*8c40*/  IMAD.MOV.U32 R240, RZ, RZ, R242 ;  /* 0x000000fffff07224 */ /* 0x000fe400078e00f2 */
[----:B------:R-:W-:Y:S02]  /*8c50*/  IMAD.MOV R241, RZ, RZ, -R241 ;  /* 0x000000fffff17224 */ /* 0x000fe400078e0af1 */
[----:B------:R-:W-:-:S04]  /*8c60*/  IMAD.HI.U32 R244, R0, R239, RZ ;  /* 0x000000ef00f47227 */ /* 0x000fc800078e00ff */
[----:B------:R-:W-:-:S04]  /*8c70*/  IMAD.HI.U32 R242, R0, R240, RZ ;  /* 0x000000f000f27227 */ /* 0x000fc800078e00ff */
[C---:B------:R-:W-:Y:S01]  /*8c80*/  IMAD R237, R252.reuse, R241, R237 ;  /* 0x000000f1fced7224 */ /* 0x040fe200078e02ed */
[----:B------:R-:W-:Y:S01]  /*8c90*/  IABS R241, R246 ;  /* 0x000000f600f17213 */ /* 0x000fe20000000000 */
[----:B------:R-:W-:Y:S02]  /*8ca0*/  IMAD.MOV R244, RZ, RZ, -R244 ;  /* 0x000000fffff47224 */ /* 0x000fe400078e0af4 */
[----:B------:R-:W-:Y:S02]  /*8cb0*/  IMAD.MOV R246, RZ, RZ, -R242 ;  /* 0x000000fffff67224 */ /* 0x000fe400078e0af2 */
[----:B------:R-:W-:Y:S02]  /*8cc0*/  IMAD.MOV.U32 R242, RZ, RZ, R245 ;  /* 0x000000fffff27224 */ /* 0x000fe400078e00f5 */
[C---:B------:R-:W-:Y:S02]  /*8cd0*/  IMAD R239, R252.reuse, R244, R239 ;  /* 0x000000f4fcef7224 */ /* 0x040fe400078e02ef */
[----:B------:R-:W-:Y:S01]  /*8ce0*/  IMAD R240, R252, R246, R240 ;  /* 0x000000f6fcf07224 */ /* 0x000fe200078e02f0 */
[----:B------:R-:W-:Y:S01]  /*8cf0*/  IABS R246, R248 ;  /* 0x000000f800f67213 */ /* 0x000fe20000000000 */
[----:B------:R-:W-:-:S04]  /*8d00*/  IMAD.HI.U32 R244, R0, R242, RZ ;  /* 0x000000f200f47227 */ /* 0x000fc800078e00ff */
[----:B------:R-:W-:Y:S02]  /*8d10*/  IMAD.MOV R248, RZ, RZ, -R244 ;  /* 0x000000fffff87224 */ /* 0x000fe400078e0af4 */
[----:B------:R-:W-:Y:S01]  /*8d20*/  IMAD.MOV.U32 R244, RZ, RZ, R246 ;  /* 0x000000fffff47224 */ /* 0x000fe200078e00f6 */
[C---:B--2---:R-:W-:Y:S02]  /*8d30*/  ISETP.GT.U32.AND P1, PT, R252.reuse, R9, PT ;  /* 0x00000009fc00720c */ /* 0x044fe40003f24070 */
[----:B---3--:R-:W-:-:S11]  /*8d40*/  ISETP.GT.U32.AND P2, PT, R252, R11, PT ;  /* 0x0000000bfc00720c */ /* 0x008fd60003f44070 */
[--C-:B------:R-:W-:Y:S02]  /*8d50*/  @!P1 IMAD.IADD R9, R9, 0x1, -R252.reuse ;  /* 0x0000000109099824 */ /* 0x100fe400078e0afc */
[----:B------:R-:W-:-:S03]  /*8d60*/  @!P2 IMAD.IADD R11, R11, 0x1, -R252 ;  /* 0x000000010b0ba824 */ /* 0x000fc600078e0afc */
[C---:B------:R-:W-:Y:S02]  /*8d70*/  ISETP.GT.U32.AND P4, PT, R252.reuse, R9, PT ;  /* 0x00000009fc00720c */ /* 0x040fe40003f84070 */
[----:B------:R-:W-:Y:S02]  /*8d80*/  ISETP.GT.U32.AND P6, PT, R252, R11, PT ;  /* 0x0000000bfc00720c */ /* 0x000fe40003fc4070 */
[----:B----4-:R-:W-:-:S05]  /*8d90*/  IABS R243, R243 ;  /* 0x000000f300f37213 */ /* 0x010fca0000000000 */
[----:B------:R-:W-:-:S04]  /*8da0*/  IMAD.HI.U32 R246, R0, R243, RZ ;  /* 0x000000f300f67227 */ /* 0x000fc800078e00ff */
[----:B------:R-:W-:Y:S02]  /*8db0*/  IMAD.MOV R246, RZ, RZ, -R246 ;  /* 0x000000fffff67224 */ /* 0x000fe400078e0af6 */
[--C-:B------:R-:W-:Y:S02]  /*8dc0*/  @!P4 IMAD.IADD R9, R9, 0x1, -R252.reuse ;  /* 0x000000010909c824 */ /* 0x100fe400078e0afc */
[----:B------:R-:W-:Y:S02]  /*8dd0*/  @!P6 IMAD.IADD R11, R11, 0x1, -R252 ;  /* 0x000000010b0be824 */ /* 0x000fe400078e0afc */
[C---:B------:R-:W-:Y:S02]  /*8de0*/  IMAD R243, R252.reuse, R246, R243 ;  /* 0x000000f6fcf37224 */ /* 0x040fe400078e02f3 */
[----:B------:R-:W2:Y:S04]  /*8df0*/  LDL R246, [R1+0xe28] ;  /* 0x000e280001f67983 */ /* 0x000ea80000100800 */
[----:B------:R0:W-:Y:S01]  /*8e00*/  STL [R1+0x28], R9 ;  /* 0x0000280901007387 */ /* 0x0001e20000100800 */
[----:B------:R-:W-:-:S02]  /*8e10*/  ISETP.GT.U32.AND P5, PT, R252, R13, PT ;  /* 0x0000000dfc00720c */ /* 0x000fc40003fa4070 */
[----:B------:R-:W-:Y:S01]  /*8e20*/  ISETP.GT.U32.AND P6, PT, R252, R6, PT ;  /* 0x00000006fc00720c */ /* 0x000fe20003fc4070 */
[----:B0-----:R-:W3:Y:S04]  /*8e30*/  LDL.LU R9, [R1+0x11dc] ;  /* 0x0011dc0001097983 */ /* 0x001ee80000300800 */
[----:B------:R0:W-:Y:S04]  /*8e40*/  STL [R1+0x24], R11 ;  /* 0x0000240b01007387 */ /* 0x0001e80000100800 */
[----:B0-----:R-:W4:Y:S02]  /*8e50*/  LDL.LU R11, [R1+0x11d8] ;  /* 0x0011d800010b7983 */ /* 0x001f240000300800 */
[----:B------:R-:W-:-:S02]  /*8e60*/  @!P5 IMAD.IADD R13, R13, 0x1, -R252 ;  /* 0x000000010d0dd824 */ /* 0x000fc400078e0afc */
[----:B------:R-:W-:-:S03]  /*8e70*/  @!P6 IMAD.IADD R6, R6, 0x1, -R252 ;  /* 0x000000010606e824 */ /* 0x000fc600078e0afc */
[----:B------:R-:W-:-:S13]  /*8e80*/  ISETP.GT.U32.AND P6, PT, R252, R13, PT ;  /* 0x0000000dfc00720c */ /* 0x000fda0003fc4070 */
[----:B------:R-:W-:-:S05]  /*8e90*/  @!P6 IMAD.IADD R13, R13, 0x1, -R252 ;  /* 0x000000010d0de824 */ /* 0x000fca00078e0afc */
[----:B------:R0:W-:Y:S04]  /*8ea0*/  STL [R1+0x20], R13 ;  /* 0x0000200d01007387 */ /* 0x0001e80000100800 */
[----:B0-----:R-:W2:Y:S01]  /*8eb0*/  LDL.LU R13, [R1+0x11d4] ;  /* 0x0011d400010d7983 */ /* 0x001ea20000300800 */
[----:B------:R-:W-:Y:S02]  /*8ec0*/  ISETP.GT.U32.AND P0, PT, R2, R5, PT ;  /* 0x000000050200720c */ /* 0x000fe40003f04070 */
[----:B------:R-:W-:-:S11]  /*8ed0*/  ISETP.GT.U32.AND P2, PT, R252, R249, PT ;  /* 0x000000f9fc00720c */ /* 0x000fd60003f44070 */
[----:B------:R-:W-:-:S05]  /*8ee0*/  @!P0 IMAD.IADD R5, R5, 0x1, -R2 ;  /* 0x0000000105058824 */ /* 0x000fca00078e0a02 */
[----:B------:R-:W-:Y:S02]  /*8ef0*/  ISETP.GT.U32.AND P3, PT, R2, R5, PT ;  /* 0x000000050200720c */ /* 0x000fe40003f64070 */
[C---:B------:R-:W-:Y:S01]  /*8f00*/  ISETP.GT.U32.AND P0, PT, R252.reuse, R4, PT ;  /* 0x00000004fc00720c */ /* 0x040fe20003f04070 */
[----:B------:R-:W-:Y:S01]  /*8f10*/  @!P2 IMAD.IADD R249, R249, 0x1, -R252 ;  /* 0x00000001f9f9a824 */ /* 0x000fe200078e0afc */
[C---:B------:R-:W-:Y:S02]  /*8f20*/  ISETP.GT.U32.AND P2, PT, R252.reuse, R10, PT ;  /* 0x0000000afc00720c */ /* 0x040fe40003f44070 */
[----:B------:R-:W-:-:S07]  /*8f30*/  ISETP.GT.U32.AND P1, PT, R252, R3, PT ;  /* 0x00000003fc00720c */ /* 0x000fce0003f24070 */
[----:B------:R-:W-:Y:S01]  /*8f40*/  @!P3 IMAD.IADD R5, R5, 0x1, -R2 ;  /* 0x000000010505b824 */ /* 0x000fe200078e0a02 */
[----:B------:R-:W-:Y:S01]  /*8f50*/  ISETP.GT.U32.AND P3, PT, R252, R250, PT ;  /* 0x000000fafc00720c */ /* 0x000fe20003f64070 */
[--C-:B------:R-:W-:Y:S01]  /*8f60*/  @!P0 IMAD.IADD R4, R4, 0x1, -R252.reuse ;  /* 0x0000000104048824 */ /* 0x100fe200078e0afc */
[C---:B------:R-:W-:Y:S02]  /*8f70*/  ISETP.GT.U32.AND P4, PT, R252.reuse, R251, PT ;  /* 0x000000fbfc00720c */ /* 0x040fe40003f84070 */
[C---:B------:R-:W-:Y:S02]  /*8f80*/  ISETP.GT.U32.AND P5, PT, R252.reuse, R7, PT ;  /* 0x00000007fc00720c */ /* 0x040fe40003fa4070 */
[----:B------:R-:W-:Y:S01]  /*8f90*/  ISETP.GT.U32.AND P0, PT, R252, R8, PT ;  /* 0x00000008fc00720c */ /* 0x000fe20003f04070 */
[----:B------:R-:W-:-:S06]  /*8fa0*/  @!P2 IMAD.IADD R10, R10, 0x1, -R252 ;  /* 0x000000010a0aa824 */ /* 0x000fcc00078e0afc */
[--C-:B------:R-:W-:Y:S02]  /*8fb0*/  @!P3 IMAD.IADD R250, R250, 0x1, -R252.reuse ;  /* 0x00000001fafab824 */ /* 0x100fe400078e0afc */
[----:B------:R-:W-:-:S03]  /*8fc0*/  @!P1 IMAD.IADD R3, R3, 0x1, -R252 ;  /* 0x0000000103039824 */ /* 0x000fc600078e0afc */
[C---:B------:R-:W-:Y:S01]  /*8fd0*/  ISETP.GT.U32.AND P2, PT, R252.reuse, R250, PT ;  /* 0x000000fafc00720c */ /* 0x040fe20003f44070 */
[--C-:B------:R-:W-:Y:S01]  /*8fe0*/  @!P4 IMAD.IADD R251, R251, 0x1, -R252.reuse ;  /* 0x00000001fbfbc824 */ /* 0x100fe200078e0afc */
[C---:B------:R-:W-:Y:S01]  /*8ff0*/  ISETP.GT.U32.AND P4, PT, R252.reuse, R12, PT ;  /* 0x0000000cfc00720c */ /* 0x040fe20003f84070 */
[--C-:B------:R-:W-:Y:S01]  /*9000*/  @!P5 IMAD.IADD R7, R7, 0x1, -R252.reuse ;  /* 0x000000010707d824 */ /* 0x100fe200078e0afc */
[----:B------:R-:W-:Y:S01]  /*9010*/  ISETP.GT.U32.AND P5, PT, R252, R4, PT ;  /* 0x00000004fc00720c */ /* 0x000fe20003fa4070 */
[----:B------:R-:W-:Y:S01]  /*9020*/  @!P0 IMAD.IADD R8, R8, 0x1, -R252 ;  /* 0x0000000108088824 */ /* 0x000fe200078e0afc */
[----:B------:R-:W-:-:S07]  /*9030*/  ISETP.GT.U32.AND P0, PT, R252, R3, PT ;  /* 0x00000003fc00720c */ /* 0x000fce0003f04070 */
[--C-:B------:R-:W-:Y:S01]  /*9040*/  @!P2 IMAD.IADD R250, R250, 0x1, -R252.reuse ;  /* 0x00000001fafaa824 */ /* 0x100fe200078e0afc */
[----:B------:R-:W-:Y:S01]  /*9050*/  ISETP.GT.U32.AND P2, PT, R252, R10, PT ;  /* 0x0000000afc00720c */ /* 0x000fe20003f44070 */
[--C-:B------:R-:W-:Y:S01]  /*9060*/  @!P4 IMAD.IADD R12, R12, 0x1, -R252.reuse ;  /* 0x000000010c0cc824 */ /* 0x100fe200078e0afc */
[----:B------:R-:W-:Y:S01]  /*9070*/  ISETP.GT.U32.AND P4, PT, R252, R6, PT ;  /* 0x00000006fc00720c */ /* 0x000fe20003f84070 */
[--C-:B------:R-:W-:Y:S01]  /*9080*/  @!P5 IMAD.IADD R4, R4, 0x1, -R252.reuse ;  /* 0x000000010404d824 */ /* 0x100fe200078e0afc */
[C---:B------:R-:W-:Y:S01]  /*9090*/  ISETP.GT.U32.AND P5, PT, R252.reuse, R7, PT ;  /* 0x00000007fc00720c */ /* 0x040fe20003fa4070 */
[----:B------:R-:W-:Y:S01]  /*90a0*/  @!P0 IMAD.IADD R3, R3, 0x1, -R252 ;  /* 0x0000000103038824 */ /* 0x000fe200078e0afc */
[----:B------:R-:W-:-:S07]  /*90b0*/  ISETP.GT.U32.AND P0, PT, R252, R8, PT ;  /* 0x00000008fc00720c */ /* 0x000fce0003f04070 */
[--C-:B------:R-:W-:Y:S01]  /*90c0*/  @!P2 IMAD.IADD R10, R10, 0x1, -R252.reuse ;  /* 0x000000010a0aa824 */ /* 0x100fe200078e0afc */
[----:B------:R-:W-:Y:S01]  /*90d0*/  ISETP.GT.U32.AND P2, PT, R252, R17, PT ;  /* 0x00000011fc00720c */ /* 0x000fe20003f44070 */
        /* <DEDUP_REMOVED lines=14> */
[--C-:B------:R-:W-:Y:S02]  /*91c0*/  @!P2 IMAD.IADD R24, R24, 0x1, -R252.reuse ;  /* 0x000000011818a824 */ /* 0x100fe400078e0afc */
[--C-:B------:R-:W-:Y:S02]  /*91d0*/  @!P6 IMAD.IADD R19, R19, 0x1, -R252.reuse ;  /* 0x000000011313e824 */ /* 0x100fe400078e0afc */
[--C-:B------:R-:W-:Y:S01]  /*91e0*/  @!P5 IMAD.IADD R21, R21, 0x1, -R252.reuse ;  /* 0x000000011515d824 */ /* 0x100fe200078e0afc */
[----:B------:R-:W-:Y:S01]  /*91f0*/  ISETP.GT.U32.AND P5, PT, R252, R15, PT ;  /* 0x0000000ffc00720c */ /* 0x000fe20003fa4070 */
[----:B------:R-:W-:-:S12]  /*9200*/  @!P0 IMAD.IADD R22, R22, 0x1, -R252 ;  /* 0x0000000116168824 */ /* 0x000fd800078e0afc */
[----:B------:R-:W-:Y:S01]  /*9210*/  @!P5 IMAD.IADD R15, R15, 0x1, -R252 ;  /* 0x000000010f0fd824 */ /* 0x000fe200078e0afc */
[----:B------:R-:W-:-:S13]  /*9220*/  ISETP.GT.U32.AND P5, PT, R252, R21, PT ;  /* 0x00000015fc00720c */ /* 0x000fda0003fa4070 */
[----:B------:R-:W-:Y:S01]  /*9230*/  @!P5 IMAD.IADD R21, R21, 0x1, -R252 ;  /* 0x000000011515d824 */ /* 0x000fe200078e0afc */
[C---:B------:R-:W-:Y:S02]  /*9240*/  ISETP.GT.U32.AND P5, PT, R252.reuse, R28, PT ;  /* 0x0000001cfc00720c */ /* 0x040fe40003fa4070 */
[C---:B---3--:R-:W-:Y:S02]  /*9250*/  ISETP.GT.U32.AND P1, PT, R252.reuse, R9, PT ;  /* 0x00000009fc00720c */ /* 0x048fe40003f24070 */
[----:B----4-:R-:W-:-:S11]  /*9260*/  ISETP.GT.U32.AND P3, PT, R252, R11, PT ;  /* 0x0000000bfc00720c */ /* 0x010fd60003f64070 */
[--C-:B------:R-:W-:Y:S01]  /*9270*/  @!P1 IMAD.IADD R9, R9, 0x1, -R252.reuse ;  /* 0x0000000109099824 */ /* 0x100fe200078e0afc */
[C---:B------:R-:W-:Y:S01]  /*9280*/  ISETP.GT.U32.AND P1, PT, R252.reuse, R249, PT ;  /* 0x000000f9fc00720c */ /* 0x040fe20003f24070 */
[----:B------:R-:W-:Y:S01]  /*9290*/  @!P3 IMAD.IADD R11, R11, 0x1, -R252 ;  /* 0x000000010b0bb824 */ /* 0x000fe200078e0afc */
[----:B------:R-:W-:-:S11]  /*92a0*/  ISETP.GT.U32.AND P3, PT, R252, R251, PT ;  /* 0x000000fbfc00720c */ /* 0x000fd60003f64070 */
[--C-:B------:R-:W-:Y:S01]  /*92b0*/  @!P1 IMAD.IADD R249, R249, 0x1, -R252.reuse ;  /* 0x00000001f9f99824 */ /* 0x100fe200078e0afc */
[C---:B------:R-:W-:Y:S01]  /*92c0*/  ISETP.GT.U32.AND P1, PT, R252.reuse, R9, PT ;  /* 0x00000009fc00720c */ /* 0x040fe20003f24070 */
[----:B------:R-:W-:Y:S01]  /*92d0*/  @!P3 IMAD.IADD R251, R251, 0x1, -R252 ;  /* 0x00000001fbfbb824 */ /* 0x000fe200078e0afc */
[C---:B------:R-:W-:Y:S02]  /*92e0*/  ISETP.GT.U32.AND P3, PT, R252.reuse, R11, PT ;  /* 0x0000000bfc00720c */ /* 0x040fe40003f64070 */
[----:B--2---:R-:W-:-:S09]  /*92f0*/  ISETP.GT.U32.AND P4, PT, R252, R13, PT ;  /* 0x0000000dfc00720c */ /* 0x004fd20003f84070 */
[--C-:B------:R-:W-:Y:S02]  /*9300*/  @!P1 IMAD.IADD R9, R9, 0x1, -R252.reuse ;  /* 0x0000000109099824 */ /* 0x100fe400078e0afc */
[--C-:B------:R-:W-:Y:S01]  /*9310*/  @!P3 IMAD.IADD R11, R11, 0x1, -R252.reuse ;  /* 0x000000010b0bb824 */ /* 0x100fe200078e0afc */
[C---:B------:R-:W-:Y:S02]  /*9320*/  ISETP.GT.U32.AND P3, PT, R252.reuse, R18, PT ;  /* 0x00000012fc00720c */ /* 0x040fe40003f64070 */
[C---:B------:R-:W-:Y:S01]  /*9330*/  ISETP.GT.U32.AND P1, PT, R252.reuse, R16, PT ;  /* 0x00000010fc00720c */ /* 0x040fe20003f24070 */
[----:B------:R-:W-:Y:S01]  /*9340*/  @!P4 IMAD.IADD R13, R13, 0x1, -R252 ;  /* 0x000000010d0dc824 */ /* 0x000fe200078e0afc */
[----:B------:R-:W-:-:S09]  /*9350*/  ISETP.GT.U32.AND P4, PT, R252, R20, PT ;  /* 0x00000014fc00720c */ /* 0x000fd20003f84070 */
[--C-:B------:R-:W-:Y:S01]  /*9360*/  @!P3 IMAD.IADD R18, R18, 0x1, -R252.reuse ;  /* 0x000000011212b824 */ /* 0x100fe200078e0afc */
[----:B------:R-:W-:Y:S01]  /*9370*/  ISETP.GT.U32.AND P3, PT, R252, R25, PT ;  /* 0x00000019fc00720c */ /* 0x000fe20003f64070 */
[--C-:B------:R-:W-:Y:S01]  /*9380*/  @!P1 IMAD.IADD R16, R16, 0x1, -R252.reuse ;  /* 0x0000000110109824 */ /* 0x100fe200078e0afc */
[C---:B------:R-:W-:Y:S02]  /*9390*/  ISETP.GT.U32.AND P1, PT, R252.reuse, R23, PT ;  /* 0x00000017fc00720c */ /* 0x040fe40003f24070 */
[----:B------:R-:W-:Y:S01]  /*93a0*/  ISETP.GT.U32.AND P2, PT, R252, R18, PT ;  /* 0x00000012fc00720c */ /* 0x000fe20003f44070 */
[----:B------:R-:W-:Y:S01]  /*93b0*/  @!P4 IMAD.IADD R20, R20, 0x1, -R252 ;  /* 0x000000011414c824 */ /* 0x000fe200078e0afc */
[C---:B------:R-:W-:Y:S02]  /*93c0*/  ISETP.GT.U32.AND P4, PT, R252.reuse, R14, PT ;  /* 0x0000000efc00720c */ /* 0x040fe40003f84070 */
[C---:B------:R-:W-:Y:S02]  /*93d0*/  ISETP.GT.U32.AND P0, PT, R252.reuse, R16, PT ;  /* 0x00000010fc00720c */ /* 0x040fe40003f04070 */
[----:B------:R-:W-:-:S03]  /*93e0*/  ISETP.GT.U32.AND P6, PT, R252, R13, PT ;  /* 0x0000000dfc00720c */ /* 0x000fc60003fc4070 */
[--C-:B------:R-:W-:Y:S01]  /*93f0*/  @!P3 IMAD.IADD R25, R25, 0x1, -R252.reuse ;  /* 0x000000011919b824 */ /* 0x100fe200078e0afc */
[----:B------:R-:W-:Y:S01]  /*9400*/  ISETP.GT.U32.AND P3, PT, R252, R19, PT ;  /* 0x00000013fc00720c */ /* 0x000fe20003f64070 */
[--C-:B------:R-:W-:Y:S02]  /*9410*/  @!P1 IMAD.IADD R23, R23, 0x1, -R252.reuse ;  /* 0x0000000117179824 */ /* 0x100fe400078e0afc */
[--C-:B------:R-:W-:Y:S01]  /*9420*/  @!P2 IMAD.IADD R18, R18, 0x1, -R252.reuse ;  /* 0x000000011212a824 */ /* 0x100fe200078e0afc */
[C---:B------:R-:W-:Y:S02]  /*9430*/  ISETP.GT.U32.AND P2, PT, R252.reuse, R24, PT ;  /* 0x00000018fc00720c */ /* 0x040fe40003f44070 */
[----:B------:R-:W-:Y:S01]  /*9440*/  ISETP.GT.U32.AND P1, PT, R252, R17, PT ;  /* 0x00000011fc00720c */ /* 0x000fe20003f24070 */
[--C-:B------:R-:W-:Y:S01]  /*9450*/  @!P4 IMAD.IADD R14, R14, 0x1, -R252.reuse ;  /* 0x000000010e0ec824 */ /* 0x100fe200078e0afc */
[----:B------:R-:W-:Y:S01]  /*9460*/  ISETP.GT.U32.AND P4, PT, R252, R20, PT ;  /* 0x00000014fc00720c */ /* 0x000fe20003f84070 */
[--C-:B------:R-:W-:Y:S01]  /*9470*/  @!P0 IMAD.IADD R16, R16, 0x1, -R252.reuse ;  /* 0x0000000110108824 */ /* 0x100fe200078e0afc */
[C---:B------:R-:W-:Y:S01]  /*9480*/  ISETP.GT.U32.AND P0, PT, R252.reuse, R22, PT ;  /* 0x00000016fc00720c */ /* 0x040fe20003f04070 */
[--C-:B------:R-:W-:Y:S01]  /*9490*/  @!P6 IMAD.IADD R13, R13, 0x1, -R252.reuse ;  /* 0x000000010d0de824 */ /* 0x100fe200078e0afc */
[C---:B------:R-:W-:Y:S01]  /*94a0*/  ISETP.GT.U32.AND P6, PT, R252.reuse, R25, PT ;  /* 0x00000019fc00720c */ /* 0x040fe20003fc4070 */
[----:B------:R-:W-:Y:S01]  /*94b0*/  @!P3 IMAD.IADD R19, R19, 0x1, -R252 ;  /* 0x000000011313b824 */ /* 0x000fe200078e0afc */
[----:B------:R-:W-:-:S03]  /*94c0*/  ISETP.GT.U32.AND P3, PT, R252, R26, PT ;  /* 0x0000001afc00720c */ /* 0x000fc60003f64070 */
[--C-:B------:R-:W-:Y:S01]  /*94d0*/  @!P2 IMAD.IADD R24, R24, 0x1, -R252.reuse ;  /* 0x000000011818a824 */ /* 0x100fe200078e0afc */
[C---:B------:R-:W-:Y:S01]  /*94e0*/  ISETP.GT.U32.AND P2, PT, R252.reuse, R31, PT ;  /* 0x0000001ffc00720c */ /* 0x040fe20003f44070 */
[--C-:B------:R-:W-:Y:S01]  /*94f0*/  @!P1 IMAD.IADD R17, R17, 0x1, -R252.reuse ;  /* 0x0000000111119824 */ /* 0x100fe200078e0afc */
[----:B------:R-:W-:Y:S01]  /*9500*/  ISETP.GT.U32.AND P1, PT, R252, R23, PT ;  /* 0x00000017fc00720c */ /* 0x000fe20003f24070 */
[--C-:B------:R-:W-:Y:S01]  /*9510*/  @!P4 IMAD.IADD R20, R20, 0x1, -R252.reuse ;  /* 0x000000011414c824 */ /* 0x100fe200078e0afc */
[----:B------:R-:W-:Y:S01]  /*9520*/  ISETP.GT.U32.AND P4, PT, R252, R27, PT ;  /* 0x0000001bfc00720c */ /* 0x000fe20003f84070 */
[--C-:B------:R-:W-:Y:S01]  /*9530*/  @!P0 IMAD.IADD R22, R22, 0x1, -R252.reuse ;  /* 0x0000000116168824 */ /* 0x100fe200078e0afc */
[C---:B------:R-:W-:Y:S01]  /*9540*/  ISETP.GT.U32.AND P0, PT, R252.reuse, R29, PT ;  /* 0x0000001dfc00720c */ /* 0x040fe20003f04070 */
[--C-:B------:R-:W-:Y:S01]  /*9550*/  @!P6 IMAD.IADD R25, R25, 0x1, -R252.reuse ;  /* 0x000000011919e824 */ /* 0x100fe200078e0afc */
[----:B------:R-:W-:Y:S01]  /*9560*/  ISETP.GT.U32.AND P6, PT, R252, R32, PT ;  /* 0x00000020fc00720c */ /* 0x000fe20003fc4070 */
[----:B------:R-:W-:Y:S01]  /*9570*/  @!P3 IMAD.IADD R26, R26, 0x1, -R252 ;  /* 0x000000011a1ab824 */ /* 0x000fe200078e0afc */
[----:B------:R-:W-:-:S03]  /*9580*/  ISETP.GT.U32.AND P3, PT, R252, R33, PT ;  /* 0x00000021fc00720c */ /* 0x000fc60003f64070 */
[--C-:B------:R-:W-:Y:S01]  /*9590*/  @!P2 IMAD.IADD R31, R31, 0x1, -R252.reuse ;  /* 0x000000011f1fa824 */ /* 0x100fe200078e0afc */
[C---:B------:R-:W-:Y:S01]  /*95a0*/  ISETP.GT.U32.AND P2, PT, R252.reuse, R38, PT ;  /* 0x00000026fc00720c */ /* 0x040fe20003f44070 */
[--C-:B------:R-:W-:Y:S01]  /*95b0*/  @!P1 IMAD.IADD R23, R23, 0x1, -R252.reuse ;  /* 0x0000000117179824 */ /* 0x100fe200078e0afc */
[C---:B------:R-:W-:Y:S01]  /*95c0*/  ISETP.GT.U32.AND P1, PT, R252.reuse, R30, PT ;  /* 0x0000001efc00720c */ /* 0x040fe20003f24070 */
[--C-:B------:R-:W-:Y:S01]  /*95d0*/  @!P4 IMAD.IADD R27, R27, 0x1, -R252.reuse ;  /* 0x000000011b1bc824 */ /* 0x100fe200078e0afc */
[----:B------:R-:W-:Y:S01]  /*95e0*/  ISETP.GT.U32.AND P4, PT, R252, R34, PT ;  /* 0x00000022fc00720c */ /* 0x000fe20003f84070 */
[--C-:B------:R-:W-:Y:S01]  /*95f0*/  @!P5 IMAD.IADD R28, R28, 0x1, -R252.reuse ;  /* 0x000000011c1cd824 */ /* 0x100fe200078e0afc */
[C---:B------:R-:W-:Y:S01]  /*9600*/  ISETP.GT.U32.AND P5, PT, R252.reuse, R35, PT ;  /* 0x00000023fc00720c */ /* 0x040fe20003fa4070 */
[--C-:B------:R-:W-:Y:S01]  /*9610*/  @!P0 IMAD.IADD R29, R29, 0x1, -R252.reuse ;  /* 0x000000011d1d8824 */ /* 0x100fe200078e0afc */
[----:B------:R-:W-:Y:S01]  /*9620*/  ISETP.GT.U32.AND P0, PT, R252, R36, PT ;  /* 0x00000024fc00720c */ /* 0x000fe20003f04070 */
[----:B------:R-:W-:-:S02]  /*9630*/  @!P6 IMAD.IADD R32, R32, 0x1, -R252 ;  /* 0x000000012020e824 */ /* 0x000fc400078e0afc */
[--C-:B------:R-:W-:Y:S01]  /*9640*/  @!P3 IMAD.IADD R33, R33, 0x1, -R252.reuse ;  /* 0x000000012121b824 */ /* 0x100fe200078e0afc */
[----:B------:R-:W-:Y:S01]  /*9650*/  ISETP.GT.U32.AND P3, PT, R252, R27, PT ;  /* 0x0000001bfc00720c */ /* 0x000fe20003f64070 */
        /* <DEDUP_REMOVED lines=11> */
[----:B------:R-:W-:Y:S01]  /*9710*/  ISETP.GT.U32.AND P3, PT, R252, R33, PT ;  /* 0x00000021fc00720c */ /* 0x000fe20003f64070 */
        /* <DEDUP_REMOVED lines=15> */
[C---:B------:R-:W-:Y:S02]  /*9810*/  ISETP.GT.U32.AND P2, PT, R252.reuse, R46, PT ;  /* 0x0000002efc00720c */ /* 0x040fe40003f44070 */
[----:B------:R-:W-:Y:S01]  /*9820*/  ISETP.GT.U32.AND P1, PT, R252, R37, PT ;  /* 0x00000025fc00720c */ /* 0x000fe20003f24070 */
[--C-:B------:R-:W-:Y:S01]  /*9830*/  @!P4 IMAD.IADD R34, R34, 0x1, -R252.reuse ;  /* 0x000000012222c824 */ /* 0x100fe200078e0afc */
[C---:B------:R-:W-:Y:S01]  /*9840*/  ISETP.GT.U32.AND P4, PT, R252.reuse, R41, PT ;  /* 0x00000029fc00720c */ /* 0x040fe20003f84070 */
[--C-:B------:R-:W-:Y:S01]  /*9850*/  @!P5 IMAD.IADD R35, R35, 0x1, -R252.reuse ;  /* 0x000000012323d824 */ /* 0x100fe200078e0afc */
[----:B------:R-:W-:Y:S01]  /*9860*/  ISETP.GT.U32.AND P5, PT, R252, R42, PT ;  /* 0x0000002afc00720c */ /* 0x000fe20003fa4070 */
        /* <DEDUP_REMOVED lines=60> */
[----:B------:R-:W-:-:S02]  /*9c30*/  @!P2 IMAD.IADD R60, R60, 0x1, -R252 ;  /* 0x000000013c3ca824 */ /* 0x000fc400078e0afc */
[--C-:B------:R-:W-:Y:S01]  /*9c40*/  @!P6 IMAD.IADD R51, R51, 0x1, -R252.reuse ;  /* 0x000000013333e824 */ /* 0x100fe200078e0afc */
[----:B------:R-:W-:Y:S01]  /*9c50*/  ISETP.GT.U32.AND P2, PT, R252, R54, PT ;  /* 0x00000036fc00720c */ /* 0x000fe20003f44070 */
[--C-:B------:R-:W-:Y:S01]  /*9c60*/  @!P1 IMAD.IADD R52, R52, 0x1, -R252.reuse ;  /* 0x0000000134349824 */ /* 0x100fe200078e0afc */
[C---:B------:R-:W-:Y:S02]  /*9c70*/  ISETP.GT.U32.AND P6, PT, R252.reuse, R58, PT ;  /* 0x0000003afc00720c */ /* 0x040fe40003fc4070 */
        /* <DEDUP_REMOVED lines=23> */
[----:B------:R-:W-:-:S02]  /*9df0*/  ISETP.GT.U32.AND P2, PT, R252, R67, PT ;  /* 0x00000043fc00720c */ /* 0x000fc40003f44070 */
        /* <DEDUP_REMOVED lines=82> */
[----:B------:R-:W-:Y:S01]  /*a320*/  @!P1 IMAD.IADD R80, R80, 0x1, -R252 ;  /* 0x0000000150509824 */ /* 0x000fe200078e0afc */
[C---:B------:R-:W-:Y:S02]  /*a330*/  ISETP.GT.U32.AND P6, PT, R252.reuse, R84, PT ;  /* 0x00000054fc00720c */ /* 0x040fe40003fc4070 */
[----:B------:R-:W-:Y:S01]  /*a340*/  ISETP.GT.U32.AND P1, PT, R252, R87, PT ;  /* 0x00000057fc00720c */ /* 0x000fe20003f24070 */
[----:B------:R-:W-:-:S04]  /*a350*/  IMAD.HI.U32 R245, R0, R241, RZ ;  /* 0x000000f100f57227 */ /* 0x000fc800078e00ff */
[--C-:B------:R-:W-:Y:S01]  /*a360*/  @!P4 IMAD.IADD R83, R83, 0x1, -R252.reuse ;  /* 0x000000015353c824 */ /* 0x100fe200078e0afc */
[C---:B------:R-:W-:Y:S01]  /*a370*/  ISETP.GT.U32.AND P4, PT, R252.reuse, R90, PT ;  /* 0x0000005afc00720c */ /* 0x040fe20003f84070 */
[--C-:B------:R-:W-:Y:S01]  /*a380*/  @!P5 IMAD.IADD R85, R85, 0x1, -R252.reuse ;  /* 0x000000015555d824 */ /* 0x100fe200078e0afc */
[----:B------:R-:W-:Y:S01]  /*a390*/  ISETP.GT.U32.AND P5, PT, R252, R79, PT ;  /* 0x0000004ffc00720c */ /* 0x000fe20003fa4070 */
[--C-:B------:R-:W-:Y:S01]  /*a3a0*/  @!P0 IMAD.IADD R86, R86, 0x1, -R252.reuse ;  /* 0x0000000156568824 */ /* 0x100fe200078e0afc */
[C---:B------:R-:W-:Y:S01]  /*a3b0*/  ISETP.GT.U32.AND P0, PT, R252.reuse, R80, PT ;  /* 0x00000050fc00720c */ /* 0x040fe20003f04070 */
[----:B------:R-:W-:Y:S02]  /*a3c0*/  IMAD.MOV R245, RZ, RZ, -R245 ;  /* 0x000000fffff57224 */ /* 0x000fe400078e0af5 */
[----:B------:R-:W-:Y:S01]  /*a3d0*/  @!P3 IMAD.IADD R89, R89, 0x1, -R252 ;  /* 0x000000015959b824 */ /* 0x000fe200078e0afc */
[C---:B------:R-:W-:Y:S01]  /*a3e0*/  ISETP.GT.U32.AND P3, PT, R252.reuse, R83, PT ;  /* 0x00000053fc00720c */ /* 0x040fe20003f64070 */
[----:B------:R-:W-:-:S02]  /*a3f0*/  IMAD R241, R252, R245, R241 ;  /* 0x000000f5fcf17224 */ /* 0x000fc400078e02f1 */
[----:B------:R-:W-:Y:S02]  /*a400*/  IMAD.MOV.U32 R245, RZ, RZ, R247 ;  /* 0x000000fffff57224 */ /* 0x000fe400078e00f7 */
[--C-:B------:R-:W-:Y:S01]  /*a410*/  @!P2 IMAD.IADD R82, R82, 0x1, -R252.reuse ;  /* 0x000000015252a824 */ /* 0x100fe200078e0afc */
[----:B------:R-:W-:Y:S01]  /*a420*/  ISETP.GT.U32.AND P2, PT, R252, R88, PT ;  /* 0x00000058fc00720c */ /* 0x000fe20003f44070 */
[----:B------:R0:W-:Y:S01]  /*a430*/  STL [R1+0x14], R4 ;  /* 0x0000140401007387 */ /* 0x0001e20000100800 */
[--C-:B------:R-:W-:Y:S02]  /*a440*/  @!P6 IMAD.IADD R84, R84, 0x1, -R252.reuse ;  /* 0x000000015454e824 */ /* 0x100fe400078e0afc */
[----:B------:R-:W-:Y:S01]  /*a450*/  @!P1 IMAD.IADD R87, R87, 0x1, -R252 ;  /* 0x0000000157579824 */ /* 0x000fe200078e0afc */
[C---:B------:R-:W-:Y:S01]  /*a460*/  ISETP.GT.U32.AND P1, PT, R252.reuse, R81, PT ;  /* 0x00000051fc00720c */ /* 0x040fe20003f24070 */
[----:B------:R-:W-:Y:S02]  /*a470*/  IMAD R242, R252, R248, R242 ;  /* 0x000000f8fcf27224 */ /* 0x000fe400078e02f2 */
[----:B------:R-:W-:Y:S01]  /*a480*/  IMAD.HI.U32 R248, R0, R245, RZ ;  /* 0x000000f500f87227 */ /* 0x000fe200078e00ff */
[----:B0-----:R-:W2:Y:S03]  /*a490*/  LDL.LU R4, [R1+0x11d0] ;  /* 0x0011d00001047983 */ /* 0x001ea60000300800 */
[--C-:B------:R-:W-:Y:S01]  /*a4a0*/  @!P4 IMAD.IADD R90, R90, 0x1, -R252.reuse ;  /* 0x000000015a5ac824 */ /* 0x100fe200078e0afc */
[----:B------:R0:W-:Y:S01]  /*a4b0*/  STL [R1+0x10], R3 ;  /* 0x0000100301007387 */ /* 0x0001e20000100800 */
[--C-:B------:R-:W-:Y:S01]  /*a4c0*/  @!P5 IMAD.IADD R79, R79, 0x1, -R252.reuse ;  /* 0x000000014f4fd824 */ /* 0x100fe200078e0afc */
[----:B------:R-:W-:Y:S01]  /*a4d0*/  ISETP.GT.U32.AND P6, PT, R252, R78, PT ;  /* 0x0000004efc00720c */ /* 0x000fe20003fc4070 */
[----:B------:R-:W-:Y:S01]  /*a4e0*/  @!P0 IMAD.IADD R80, R80, 0x1, -R252 ;  /* 0x0000000150508824 */ /* 0x000fe200078e0afc */
[C---:B------:R-:W-:Y:S01]  /*a4f0*/  ISETP.GT.U32.AND P4, PT, R252.reuse, R84, PT ;  /* 0x00000054fc00720c */ /* 0x040fe20003f84070 */
[----:B------:R-:W-:Y:S01]  /*a500*/  IMAD.MOV R248, RZ, RZ, -R248 ;  /* 0x000000fffff87224 */ /* 0x000fe200078e0af8 */
[----:B------:R-:W-:-:S02]  /*a510*/  ISETP.GT.U32.AND P5, PT, R252, R85, PT ;  /* 0x00000055fc00720c */ /* 0x000fc40003fa4070 */
[----:B------:R-:W-:Y:S01]  /*a520*/  ISETP.GT.U32.AND P0, PT, R252, R86, PT ;  /* 0x00000056fc00720c */ /* 0x000fe20003f04070 */
[----:B0-----:R-:W3:Y:S01]  /*a530*/  LDL.LU R3, [R1+0x11cc] ;  /* 0x0011cc0001037983 */ /* 0x001ee20000300800 */
[----:B------:R-:W-:-:S03]  /*a540*/  @!P3 IMAD.IADD R83, R83, 0x1, -R252 ;  /* 0x000000015353b824 */ /* 0x000fc600078e0afc */
[----:B------:R0:W-:Y:S01]  /*a550*/  STL [R1+0xc], R249 ;  /* 0x00000cf901007387 */ /* 0x0001e20000100800 */
[C---:B------:R-:W-:Y:S01]  /*a560*/  ISETP.GT.U32.AND P3, PT, R252.reuse, R89, PT ;  /* 0x00000059fc00720c */ /* 0x040fe20003f64070 */
[----:B------:R-:W-:Y:S02]  /*a570*/  IMAD R245, R252, R248, R245 ;  /* 0x000000f8fcf57224 */ /* 0x000fe400078e02f5 */
[--C-:B------:R-:W-:Y:S01]  /*a580*/  @!P2 IMAD.IADD R88, R88, 0x1, -R252.reuse ;  /* 0x000000015858a824 */ /* 0x100fe200078e0afc */
[----:B0-----:R-:W4:Y:S04]  /*a590*/  LDL.LU R249, [R1+0x11c8] ;  /* 0x0011c80001f97983 */ /* 0x001f280000300800 */
[----:B------:R0:W-:Y:S01]  /*a5a0*/  STL [R1+0x4], R250 ;  /* 0x000004fa01007387 */ /* 0x0001e20000100800 */
[C---:B------:R-:W-:Y:S01]  /*a5b0*/  ISETP.GT.U32.AND P2, PT, R252.reuse, R95, PT ;  /* 0x0000005ffc00720c */ /* 0x040fe20003f44070 */
[--C-:B------:R-:W-:Y:S01]  /*a5c0*/  @!P1 IMAD.IADD R81, R81, 0x1, -R252.reuse ;  /* 0x0000000151519824 */ /* 0x100fe200078e0afc */
[----:B------:R-:W-:Y:S01]  /*a5d0*/  ISETP.GT.U32.AND P1, PT, R252, R87, PT ;  /* 0x00000057fc00720c */ /* 0x000fe20003f24070 */
[----:B0-----:R-:W2:Y:S04]  /*a5e0*/  LDL.LU R250, [R1+0x11c4] ;  /* 0x0011c40001fa7983 */ /* 0x001ea80000300800 */
[----:B------:R0:W-:Y:S01]  /*a5f0*/  STL [R1], R251 ;  /* 0x000000fb01007387 */ /* 0x0001e20000100800 */
[--C-:B------:R-:W-:Y:S01]  /*a600*/  @!P6 IMAD.IADD R78, R78, 0x1, -R252.reuse ;  /* 0x000000014e4ee824 */ /* 0x100fe200078e0afc */
[----:B------:R-:W-:Y:S01]  /*a610*/  ISETP.GT.U32.AND P6, PT, R252, R90, PT ;  /* 0x0000005afc00720c */ /* 0x000fe20003fc4070 */
[--C-:B------:R-:W-:Y:S01]  /*a620*/  @!P4 IMAD.IADD R84, R84, 0x1, -R252.reuse ;  /* 0x000000015454c824 */ /* 0x100fe200078e0afc */
[----:B0-----:R-:W2:Y:S04]  /*a630*/  LDL.LU R251, [R1+0x11c0] ;  /* 0x0011c00001fb7983 */ /* 0x001ea80000300800 */
[----:B------:R-:W4:Y:S01]  /*a640*/  LDL R248, [R1+0xe2c] ;  /* 0x000e2c0001f87983 */ /* 0x000f220000100800 */
[--C-:B------:R-:W-:Y:S01]  /*a650*/  @!P5 IMAD.IADD R85, R85, 0x1, -R252.reuse ;  /* 0x000000015555d824 */ /* 0x100fe200078e0afc */
[----:B------:R-:W-:Y:S01]  /*a660*/  ISETP.GT.U32.AND P4, PT, R252, R91, PT ;  /* 0x0000005bfc00720c */ /* 0x000fe20003f84070 */
[----:B------:R-:W-:Y:S01]  /*a670*/  @!P0 IMAD.IADD R86, R86, 0x1, -R252 ;  /* 0x0000000156568824 */ /* 0x000fe200078e0afc */
[----:B------:R-:W-:-:S02]  /*a680*/  ISETP.GT.U32.AND P5, PT, R252, R92, PT ;  /* 0x0000005cfc00720c */ /* 0x000fc40003fa4070 */
        /* <DEDUP_REMOVED lines=8> */
[----:B------:R0:W-:Y:S01]  /*a710*/  STL [R1+0x11a4], R6 ;  /* 0x0011a40601007387 */ /* 0x0001e20000100800 */
[--C-:B------:R-:W-:Y:S01]  /*a720*/  @!P4 IMAD.IADD R91, R91, 0x1, -R252.reuse ;  /* 0x000000015b5bc824 */ /* 0x100fe200078e0afc */
[----:B------:R-:W-:Y:S01]  /*a730*/  ISETP.GT.U32.AND P6, PT, R252, R97, PT ;  /* 0x00000061fc00720c */ /* 0x000fe20003fc4070 */
[--C-:B------:R-:W-:Y:S01]  /*a740*/  @!P5 IMAD.IADD R92, R92, 0x1, -R252.reuse ;  /* 0x000000015c5cd824 */ /* 0x100fe200078e0afc */
[C---:B------:R-:W-:Y:S01]  /*a750*/  ISETP.GT.U32.AND P4, PT, R252.reuse, R98, PT ;  /* 0x00000062fc00720c */ /* 0x040fe20003f84070 */
[--C-:B------:R-:W-:Y:S01]  /*a760*/  @!P0 IMAD.IADD R93, R93, 0x1, -R252.reuse ;  /* 0x000000015d5d8824 */ /* 0x100fe200078e0afc */
[C---:B------:R-:W-:Y:S01]  /*a770*/  ISETP.GT.U32.AND P5, PT, R252.reuse, R99, PT ;  /* 0x00000063fc00720c */ /* 0x040fe20003fa4070 */
[----:B------:R-:W-:Y:S01]  /*a780*/  STL [R1+0x11a0], R7 ;  /* 0x0011a00701007387 */ /* 0x000fe20000100800 */
[----:B------:R-:W-:Y:S01]  /*a790*/  ISETP.GT.U32.AND P0, PT, R252, R100, PT ;  /* 0x00000064fc00720c */ /* 0x000fe20003f04070 */
[----:B------:R-:W-:-:S02]  /*a7a0*/  @!P3 IMAD.IADD R96, R96, 0x1, -R252 ;  /* 0x000000016060b824 */ /* 0x000fc400078e0afc */
[----:B------:R-:W-:Y:S01]  /*a7b0*/  STL [R1+0x119c], R8 ;  /* 0x00119c0801007387 */ /* 0x000fe20000100800 */
[----:B------:R-:W-:-:S03]  /*a7c0*/  ISETP.GT.U32.AND P3, PT, R252, R103, PT ;  /* 0x00000067fc00720c */ /* 0x000fc60003f64070 */
[----:B------:R1:W-:Y:S01]  /*a7d0*/  STL [R1+0x11a8], R9 ;  /* 0x0011a80901007387 */ /* 0x0003e20000100800 */
[----:B------:R-:W-:-:S03]  /*a7e0*/  @!P2 IMAD.IADD R102, R102, 0x1, -R252 ;  /* 0x000000016666a824 */ /* 0x000fc600078e0afc */
[----:B------:R2:W-:Y:S01]  /*a7f0*/  STL [R1+0x11ac], R10 ;  /* 0x0011ac0a01007387 */ /* 0x0005e20000100800 */
[----:B------:R-:W-:-:S03]  /*a800*/  ISETP.GT.U32.AND P2, PT, R252, R96, PT ;  /* 0x00000060fc00720c */ /* 0x000fc60003f44070 */
[----:B------:R-:W-:Y:S01]  /*a810*/  STL [R1+0x11b0], R11 ;  /* 0x0011b00b01007387 */ /* 0x000fe20000100800 */
[----:B------:R-:W-:-:S03]  /*a820*/  @!P1 IMAD.IADD R94, R94, 0x1, -R252 ;  /* 0x000000015e5e9824 */ /* 0x000fc600078e0afc */
[----:B------:R2:W-:Y:S01]  /*a830*/  STL [R1+0x11b4], R12 ;  /* 0x0011b40c01007387 */ /* 0x0005e20000100800 */
[----:B------:R-:W-:-:S03]  /*a840*/  ISETP.GT.U32.AND P1, PT, R252, R101, PT ;  /* 0x00000065fc00720c */ /* 0x000fc60003f24070 */
[----:B0-----:R-:W2:Y:S01]  /*a850*/  LDL R6, [R1+0xe34] ;  /* 0x000e340001067983 */ /* 0x001ea20000100800 */
[--C-:B------:R-:W-:Y:S02]  /*a860*/  @!P6 IMAD.IADD R97, R97, 0x1, -R252.reuse ;  /* 0x000000016161e824 */ /* 0x100fe400078e0afc */
        /* <DEDUP_REMOVED lines=12> */
[----:B------:R-:W-:Y:S01]  /*a930*/  IMAD.HI.U32 R247, R0, R244, RZ ;  /* 0x000000f400f77227 */ /* 0x000fe200078e00ff */
[----:B------:R-:W-:Y:S01]  /*a940*/  ISETP.GT.U32.AND P1, PT, R252, R95, PT ;  /* 0x0000005ffc00720c */ /* 0x000fe20003f24070 */
[----:B-1----:R-:W2:Y:S02]  /*a950*/  LDL R9, [R1+0xe38] ;  /* 0x000e380001097983 */ /* 0x002ea40000100800 */
        /* <DEDUP_REMOVED lines=230> */
[----:B------:R-:W-:Y:S01]  /*b7c0*/  @!P1 IMAD.IADD R151, R151, 0x1, -R252 ;  /* 0x0000000197979824 */ /* 0x000fe200078e0afc */
[----:B------:R-:W-:-:S02]  /*b7d0*/  IABS R246, R246 ;  /* 0x000000f600f67213 */ /* 0x000fc40000000000 */
[----:B------:R-:W-:Y:S01]  /*b7e0*/  ISETP.GT.U32.AND P1, PT, R252, R158, PT ;  /* 0x0000009efc00720c */ /* 0x000fe20003f24070 */
[----:B------:R-:W-:Y:S02]  /*b7f0*/  IMAD.MOV R247, RZ, RZ, -R247 ;  /* 0x000000fffff77224 */ /* 0x000fe400078e0af7 */
[--C-:B------:R-:W-:Y:S01]  /*b800*/  @!P4 IMAD.IADD R154, R154, 0x1, -R252.reuse ;  /* 0x000000019a9ac824 */ /* 0x100fe200078e0afc */
[----:B------:R-:W-:Y:S01]  /*b810*/  ISETP.GT.U32.AND P4, PT, R252, R161, PT ;  /* 0x000000a1fc00720c */ /* 0x000fe20003f84070 */
[--C-:B------:R-:W-:Y:S01]  /*b820*/  @!P6 IMAD.IADD R156, R156, 0x1, -R252.reuse ;  /* 0x000000019c9ce824 */ /* 0x100fe200078e0afc */
[C---:B------:R-:W-:Y:S01]  /*b830*/  ISETP.GT.U32.AND P6, PT, R252.reuse, R163, PT ;  /* 0x000000a3fc00720c */ /* 0x040fe20003fc4070 */
[----:B------:R-:W-:Y:S01]  /*b840*/  @!P0 IMAD.IADD R157, R157, 0x1, -R252 ;  /* 0x000000019d9d8824 */ /* 0x000fe200078e0afc */
[----:B------:R-:W-:Y:S01]  /*b850*/  ISETP.GT.U32.AND P0, PT, R252, R164, PT ;  /* 0x000000a4fc00720c */ /* 0x000fe20003f04070 */
[----:B------:R-:W-:-:S04]  /*b860*/  IMAD.HI.U32 R2, R0, R246, RZ ;  /* 0x000000f600027227 */ /* 0x000fc800078e00ff */
[----:B------:R-:W-:Y:S01]  /*b870*/  IMAD R244, R252, R247, R244 ;  /* 0x000000f7fcf47224 */ /* 0x000fe200078e02f4 */
[----:B---3--:R-:W-:Y:S01]  /*b880*/  IABS R247, R3 ;  /* 0x0000000300f77213 */ /* 0x008fe20000000000 */
[--C-:B------:R-:W-:Y:S01]  /*b890*/  @!P3 IMAD.IADD R160, R160, 0x1, -R252.reuse ;  /* 0x00000001a0a0b824 */ /* 0x100fe200078e0afc */
[----:B------:R-:W-:Y:S01]  /*b8a0*/  ISETP.GT.U32.AND P3, PT, R252, R167, PT ;  /* 0x000000a7fc00720c */ /* 0x000fe20003f64070 */
[----:B------:R-:W-:Y:S01]  /*b8b0*/  @!P5 IMAD.IADD R162, R162, 0x1, -R252 ;  /* 0x00000001a2a2d824 */ /* 0x000fe200078e0afc */
[----:B------:R-:W-:Y:S01]  /*b8c0*/  ISETP.GT.U32.AND P5, PT, R252, R156, PT ;  /* 0x0000009cfc00720c */ /* 0x000fe20003fa4070 */
[----:B------:R-:W-:Y:S02]  /*b8d0*/  IMAD.MOV R2, RZ, RZ, -R2 ;  /* 0x000000ffff027224 */ /* 0x000fe400078e0a02 */
[----:B------:R-:W-:Y:S01]  /*b8e0*/  @!P2 IMAD.IADD R166, R166, 0x1, -R252 ;  /* 0x00000001a6a6a824 */ /* 0x000fe200078e0afc */
[C---:B------:R-:W-:Y:S01]  /*b8f0*/  ISETP.GT.U32.AND P2, PT, R252.reuse, R160, PT ;  /* 0x000000a0fc00720c */ /* 0x040fe20003f44070 */
[----:B------:R-:W-:-:S02]  /*b900*/  IMAD R246, R252, R2, R246 ;  /* 0x00000002fcf67224 */ /* 0x000fc400078e02f6 */
[----:B------:R-:W-:-:S04]  /*b910*/  IMAD.HI.U32 R2, R0, R247, RZ ;  /* 0x000000f700027227 */ /* 0x000fc800078e00ff */
[----:B------:R-:W-:Y:S01]  /*b920*/  @!P1 IMAD.IADD R158, R158, 0x1, -R252 ;  /* 0x000000019e9e9824 */ /* 0x000fe200078e0afc */
[C---:B------:R-:W-:Y:S01]  /*b930*/  ISETP.GT.U32.AND P1, PT, R252.reuse, R165, PT ;  /* 0x000000a5fc00720c */ /* 0x040fe20003f24070 */
[----:B------:R-:W-:Y:S01]  /*b940*/  IMAD.MOV R2, RZ, RZ, -R2 ;  /* 0x000000ffff027224 */ /* 0x000fe200078e0a02 */
[----:B----4-:R-:W-:Y:S01]  /*b950*/  IABS R248, R248 ;  /* 0x000000f800f87213 */ /* 0x010fe20000000000 */
[--C-:B------:R-:W-:Y:S01]  /*b960*/  @!P4 IMAD.IADD R161, R161, 0x1, -R252.reuse ;  /* 0x00000001a1a1c824 */ /* 0x100fe200078e0afc */
[----:B------:R-:W-:Y:S01]  /*b970*/  ISETP.GT.U32.AND P4, PT, R252, R168, PT ;  /* 0x000000a8fc00720c */ /* 0x000fe20003f84070 */
[--C-:B------:R-:W-:Y:S02]  /*b980*/  @!P6 IMAD.IADD R163, R163, 0x1, -R252.reuse ;  /* 0x00000001a3a3e824 */ /* 0x100fe400078e0afc */
[--C-:B------:R-:W-:Y:S01]  /*b990*/  @!P0 IMAD.IADD R164, R164, 0x1, -R252.reuse ;  /* 0x00000001a4a48824 */ /* 0x100fe200078e0afc */
[C---:B------:R-:W-:Y:S01]  /*b9a0*/  ISETP.GT.U32.AND P0, PT, R252.reuse, R158, PT ;  /* 0x0000009efc00720c */ /* 0x040fe20003f04070 */
[C---:B------:R-:W-:Y:S01]  /*b9b0*/  IMAD R247, R252.reuse, R2, R247 ;  /* 0x00000002fcf77224 */ /* 0x040fe200078e02f7 */
[C---:B------:R-:W-:Y:S01]  /*b9c0*/  ISETP.GT.U32.AND P6, PT, R252.reuse, R157, PT ;  /* 0x0000009dfc00720c */ /* 0x040fe20003fc4070 */
[--C-:B------:R-:W-:Y:S01]  /*b9d0*/  @!P3 IMAD.IADD R167, R167, 0x1, -R252.reuse ;  /* 0x00000001a7a7b824 */ /* 0x100fe200078e0afc */
[----:B------:R-:W-:Y:S01]  /*b9e0*/  ISETP.GT.U32.AND P3, PT, R252, R161, PT ;  /* 0x000000a1fc00720c */ /* 0x000fe20003f64070 */
[----:B------:R-:W-:Y:S01]  /*b9f0*/  @!P5 IMAD.IADD R156, R156, 0x1, -R252 ;  /* 0x000000019c9cd824 */ /* 0x000fe200078e0afc */
[----:B------:R-:W-:Y:S01]  /*ba00*/  ISETP.GT.U32.AND P5, PT, R252, R163, PT ;  /* 0x000000a3fc00720c */ /* 0x000fe20003fa4070 */
[----:B------:R-:W-:-:S04]  /*ba10*/  IMAD.HI.U32 R2, R0, R248, RZ ;  /* 0x000000f800027227 */ /* 0x000fc800078e00ff */
[----:B------:R-:W-:Y:S01]  /*ba20*/  @!P2 IMAD.IADD R160, R160, 0x1, -R252 ;  /* 0x00000001a0a0a824 */ /* 0x000fe200078e0afc */
[C---:B------:R-:W-:Y:S01]  /*ba30*/  ISETP.GT.U32.AND P2, PT, R252.reuse, R166, PT ;  /* 0x000000a6fc00720c */ /* 0x040fe20003f44070 */
[----:B------:R-:W-:Y:S02]  /*ba40*/  IMAD.MOV R2, RZ, RZ, -R2 ;  /* 0x000000ffff027224 */ /* 0x000fe400078e0a02 */
[----:B------:R-:W-:Y:S01]  /*ba50*/  @!P1 IMAD.IADD R165, R165, 0x1, -R252 ;  /* 0x00000001a5a59824 */ /* 0x000fe200078e0afc */
[C---:B------:R-:W-:Y:S01]  /*ba60*/  ISETP.GT.U32.AND P1, PT, R252.reuse, R159, PT ;  /* 0x0000009ffc00720c */ /* 0x040fe20003f24070 */
[----:B------:R-:W-:Y:S01]  /*ba70*/  IMAD R248, R252, R2, R248 ;  /* 0x00000002fcf87224 */ /* 0x000fe200078e02f8 */
[----:B------:R-:W-:Y:S01]  /*ba80*/  IABS R2, R249 ;  /* 0x000000f900027213 */ /* 0x000fe20000000000 */
        /* <DEDUP_REMOVED lines=8> */
[----:B------:R-:W-:Y:S01]  /*bb10*/  @!P5 IMAD.IADD R163, R163, 0x1, -R252 ;  /* 0x00000001a3a3d824 */ /* 0x000fe200078e0afc */
[----:B------:R-:W-:Y:S01]  /*bb20*/  ISETP.GT.U32.AND P5, PT, R252, R170, PT ;  /* 0x000000aafc00720c */ /* 0x000fe20003fa4070 */
[----:B------:R-:W-:-:S04]  /*bb30*/  IMAD.HI.U32 R249, R0, R2, RZ ;  /* 0x0000000200f97227 */ /* 0x000fc800078e00ff */
[--C-:B------:R-:W-:Y:S01]  /*bb40*/  @!P2 IMAD.IADD R166, R166, 0x1, -R252.reuse ;  /* 0x00000001a6a6a824 */ /* 0x100fe200078e0afc */
[C---:B------:R-:W-:Y:S01]  /*bb50*/  ISETP.GT.U32.AND P2, PT, R252.reuse, R173, PT ;  /* 0x000000adfc00720c */ /* 0x040fe20003f44070 */
[----:B------:R-:W-:Y:S02]  /*bb60*/  IMAD.MOV R249, RZ, RZ, -R249 ;  /* 0x000000fffff97224 */ /* 0x000fe400078e0af9 */
[----:B------:R-:W-:Y:S01]  /*bb70*/  @!P1 IMAD.IADD R159, R159, 0x1, -R252 ;  /* 0x000000019f9f9824 */ /* 0x000fe200078e0afc */
[C---:B------:R-:W-:Y:S01]  /*bb80*/  ISETP.GT.U32.AND P1, PT, R252.reuse, R165, PT ;  /* 0x000000a5fc00720c */ /* 0x040fe20003f24070 */
[----:B------:R-:W-:Y:S01]  /*bb90*/  IMAD R7, R252, R249, R2 ;  /* 0x000000f9fc077224 */ /* 0x000fe200078e0202 */
[----:B--2---:R-:W-:Y:S01]  /*bba0*/  IABS R2, R6 ;  /* 0x0000000600027213 */ /* 0x004fe20000000000 */
[--C-:B------:R-:W-:Y:S01]  /*bbb0*/  @!P4 IMAD.IADD R162, R162, 0x1, -R252.reuse ;  /* 0x00000001a2a2c824 */ /* 0x100fe200078e0afc */
[----:B------:R-:W2:Y:S01]  /*bbc0*/  LDL R6, [R1+0xe44] ;  /* 0x000e440001067983 */ /* 0x000ea20000100800 */
[----:B------:R-:W-:Y:S01]  /*bbd0*/  @!P0 IMAD.IADD R164, R164, 0x1, -R252 ;  /* 0x00000001a4a48824 */ /* 0x000fe200078e0afc */
[----:B------:R-:W-:-:S02]  /*bbe0*/  ISETP.GT.U32.AND P4, PT, R252, R169, PT ;  /* 0x000000a9fc00720c */ /* 0x000fc40003f84070 */
        /* <DEDUP_REMOVED lines=55> */
[----:B------:R-:W-:Y:S01]  /*bf60*/  ISETP.GT.U32.AND P3, PT, R252, R189, PT ;  /* 0x000000bdfc00720c */ /* 0x000fe20003f64070 */
[--C-:B------:R-:W-:Y:S01]  /*bf70*/  @!P5 IMAD.IADD R184, R184, 0x1, -R252.reuse ;  /* 0x00000001b8b8d824 */ /* 0x100fe200078e0afc */
[----:B------:R-:W-:Y:S01]  /*bf80*/  ISETP.GT.U32.AND P5, PT, R252, R191, PT ;  /* 0x000000bffc00720c */ /* 0x000fe20003fa4070 */
[--C-:B------:R-:W-:Y:S01]  /*bf90*/  @!P2 IMAD.IADD R188, R188, 0x1, -R252.reuse ;  /* 0x00000001bcbca824 */ /* 0x100fe200078e0afc */
[C---:B------:R-:W-:Y:S01]  /*bfa0*/  ISETP.GT.U32.AND P6, PT, R252.reuse, R180, PT ;  /* 0x000000b4fc00720c */ /* 0x040fe20003fc4070 */
[--C-:B------:R-:W-:Y:S01]  /*bfb0*/  @!P1 IMAD.IADD R179, R179, 0x1, -R252.reuse ;  /* 0x00000001b3b39824 */ /* 0x100fe200078e0afc */
[C---:B------:R-:W-:Y:S02]  /*bfc0*/  ISETP.GT.U32.AND P2, PT, R252.reuse, R182, PT ;  /* 0x000000b6fc00720c */ /* 0x040fe40003f44070 */
        /* <DEDUP_REMOVED lines=19> */
[C---:B------:R-:W-:Y:S01]  /*c100*/  ISETP.GT.U32.AND P1, PT, R252.reuse, R193, PT ;  /* 0x000000c1fc00720c */ /* 0x040fe20003f24070 */
        /* <DEDUP_REMOVED lines=23> */
[----:B------:R-:W-:-:S02]  /*c280*/  ISETP.GT.U32.AND P0, PT, R252, R199, PT ;  /* 0x000000c7fc00720c */ /* 0x000fc40003f04070 */
        /* <DEDUP_REMOVED lines=98> */
[----:B------:R-:W-:Y:S01]  /*c8b0*/  @!P2 IMAD.IADD R223, R223, 0x1, -R252 ;  /* 0x00000001dfdfa824 */ /* 0x000fe200078e0afc */
[----:B------:R-:W-:-:S02]  /*c8c0*/  ISETP.GT.U32.AND P2, PT, R252, R230, PT ;  /* 0x000000e6fc00720c */ /* 0x000fc40003f44070 */
[C---:B------:R-:W-:Y:S01]  /*c8d0*/  ISETP.GT.U32.AND P5, PT, R252.reuse, R213, PT ;  /* 0x000000d5fc00720c */ /* 0x040fe20003fa4070 */
[--C-:B------:R-:W-:Y:S01]  /*c8e0*/  @!P1 IMAD.IADD R209, R209, 0x1, -R252.reuse ;  /* 0x00000001d1d19824 */ /* 0x100fe200078e0afc */
[----:B------:R-:W-:Y:S01]  /*c8f0*/  ISETP.GT.U32.AND P1, PT, R252, R215, PT ;  /* 0x000000d7fc00720c */ /* 0x000fe20003f24070 */
[--C-:B------:R-:W-:Y:S02]  /*c900*/  @!P3 IMAD.IADD R224, R224, 0x1, -R252.reuse ;  /* 0x00000001e0e0b824 */ /* 0x100fe400078e0afc */
[--C-:B------:R-:W-:Y:S01]  /*c910*/  @!P4 IMAD.IADD R218, R218, 0x1, -R252.reuse ;  /* 0x00000001dadac824 */ /* 0x100fe200078e0afc */
[----:B------:R-:W-:Y:S01]  /*c920*/  ISETP.GT.U32.AND P4, PT, R252, R225, PT ;  /* 0x000000e1fc00720c */ /* 0x000fe20003f84070 */
[--C-:B------:R-:W-:Y:S01]  /*c930*/  @!P0 IMAD.IADD R214, R214, 0x1, -R252.reuse ;  /* 0x00000001d6d68824 */ /* 0x100fe200078e0afc */
[----:B------:R-:W-:Y:S01]  /*c940*/  ISETP.GT.U32.AND P0, PT, R252, R221, PT ;  /* 0x000000ddfc00720c */ /* 0x000fe20003f04070 */
[--C-:B------:R-:W-:Y:S02]  /*c950*/  @!P6 IMAD.IADD R233, R233, 0x1, -R252.reuse ;  /* 0x00000001e9e9e824 */ /* 0x100fe400078e0afc */
[----:B------:R-:W-:Y:S01]  /*c960*/  @!P2 IMAD.IADD R230, R230, 0x1, -R252 ;  /* 0x00000001e6e6a824 */ /* 0x000fe200078e0afc */
[----:B------:R-:W-:-:S02]  /*c970*/  ISETP.GT.U32.AND P2, PT, R252, R224, PT ;  /* 0x000000e0fc00720c */ /* 0x000fc40003f44070 */
        /* <DEDUP_REMOVED lines=8> */
[--C-:B------:R-:W-:Y:S02]  /*ca00*/  @!P4 IMAD.IADD R225, R225, 0x1, -R252.reuse ;  /* 0x00000001e1e1c824 */ /* 0x100fe400078e0afc */
        /* <DEDUP_REMOVED lines=9> */
[----:B------:R-:W-:-:S03]  /*caa0*/  @!P0 IMAD.IADD R228, R228, 0x1, -R252 ;  /* 0x00000001e4e48824 */ /* 0x000fc600078e0afc */
[----:B------:R-:W-:Y:S01]  /*cab0*/  ISETP.GT.U32.AND P0, PT, R252, R222, PT ;  /* 0x000000defc00720c */ /* 0x000fe20003f04070 */
[--C-:B------:R-:W-:Y:S01]  /*cac0*/  @!P2 IMAD.IADD R230, R230, 0x1, -R252.reuse ;  /* 0x00000001e6e6a824 */ /* 0x100fe200078e0afc */
[C---:B------:R-:W-:Y:S01]  /*cad0*/  ISETP.GT.U32.AND P2, PT, R252.reuse, R237, PT ;  /* 0x000000edfc00720c */ /* 0x040fe20003f44070 */
[--C-:B------:R-:W-:Y:S01]  /*cae0*/  @!P3 IMAD.IADD R225, R225, 0x1, -R252.reuse ;  /* 0x00000001e1e1b824 */ /* 0x100fe200078e0afc */
[----:B------:R-:W-:Y:S01]  /*caf0*/  ISETP.GT.U32.AND P3, PT, R252, R231, PT ;  /* 0x000000e7fc00720c */ /* 0x000fe20003f64070 */
[--C-:B------:R-:W-:Y:S01]  /*cb00*/  @!P6 IMAD.IADD R240, R240, 0x1, -R252.reuse ;  /* 0x00000001f0f0e824 */ /* 0x100fe200078e0afc */
[C---:B------:R-:W-:Y:S01]  /*cb10*/  ISETP.GT.U32.AND P6, PT, R252.reuse, R246, PT ;  /* 0x000000f6fc00720c */ /* 0x040fe20003fc4070 */
[----:B------:R-:W-:Y:S01]  /*cb20*/  @!P5 IMAD.IADD R227, R227, 0x1, -R252 ;  /* 0x00000001e3e3d824 */ /* 0x000fe200078e0afc */
[C---:B------:R-:W-:Y:S02]  /*cb30*/  ISETP.GT.U32.AND P5, PT, R252.reuse, R221, PT ;  /* 0x000000ddfc00720c */ /* 0x040fe40003fa4070 */
        /* <DEDUP_REMOVED lines=14> */
[----:B------:R-:W-:Y:S01]  /*cc20*/  ISETP.GT.U32.AND P0, PT, R252, R235, PT ;  /* 0x000000ebfc00720c */ /* 0x000fe20003f04070 */
[--C-:B------:R-:W-:Y:S02]  /*cc30*/  @!P2 IMAD.IADD R243, R243, 0x1, -R252.reuse ;  /* 0x00000001f3f3a824 */ /* 0x100fe400078e0afc */
[----:B------:R-:W-:Y:S01]  /*cc40*/  @!P3 IMAD.IADD R238, R238, 0x1, -R252 ;  /* 0x00000001eeeeb824 */ /* 0x000fe200078e0afc */
[----:B------:R-:W-:Y:S01]  /*cc50*/  ISETP.GT.U32.AND P3, PT, R252, R244, PT ;  /* 0x000000f4fc00720c */ /* 0x000fe20003f64070 */
[----:B------:R-:W-:-:S04]  /*cc60*/  IMAD.HI.U32 R249, R0, R2, RZ ;  /* 0x0000000200f97227 */ /* 0x000fc800078e00ff */
[--C-:B------:R-:W-:Y:S01]  /*cc70*/  @!P6 IMAD.IADD R237, R237, 0x1, -R252.reuse ;  /* 0x00000001edede824 */ /* 0x100fe200078e0afc */
[C---:B------:R-:W-:Y:S01]  /*cc80*/  ISETP.GT.U32.AND P6, PT, R252.reuse, R243, PT ;  /* 0x000000f3fc00720c */ /* 0x040fe20003fc4070 */
[--C-:B------:R-:W-:Y:S01]  /*cc90*/  @!P5 IMAD.IADD R227, R227, 0x1, -R252.reuse ;  /* 0x00000001e3e3d824 */ /* 0x100fe200078e0afc */
[C---:B------:R-:W-:Y:S01]  /*cca0*/  ISETP.GT.U32.AND P5, PT, R252.reuse, R234, PT ;  /* 0x000000eafc00720c */ /* 0x040fe20003fa4070 */
[----:B------:R-:W-:Y:S01]  /*ccb0*/  IMAD.MOV R249, RZ, RZ, -R249 ;  /* 0x000000fffff97224 */ /* 0x000fe200078e0af9 */
[----:B------:R-:W0:Y:S01]  /*ccc0*/  S2R R8, SR_TID.X ;  /* 0x0000000000087919 */ /* 0x000e220000002100 */
[----:B------:R-:W-:Y:S01]  /*ccd0*/  @!P1 IMAD.IADD R223, R223, 0x1, -R252 ;  /* 0x00000001dfdf9824 */ /* 0x000fe200078e0afc */
[C---:B------:R-:W-:Y:S01]  /*cce0*/  ISETP.GT.U32.AND P1, PT, R252.reuse, R229, PT ;  /* 0x000000e5fc00720c */ /* 0x040fe20003f24070 */
[----:B------:R-:W-:Y:S01]  /*ccf0*/  IMAD R10, R252, R249, R2 ;  /* 0x000000f9fc0a7224 */ /* 0x000fe200078e0202 */
[----:B--2---:R-:W-:Y:S01]  /*cd00*/  IABS R249, R6 ;  /* 0x0000000600f97213 */ /* 0x004fe20000000000 */
[----:B------:R-:W-:-:S02]  /*cd10*/  @!P0 IMAD.IADD R235, R235, 0x1, -R252 ;  /* 0x00000001ebeb8824 */ /* 0x000fc400078e0afc */
[----:B------:R-:W-:Y:S02]  /*cd20*/  @!P3 IMAD.IADD R244, R244, 0x1, -R252 ;  /* 0x00000001f4f4b824 */ /* 0x000fe400078e0afc */
[----:B------:R-:W-:Y:S01]  /*cd30*/  IMAD.HI.U32 R2, R0, R249, RZ ;  /* 0x000000f900027227 */ /* 0x000fe200078e00ff */
[----:B------:R-:W-:-:S03]  /*cd40*/  ISETP.GT.U32.AND P3, PT, R252, R235, PT ;  /* 0x000000ebfc00720c */ /* 0x000fc60003f64070 */
[--C-:B------:R-:W-:Y:S01]  /*cd50*/  @!P6 IMAD.IADD R243, R243, 0x1, -R252.reuse ;  /* 0x00000001f3f3e824 */ /* 0x100fe200078e0afc */
[----:B------:R-:W-:Y:S01]  /*cd60*/  ISETP.GE.AND P6, PT, R9, RZ, PT ;  /* 0x000000ff0900720c */ /* 0x000fe20003fc6270 */
[----:B------:R-:W-:Y:S01]  /*cd70*/  @!P5 IMAD.IADD R234, R234, 0x1, -R252 ;  /* 0x00000001eaead824 */ /* 0x000fe200078e0afc */
[----:B------:R-:W1:Y:S01]  /*cd80*/  LDC R9, c[0x0][0x230] ;  /* 0x00008c00ff097b82 */ /* 0x000e620000000800 */
[----:B------:R-:W-:Y:S02]  /*cd90*/  IMAD.MOV R2, RZ, RZ, -R2 ;  /* 0x000000ffff027224 */ /* 0x000fe400078e0a02 */
[--C-:B------:R-:W-:Y:S01]  /*cda0*/  @!P1 IMAD.IADD R229, R229, 0x1, -R252.reuse ;  /* 0x00000001e5e59824 */ /* 0x100fe200078e0afc */
[C---:B------:R-:W-:Y:S01]  /*cdb0*/  ISETP.GT.U32.AND P2, PT, R252.reuse, R234, PT ;  /* 0x000000eafc00720c */ /* 0x040fe20003f44070 */
[C---:B------:R-:W-:Y:S01]  /*cdc0*/  IMAD R249, R252.reuse, R2, R249 ;  /* 0x00000002fcf97224 */ /* 0x040fe200078e02f9 */
[----:B------:R-:W-:Y:S01]  /*cdd0*/  ISETP.GT.U32.AND P1, PT, R252, R236, PT ;  /* 0x000000ecfc00720c */ /* 0x000fe20003f24070 */
[----:B------:R-:W-:Y:S01]  /*cde0*/  @!P3 IMAD.IADD R235, R235, 0x1, -R252 ;  /* 0x00000001ebebb824 */ /* 0x000fe200078e0afc */
[----:B------:R-:W-:-:S02]  /*cdf0*/  IABS R250, R250 ;  /* 0x000000fa00fa7213 */ /* 0x000fc40000000000 */
[----:B------:R-:W-:Y:S02]  /*ce00*/  ISETP.GT.U32.AND P3, PT, R252, R249, PT ;  /* 0x000000f9fc00720c */ /* 0x000fe40003f64070 */
[----:B------:R-:W-:Y:S01]  /*ce10*/  IABS R251, R251 ;  /* 0x000000fb00fb7213 */ /* 0x000fe20000000000 */
[----:B------:R-:W-:-:S04]  /*ce20*/  IMAD.HI.U32 R2, R0, R250, RZ ;  /* 0x000000fa00027227 */ /* 0x000fc800078e00ff */
[----:B------:R-:W-:Y:S01]  /*ce30*/  @!P2 IMAD.IADD R234, R234, 0x1, -R252 ;  /* 0x00000001eaeaa824 */ /* 0x000fe200078e0afc */
[----:B------:R-:W-:Y:S01]  /*ce40*/  ISETP.GT.U32.AND P2, PT, R252, R10, PT ;  /* 0x0000000afc00720c */ /* 0x000fe20003f44070 */
[----:B------:R-:W-:Y:S02]  /*ce50*/  IMAD.MOV R2, RZ, RZ, -R2 ;  /* 0x000000ffff027224 */ /* 0x000fe400078e0a02 */
[----:B------:R-:W-:Y:S01]  /*ce60*/  @!P1 IMAD.IADD R236, R236, 0x1, -R252 ;  /* 0x00000001ecec9824 */ /* 0x000fe200078e0afc */
[----:B0-----:R-:W-:Y:S01]  /*ce70*/  LOP3.LUT P1, RZ, R8, 0x80, RZ, 0xc0, !PT ;  /* 0x0000008008ff7812 */ /* 0x001fe2000782c0ff */
[----:B------:R-:W-:-:S04]  /*ce80*/  IMAD.HI.U32 R0, R0, R251, RZ ;  /* 0x000000fb00007227 */ /* 0x000fc800078e00ff */
[----:B------:R-:W-:Y:S01]  /*ce90*/  IMAD R250, R252, R2, R250 ;  /* 0x00000002fcfa7224 */ /* 0x000fe200078e02fa */
[----:B------:R-:W-:Y:S01]  /*cea0*/  SEL R2, RZ, 0x90, !P1 ;  /* 0x00000090ff027807 */ /* 0x000fe20004800000 */
[----:B------:R-:W-:Y:S02]  /*ceb0*/  IMAD.SHL.U32 R6, R8, 0x2, RZ ;  /* 0x0000000208067824 */ /* 0x000fe400078e00ff */
[----:B------:R-:W-:Y:S02]  /*cec0*/  IMAD.MOV R0, RZ, RZ, -R0 ;  /* 0x000000ffff007224 */ /* 0x000fe400078e0a00 */
[----:B------:R-:W-:Y:S01]  /*ced0*/  @!P3 IMAD.IADD R249, R249, 0x1, -R252 ;  /* 0x00000001f9f9b824 */ /* 0x000fe200078e0afc */
[C---:B------:R-:W-:Y:S01]  /*cee0*/  ISETP.GT.U32.AND P3, PT, R252.reuse, R244, PT ;  /* 0x000000f4fc00720c */ /* 0x040fe20003f64070 */
[----:B-1----:R-:W-:Y:S02]  /*cef0*/  VIADD R9, R9, 0x7f ;  /* 0x0000007f09097836 */ /* 0x002fe40000000000 */
[----:B------:R-:W-:Y:S01]  /*cf00*/  IMAD R251, R252, R0, R251 ;  /* 0x00000000fcfb7224 */ /* 0x000fe200078e02fb */
[----:B------:R-:W-:-:S02]  /*cf10*/  LOP3.LUT R0, R2, 0x7e, R6, 0x78, !PT ;  /* 0x0000007e02007812 */ /* 0x000fc400078e7806 */
[----:B------:R-:W-:Y:S01]  /*cf20*/  LOP3.LUT R8, R8, 0x40, RZ, 0xc0, !PT ;  /* 0x0000004008087812 */ /* 0x000fe200078ec0ff */
[----:B------:R-:W-:Y:S01]  /*cf30*/  @!P2 IMAD.IADD R10, R10, 0x1, -R252 ;  /* 0x000000010a0aa824 */ /* 0x000fe200078e0afc */
[----:B------:R-:W-:Y:S01]  /*cf40*/  SHF.R.S32.HI R2, RZ, 0x1f, R9 ;  /* 0x0000001fff027819 */ /* 0x000fe20000011409 */
[----:B------:R-:W2:Y:S03]  /*cf50*/  LDL R6, [R1+0xe48] ;  /* 0x000e480001067983 */ /* 0x000ea60000100800 */
[----:B------:R-:W-:Y:S01]  /*cf60*/  LEA.HI R9, R2, R9, RZ, 0x7 ;  /* 0x0000000902097211 */ /* 0x000fe200078f38ff */
[C-C-:B------:R-:W-:Y:S01]  /*cf70*/  IMAD R2, R8.reuse, 0x100, R0.reuse ;  /* 0x0000010008027824 */ /* 0x140fe200078e0200 */
[----:B------:R0:W-:Y:S01]  /*cf80*/  STL [R1+0x18], R10 ;  /* 0x0000180a01007387 */ /* 0x0001e20000100800 */
[----:B------:R-:W-:Y:S02]  /*cf90*/  IMAD R0, R8, 0x200, R0 ;  /* 0x0000020008007824 */ /* 0x000fe400078e0200 */
[----:B------:R-:W-:Y:S01]  /*cfa0*/  @!P3 IMAD.IADD R244, R244, 0x1, -R252 ;  /* 0x00000001f4f4b824 */ /* 0x000fe200078e0afc */
[----:B------:R-:W3:Y:S01]  /*cfb0*/  LDL R12, [R1+0xe58] ;  /* 0x000e5800010c7983 */ /* 0x000ee20000100800 */
[----:B------:R-:W-:-:S03]  /*cfc0*/  ISETP.GT.U32.AND P3, PT, R252, R10, PT ;  /* 0x0000000afc00720c */ /* 0x000fc60003f64070 */
[----:B------:R-:W4:Y:S04]  /*cfd0*/  LDL R11, [R1+0xe5c] ;  /* 0x000e5c00010b7983 */ /* 0x000f280000100800 */
[----:B------:R1:W-:Y:S04]  /*cfe0*/  STL [R1+0x1144], R2 ;  /* 0x0011440201007387 */ /* 0x0003e80000100800 */
[----:B0-----:R-:W4:Y:S04]  /*cff0*/  LDL R10, [R1+0xe60] ;  /* 0x000e6000010a7983 */ /* 0x001f280000100800 */
[----:B-1----:R-:W3:Y:S04]  /*d000*/  LDL R2, [R1+0xe54] ;  /* 0x000e540001027983 */ /* 0x002ee80000100800 */
[----:B------:R0:W-:Y:S04]  /*d010*/  STL [R1+0x1148], R0 ;  /* 0x0011480001007387 */ /* 0x0001e80000100800 */
[----:B0-----:R-:W2:Y:S01]  /*d020*/  LDL.LU R0, [R1+0x18] ;  /* 0x0000180001007983 */ /* 0x001ea20000300800 */
[----:B------:R-:W-:-:S13]  /*d030*/  ISETP.GT.U32.AND P4, PT, R252, R232, PT ;  /* 0x000000e8fc00720c */ /* 0x000fda0003f84070 */
[----:B------:R-:W-:Y:S01]  /*d040*/  @!P4 IMAD.IADD R232, R232, 0x1, -R252 ;  /* 0x00000001e8e8c824 */ /* 0x000fe200078e0afc */
[----:B------:R-:W-:-:S13]  /*d050*/  ISETP.GT.U32.AND P4, PT, R252, R226, PT ;  /* 0x000000e2fc00720c */ /* 0x000fda0003f84070 */
[----:B------:R-:W-:Y:S01]  /*d060*/  @!P4 IMAD.IADD R226, R226, 0x1, -R252 ;  /* 0x00000001e2e2c824 */ /* 0x000fe200078e0afc */
[C---:B------:R-:W-:Y:S02]  /*d070*/  ISETP.GT.U32.AND P4, PT, R252.reuse, R232, PT ;  /* 0x000000e8fc00720c */ /* 0x040fe40003f84070 */
[C---:B------:R-:W-:Y:S02]  /*d080*/  ISETP.GT.U32.AND P5, PT, R252.reuse, R241, PT ;  /* 0x000000f1fc00720c */ /* 0x040fe40003fa4070 */
[----:B------:R-:W-:-:S09]  /*d090*/  ISETP.GT.U32.AND P0, PT, R252, R242, PT ;  /* 0x000000f2fc00720c */ /* 0x000fd20003f04070 */
[--C-:B------:R-:W-:Y:S01]  /*d0a0*/  @!P4 IMAD.IADD R232, R232, 0x1, -R252.reuse ;  /* 0x00000001e8e8c824 */ /* 0x100fe200078e0afc */
[C---:B------:R-:W-:Y:S01]  /*d0b0*/  ISETP.GT.U32.AND P4, PT, R252.reuse, R239, PT ;  /* 0x000000effc00720c */ /* 0x040fe20003f84070 */
[--C-:B------:R-:W-:Y:S01]  /*d0c0*/  @!P5 IMAD.IADD R241, R241, 0x1, -R252.reuse ;  /* 0x00000001f1f1d824 */ /* 0x100fe200078e0afc */
[----:B------:R-:W-:Y:S01]  /*d0d0*/  ISETP.GT.U32.AND P5, PT, R252, R247, PT ;  /* 0x000000f7fc00720c */ /* 0x000fe20003fa4070 */
[----:B------:R-:W-:Y:S01]  /*d0e0*/  @!P0 IMAD.IADD R242, R242, 0x1, -R252 ;  /* 0x00000001f2f28824 */ /* 0x000fe200078e0afc */
        /* <DEDUP_REMOVED lines=8> */
[C---:B------:R-:W-:Y:S02]  /*d170*/  ISETP.GT.U32.AND P4, PT, R252.reuse, R236, PT ;  /* 0x000000ecfc00720c */ /* 0x040fe40003f84070 */
[----:B------:R-:W-:Y:S01]  /*d180*/  ISETP.GT.U32.AND P1, PT, R252, R7, PT ;  /* 0x00000007fc00720c */ /* 0x000fe20003f24070 */
[--C-:B------:R-:W-:Y:S01]  /*d190*/  @!P5 IMAD.IADD R238, R238, 0x1, -R252.reuse ;  /* 0x00000001eeeed824 */ /* 0x100fe200078e0afc */
[C---:B------:R-:W-:Y:S01]  /*d1a0*/  ISETP.GT.U32.AND P5, PT, R252.reuse, R241, PT ;  /* 0x000000f1fc00720c */ /* 0x040fe20003fa4070 */
[----:B------:R-:W-:Y:S01]  /*d1b0*/  @!P0 IMAD.IADD R239, R239, 0x1, -R252 ;  /* 0x00000001efef8824 */ /* 0x000fe200078e0afc */
[----:B------:R-:W-:-:S07]  /*d1c0*/  ISETP.GT.U32.AND P0, PT, R252, R242, PT ;  /* 0x000000f2fc00720c */ /* 0x000fce0003f04070 */
[--C-:B------:R-:W-:Y:S01]  /*d1d0*/  @!P4 IMAD.IADD R236, R236, 0x1, -R252.reuse ;  /* 0x00000001ececc824 */ /* 0x100fe200078e0afc */
[C---:B------:R-:W-:Y:S01]  /*d1e0*/  ISETP.GT.U32.AND P4, PT, R252.reuse, R240, PT ;  /* 0x000000f0fc00720c */ /* 0x040fe20003f84070 */
[--C-:B------:R-:W-:Y:S01]  /*d1f0*/  @!P1 IMAD.IADD R7, R7, 0x1, -R252.reuse ;  /* 0x0000000107079824 */ /* 0x100fe200078e0afc */
[C---:B------:R-:W-:Y:S02]  /*d200*/  ISETP.GT.U32.AND P2, PT, R252.reuse, R251, PT ;  /* 0x000000fbfc00720c */ /* 0x040fe40003f44070 */
[C---:B------:R-:W-:Y:S01]  /*d210*/  ISETP.GT.U32.AND P1, PT, R252.reuse, R250, PT ;  /* 0x000000fafc00720c */ /* 0x040fe20003f24070 */
[--C-:B------:R-:W-:Y:S01]  /*d220*/  @!P5 IMAD.IADD R241, R241, 0x1, -R252.reuse ;  /* 0x00000001f1f1d824 */ /* 0x100fe200078e0afc */
[----:B------:R-:W-:Y:S01]  /*d230*/  ISETP.GT.U32.AND P5, PT, R252, R247, PT ;  /* 0x000000f7fc00720c */ /* 0x000fe20003fa4070 */
[----:B------:R-:W-:Y:S01]  /*d240*/  @!P0 IMAD.IADD R242, R242, 0x1, -R252 ;  /* 0x00000001f2f28824 */ /* 0x000fe200078e0afc */
[----:B------:R-:W-:-:S05]  /*d250*/  ISETP.GT.U32.AND P0, PT, R252, R246, PT ;  /* 0x000000f6fc00720c */ /* 0x000fca0003f04070 */
[--C-:B------:R-:W-:Y:S01]  /*d260*/  @!P4 IMAD.IADD R240, R240, 0x1, -R252.reuse ;  /* 0x00000001f0f0c824 */ /* 0x100fe200078e0afc */
[C---:B------:R-:W-:Y:S01]  /*d270*/  ISETP.GT.U32.AND P4, PT, R252.reuse, R245, PT ;  /* 0x000000f5fc00720c */ /* 0x040fe20003f84070 */
[--C-:B------:R-:W-:Y:S01]  /*d280*/  @!P2 IMAD.IADD R251, R251, 0x1, -R252.reuse ;  /* 0x00000001fbfba824 */ /* 0x100fe200078e0afc */
[----:B------:R-:W-:Y:S01]  /*d290*/  ISETP.GT.U32.AND P2, PT, R252, R7, PT ;  /* 0x00000007fc00720c */ /* 0x000fe20003f44070 */
[--C-:B------:R-:W-:Y:S01]  /*d2a0*/  @!P1 IMAD.IADD R250, R250, 0x1, -R252.reuse ;  /* 0x00000001fafa9824 */ /* 0x100fe200078e0afc */
[----:B------:R-:W-:Y:S01]  /*d2b0*/  ISETP.GT.U32.AND P1, PT, R252, R248, PT ;  /* 0x000000f8fc00720c */ /* 0x000fe20003f24070 */
[--C-:B------:R-:W-:Y:S02]  /*d2c0*/  @!P5 IMAD.IADD R247, R247, 0x1, -R252.reuse ;  /* 0x00000001f7f7d824 */ /* 0x100fe400078e0afc */
[----:B------:R-:W-:Y:S01]  /*d2d0*/  @!P0 IMAD.IADD R246, R246, 0x1, -R252 ;  /* 0x00000001f6f68824 */ /* 0x000fe200078e0afc */
[C---:B------:R-:W-:Y:S02]  /*d2e0*/  ISETP.GT.U32.AND P0, PT, R252.reuse, R249, PT ;  /* 0x000000f9fc00720c */ /* 0x040fe40003f04070 */
[----:B------:R-:W-:-:S03]  /*d2f0*/  ISETP.GT.U32.AND P5, PT, R252, R250, PT ;  /* 0x000000fafc00720c */ /* 0x000fc60003fa4070 */
[--C-:B------:R-:W-:Y:S01]  /*d300*/  @!P4 IMAD.IADD R245, R245, 0x1, -R252.reuse ;  /* 0x00000001f5f5c824 */ /* 0x100fe200078e0afc */
[----:B------:R-:W-:Y:S01]  /*d310*/  ISETP.GT.U32.AND P4, PT, R252, R251, PT ;  /* 0x000000fbfc00720c */ /* 0x000fe20003f84070 */
[--C-:B------:R-:W-:Y:S02]  /*d320*/  @!P2 IMAD.IADD R7, R7, 0x1, -R252.reuse ;  /* 0x000000010707a824 */ /* 0x100fe400078e0afc */
[----:B------:R-:W-:Y:S02]  /*d330*/  IMAD.MOV.U32 R8, RZ, RZ, R5 ;  /* 0x000000ffff087224 */ /* 0x000fe400078e0005 */
[----:B------:R-:W4:Y:S01]  /*d340*/  LDL.LU R5, [R1+0x11bc] ;  /* 0x0011bc0001057983 */ /* 0x000f220000300800 */
[--C-:B------:R-:W-:Y:S02]  /*d350*/  @!P1 IMAD.IADD R248, R248, 0x1, -R252.reuse ;  /* 0x00000001f8f89824 */ /* 0x100fe400078e0afc */
[--C-:B------:R-:W-:Y:S01]  /*d360*/  @!P0 IMAD.IADD R249, R249, 0x1, -R252.reuse ;  /* 0x00000001f9f98824 */ /* 0x100fe200078e0afc */
[----:B------:R0:W-:Y:S01]  /*d370*/  STL [R1+0x1c], R7 ;  /* 0x00001c0701007387 */ /* 0x0001e20000100800 */
[----:B------:R-:W-:-:S03]  /*d380*/  @!P5 IMAD.IADD R250, R250, 0x1, -R252 ;  /* 0x00000001fafad824 */ /* 0x000fc600078e0afc */
[--C-:B------:R-:W-:Y:S02]  /*d390*/  @!P4 IMAD.IADD R251, R251, 0x1, -R252.reuse ;  /* 0x00000001fbfbc824 */ /* 0x100fe400078e0afc */
[----:B--2---:R-:W-:Y:S01]  /*d3a0*/  @!P3 IMAD.IADD R0, R0, 0x1, -R252 ;  /* 0x000000010000b824 */ /* 0x004fe200078e0afc */
[----:B------:R-:W-:Y:S01]  /*d3b0*/  ISETP.NE.AND P1, PT, R4, RZ, PT ;  /* 0x000000ff0400720c */ /* 0x000fe20003f25270 */
[----:B------:R-:W2:Y:S01]  /*d3c0*/  LDL R252, [R1+0xe50] ;  /* 0x000e500001fc7983 */ /* 0x000ea20000100800 */
[----:B------:R-:W-:Y:S01]  /*d3d0*/  @!P6 IMAD.MOV R8, RZ, RZ, -R8 ;  /* 0x000000ffff08e224 */ /* 0x000fe200078e0a08 */
[----:B------:R-:W-:Y:S02]  /*d3e0*/  ISETP.GE.AND P2, PT, R6, RZ, PT ;  /* 0x000000ff0600720c */ /* 0x000fe40003f46270 */
[----:B------:R-:W2:Y:S04]  /*d3f0*/  LDL R9, [R1+0xe68] ;  /* 0x000e680001097983 */ /* 0x000ea80000100800 */
[----:B------:R-:W2:Y:S04]  /*d400*/  LDL R6, [R1+0xe6c] ;  /* 0x000e6c0001067983 */ /* 0x000ea80000100800 */
[----:B------:R-:W-:Y:S01]  /*d410*/  @!P1 LOP3.LUT R8, RZ, R4, RZ, 0x33, !PT ;  /* 0x00000004ff089212 */ /* 0x000fe200078e33ff */
[----:B0-----:R-:W2:Y:S01]  /*d420*/  LDL R7, [R1+0xe70] ;  /* 0x000e700001077983 */ /* 0x001ea20000100800 */
[----:B---3--:R-:W-:-:S02]  /*d430*/  ISETP.GE.AND P1, PT, R2, RZ, PT ;  /* 0x000000ff0200720c */ /* 0x008fc40003f26270 */
[----:B----4-:R-:W-:Y:S02]  /*d440*/  ISETP.GE.AND P0, PT, R5, RZ, PT ;  /* 0x000000ff0500720c */ /* 0x010fe40003f06270 */
[----:B------:R-:W3:Y:S04]  /*d450*/  LDL.LU R5, [R1+0x11b8] ;  /* 0x0011b80001057983 */ /* 0x000ee80000300800 */
[----:B------:R-:W4:Y:S04]  /*d460*/  LDL R4, [R1+0xe64] ;  /* 0x000e640001047983 */ /* 0x000f280000100800 */
[----:B------:R0:W-:Y:S04]  /*d470*/  STL [R1+0x8], R8 ;  /* 0x0000080801007387 */ /* 0x0001e80000100800 */
[----:B0-----:R-:W3:Y:S01]  /*d480*/  LDL R8, [R1+0xe74] ;  /* 0x000e740001087983 */ /* 0x001ee20000100800 */
[----:B--2---:R-:W-:-:S03]  /*d490*/  ISETP.GE.AND P5, PT, R252, RZ, PT ;  /* 0x000000fffc00720c */ /* 0x004fc60003fa6270 */
[----:B------:R-:W2:Y:S04]  /*d4a0*/  LDL R252, [R1+0xe78] ;  /* 0x000e780001fc7983 */ /* 0x000ea80000100800 */
[----:B------:R-:W4:Y:S01]  /*d4b0*/  LDL.LU R2, [R1+0x28] ;  /* 0x0000280001027983 */ /* 0x000f220000300800 */
[----:B------:R-:W-:-:S03]  /*d4c0*/  ISETP.GE.AND P4, PT, R12, RZ, PT ;  /* 0x000000ff0c00720c */ /* 0x000fc60003f86270 */
[----:B------:R-:W3:Y:S01]  /*d4d0*/  LDL.LU R12, [R1+0x24] ;  /* 0x00002400010c7983 */ /* 0x000ee20000300800 */
[----:B----4-:R-:W-:Y:S01]  /*d4e0*/  @!P2 IMAD.MOV R2, RZ, RZ, -R2 ;  /* 0x000000ffff02a224 */ /* 0x010fe200078e0a02 */
[----:B------:R-:W-:-:S04]  /*d4f0*/  ISETP.GE.AND P2, PT, R11, RZ, PT ;  /* 0x000000ff0b00720c */ /* 0x000fc80003f46270 */
[----:B------:R0:W-:Y:S04]  /*d500*/  STL [R1+0x30], R2 ;  /* 0x0000300201007387 */ /* 0x0001e80000100800 */
[----:B0-----:R-:W4:Y:S04]  /*d510*/  LDL R2, [R1+0xe80] ;  /* 0x000e800001027983 */ /* 0x001f280000100800 */
[----:B------:R-:W2:Y:S01]  /*d520*/  LDL.LU R11, [R1+0x20] ;  /* 0x00002000010b7983 */ /* 0x000ea20000300800 */
[----:B---3--:R-:W-:Y:S01]  /*d530*/  @!P0 IMAD.MOV R12, RZ, RZ, -R12 ;  /* 0x000000ffff0c8224 */ /* 0x008fe200078e0a0c */
[----:B------:R-:W-:-:S04]  /*d540*/  ISETP.GE.AND P0, PT, R10, RZ, PT ;  /* 0x000000ff0a00720c */ /* 0x000fc80003f06270 */
[----:B------:R0:W-:Y:S04]  /*d550*/  STL [R1+0x28], R12 ;  /* 0x0000280c01007387 */ /* 0x0001e80000100800 */
[----:B0-----:R-:W3:Y:S04]  /*d560*/  LDL.LU R12, [R1+0x11b4] ;  /* 0x0011b400010c7983 */ /* 0x001ee80000300800 */
[----:B------:R-:W4:Y:S01]  /*d570*/  LDL.LU R10, [R1+0x14] ;  /* 0x00001400010a7983 */ /* 0x000f220000300800 */
[----:B--2---:R-:W-:Y:S01]  /*d580*/  @!P5 IMAD.MOV R11, RZ, RZ, -R11 ;  /* 0x000000ffff0bd224 */ /* 0x004fe200078e0a0b */
[----:B------:R-:W-:-:S04]  /*d590*/  ISETP.GE.AND P5, PT, R4, RZ, PT ;  /* 0x000000ff0400720c */ /* 0x000fc80003fa6270 */
[----:B------:R0:W-:Y:S04]  /*d5a0*/  STL [R1+0x24], R11 ;  /* 0x0000240b01007387 */ /* 0x0001e80000100800 */
[----:B0-----:R-:W2:Y:S04]  /*d5b0*/  LDL.LU R11, [R1+0x11b0] ;  /* 0x0011b000010b7983 */ /* 0x001ea80000300800 */
[----:B------:R-:W3:Y:S01]  /*d5c0*/  LDL.LU R4, [R1+0x10] ;  /* 0x0000100001047983 */ /* 0x000ee20000300800 */
[----:B----4-:R-:W-:Y:S01]  /*d5d0*/  @!P1 IMAD.MOV R10, RZ, RZ, -R10 ;  /* 0x000000ffff0a9224 */ /* 0x010fe200078e0a0a */
[----:B------:R-:W-:-:S04]  /*d5e0*/  ISETP.GE.AND P1, PT, R9, RZ, PT ;  /* 0x000000ff0900720c */ /* 0x000fc80003f26270 */
[----:B------:R0:W-:Y:S04]  /*d5f0*/  STL [R1+0x20], R10 ;  /* 0x0000200a01007387 */ /* 0x0001e80000100800 */
[----:B0-----:R-:W4:Y:S04]  /*d600*/  LDL.LU R10, [R1+0x11ac] ;  /* 0x0011ac00010a7983 */ /* 0x001f280000300800 */
[----:B------:R-:W2:Y:S01]  /*d610*/  LDL.LU R9, [R1+0xc] ;  /* 0x00000c0001097983 */ /* 0x000ea20000300800 */
[----:B---3--:R-:W-:Y:S01]  /*d620*/  @!P4 IMAD.MOV R4, RZ, RZ, -R4 ;  /* 0x000000ffff04c224 */ /* 0x008fe200078e0a04 */
[----:B------:R-:W-:-:S04]  /*d630*/  ISETP.GE.AND P4, PT, R6, RZ, PT ;  /* 0x000000ff0600720c */ /* 0x000fc80003f86270 */
[----:B------:R0:W-:Y:S04]  /*d640*/  STL [R1+0x14], R4 ;  /* 0x0000140401007387 */ /* 0x0001e80000100800 */
[----:B0-----:R-:W3:Y:S04]  /*d650*/  LDL R4, [R1+0xe88] ;  /* 0x000e880001047983 */ /* 0x001ee80000100800 */
[----:B------:R-:W4:Y:S01]  /*d660*/  LDL.LU R6, [R1+0x4] ;  /* 0x0000040001067983 */ /* 0x000f220000300800 */
[----:B--2---:R-:W-:Y:S01]  /*d670*/  @!P2 IMAD.MOV R9, RZ, RZ, -R9 ;  /* 0x000000ffff09a224 */ /* 0x004fe200078e0a09 */
[----:B------:R-:W-:-:S04]  /*d680*/  ISETP.GE.AND P2, PT, R7, RZ, PT ;  /* 0x000000ff0700720c */ /* 0x000fc80003f46270 */
[----:B------:R0:W-:Y:S04]  /*d690*/  STL [R1+0x10], R9 ;  /* 0x0000100901007387 */ /* 0x0001e80000100800 */
[----:B0-----:R-:W2:Y:S04]  /*d6a0*/  LDL.LU R9, [R1+0x11a8] ;  /* 0x0011a80001097983 */ /* 0x001ea80000300800 */
[----:B------:R-:W3:Y:S01]  /*d6b0*/  LDL.LU R7, [R1] ;  /* 0x0000000001077983 */ /* 0x000ee20000300800 */
[----:B----4-:R-:W-:-:S05]  /*d6c0*/  @!P0 IMAD.MOV R6, RZ, RZ, -R6 ;  /* 0x000000ffff068224 */ /* 0x010fca00078e0a06 */
[----:B------:R0:W-:Y:S04]  /*d6d0*/  STL [R1+0xc], R6 ;  /* 0x00000c0601007387 */ /* 0x0001e80000100800 */
[----:B0-----:R-:W4:Y:S01]  /*d6e0*/  LDL.LU R6, [R1+0x11a4] ;  /* 0x0011a40001067983 */ /* 0x001f220000300800 */
[----:B------:R-:W-:Y:S01]  /*d6f0*/  ISETP.GE.AND P0, PT, R8, RZ, PT ;  /* 0x000000ff0800720c */ /* 0x000fe20003f06270 */
[----:B---3--:R-:W-:Y:S02]  /*d700*/  @!P5 IMAD.MOV R7, RZ, RZ, -R7 ;  /* 0x000000ffff07d224 */ /* 0x008fe400078e0a07 */
[----:B----4-:R-:W-:Y:S02]  /*d710*/  IMAD.MOV.U32 R8, RZ, RZ, R6 ;  /* 0x000000ffff087224 */ /* 0x010fe400078e0006 */
[----:B------:R-:W3:Y:S04]  /*d720*/  LDL R6, [R1+0xe84] ;  /* 0x000e840001067983 */ /* 0x000ee80000100800 */
[----:B------:R0:W-:Y:S04]  /*d730*/  STL [R1+0x4], R7 ;  /* 0x0000040701007387 */ /* 0x0001e80000100800 */
[----:B0-----:R-:W4:Y:S01]  /*d740*/  LDL.LU R7, [R1+0x11a0] ;  /* 0x0011a00001077983 */ /* 0x001f220000300800 */
[----:B------:R-:W-:Y:S01]  /*d750*/  @!P1 IMAD.MOV R8, RZ, RZ, -R8 ;  /* 0x000000ffff089224 */ /* 0x000fe200078e0a08 */
[----:B------:R-:W-:Y:S01]  /*d760*/  ISETP.GE.AND P5, PT, R252, RZ, PT ;  /* 0x000000fffc00720c */ /* 0x000fe20003fa6270 */
[----:B----4-:R-:W-:-:S02]  /*d770*/  IMAD.MOV.U32 R252, RZ, RZ, R7 ;  /* 0x000000fffffc7224 */ /* 0x010fc400078e0007 */
[----:B------:R-:W4:Y:S04]  /*d780*/  LDL R7, [R1+0xe7c] ;  /* 0x000e7c0001077983 */ /* 0x000f280000100800 */
[----:B------:R0:W-:Y:S04]  /*d790*/  STL [R1], R8 ;  /* 0x0000000801007387 */ /* 0x0001e80000100800 */
[----:B0-----:R-:W3:Y:S01]  /*d7a0*/  LDL.LU R8, [R1+0x119c] ;  /* 0x00119c0001087983 */ /* 0x001ee20000300800 */
[----:B------:R-:W-:Y:S01]  /*d7b0*/  @!P4 IMAD.MOV R252, RZ, RZ, -R252 ;  /* 0x000000fffffcc224 */ /* 0x000fe200078e0afc */
[----:B------:R-:W-:Y:S01]  /*d7c0*/  ISETP.GE.AND P4, PT, R2, RZ, PT ;  /* 0x000000ff0200720c */ /* 0x000fe20003f86270 */
[----:B--2---:R-:W-:-:S03]  /*d7d0*/  @!P0 IMAD.MOV R9, RZ, RZ, -R9 ;  /* 0x000000ffff098224 */ /* 0x004fc600078e0a09 */
[----:B------:R0:W-:Y:S04]  /*d7e0*/  STL [R1+0x1180], R252 ;  /* 0x001180fc01007387 */ /* 0x0001e80000100800 */
[----:B------:R-:W2:Y:S04]  /*d7f0*/  LDL R2, [R1+0xe98] ;  /* 0x000e980001027983 */ /* 0x000ea80000100800 */
[----:B0-----:R-:W2:Y:S01]  /*d800*/  LDL R252, [R1+0xe94] ;  /* 0x000e940001fc7983 */ /* 0x001ea20000100800 */
[----:B----4-:R-:W-:-:S03]  /*d810*/  ISETP.GE.AND P1, PT, R7, RZ, PT ;  /* 0x000000ff0700720c */ /* 0x010fc60003f26270 */
[----:B------:R-:W4:Y:S01]  /*d820*/  LDL R7, [R1+0xe9c] ;  /* 0x000e9c0001077983 */ /* 0x000f220000100800 */
[----:B---3--:R-:W-:Y:S01]  /*d830*/  @!P2 IMAD.MOV R8, RZ, RZ, -R8 ;  /* 0x000000ffff08a224 */ /* 0x008fe200078e0a08 */
[----:B------:R-:W-:-:S04]  /*d840*/  ISETP.GE.AND P2, PT, R6, RZ, PT ;  /* 0x000000ff0600720c */ /* 0x000fc80003f46270 */
[----:B------:R0:W-:Y:S04]  /*d850*/  STL [R1+0x1184], R8 ;  /* 0x0011840801007387 */ /* 0x0001e80000100800 */
[----:B------:R-:W3:Y:S04]  /*d860*/  LDL R6, [R1+0xea0] ;  /* 0x000ea00001067983 */ /* 0x000ee80000100800 */
[----:B0-----:R-:W4:Y:S04]  /*d870*/  LDL R8, [R1+0xe90] ;  /* 0x000e900001087983 */ /* 0x001f280000100800 */
[----:B------:R0:W-:Y:S04]  /*d880*/  STL [R1+0x1188], R9 ;  /* 0x0011880901007387 */ /* 0x0001e80000100800 */
[----:B0-----:R-:W3:Y:S01]  /*d890*/  LDL R9, [R1+0xe8c] ;  /* 0x000e8c0001097983 */ /* 0x001ee20000100800 */
[----:B------:R-:W-:Y:S01]  /*d8a0*/  ISETP.GE.AND P0, PT, R4, RZ, PT ;  /* 0x000000ff0400720c */ /* 0x000fe20003f06270 */
[----:B------:R-:W-:-:S02]  /*d8b0*/  @!P5 IMAD.MOV R10, RZ, RZ, -R10 ;  /* 0x000000ffff0ad224 */ /* 0x000fc400078e0a0a */
[----:B------:R-:W4:Y:S04]  /*d8c0*/  LDL R4, [R1+0xea4] ;  /* 0x000ea40001047983 */ /* 0x000f280000100800 */
[----:B------:R0:W-:Y:S01]  /*d8d0*/  STL [R1+0x118c], R10 ;  /* 0x00118c0a01007387 */ /* 0x0001e20000100800 */
[----:B------:R-:W-:Y:S02]  /*d8e0*/  @!P1 IMAD.MOV R11, RZ, RZ, -R11 ;  /* 0x000000ffff0b9224 */ /* 0x000fe400078e0a0b */
[----:B------:R-:W-:Y:S01]  /*d8f0*/  @!P4 IMAD.MOV R12, RZ, RZ, -R12 ;  /* 0x000000ffff0cc224 */ /* 0x000fe200078e0a0c */
[----:B--2---:R-:W-:Y:S01]  /*d900*/  ISETP.GE.AND P4, PT, R252, RZ, PT ;  /* 0x000000fffc00720c */ /* 0x004fe20003f86270 */
[----:B0-----:R-:W2:Y:S01]  /*d910*/  LDL R10, [R1+0xea8] ;  /* 0x000ea800010a7983 */ /* 0x001ea20000100800 */
[----:B------:R-:W-:Y:S01]  /*d920*/  @!P2 IMAD.MOV R13, RZ, RZ, -R13 ;  /* 0x000000ffff0da224 */ /* 0x000fe200078e0a0d */
[----:B------:R-:W-:-:S02]  /*d930*/  ISETP.GE.AND P2, PT, R2, RZ, PT ;  /* 0x000000ff0200720c */ /* 0x000fc40003f46270 */
[----:B---3--:R-:W-:Y:S02]  /*d940*/  ISETP.GE.AND P5, PT, R9, RZ, PT ;  /* 0x000000ff0900720c */ /* 0x008fe40003fa6270 */
[----:B------:R-:W3:Y:S01]  /*d950*/  LDL R9, [R1+0xeac] ;  /* 0x000eac0001097983 */ /* 0x000ee20000100800 */
[----:B----4-:R-:W-:-:S03]  /*d960*/  ISETP.GE.AND P1, PT, R8, RZ, PT ;  /* 0x000000ff0800720c */ /* 0x010fc60003f26270 */
[----:B------:R0:W-:Y:S04]  /*d970*/  STL [R1+0x1190], R11 ;  /* 0x0011900b01007387 */ /* 0x0001e80000100800 */
[----:B------:R-:W4:Y:S04]  /*d980*/  LDL R8, [R1+0xeb0] ;  /* 0x000eb00001087983 */ /* 0x000f280000100800 */
[----:B------:R-:W-:Y:S04]  /*d990*/  STL [R1+0x1194], R12 ;  /* 0x0011940c01007387 */ /* 0x000fe80000100800 */
[----:B------:R-:W4:Y:S04]  /*d9a0*/  LDL R252, [R1+0xeb4] ;  /* 0x000eb40001fc7983 */ /* 0x000f280000100800 */
[----:B------:R-:W-:Y:S04]  /*d9b0*/  STL [R1+0x1198], R13 ;  /* 0x0011980d01007387 */ /* 0x000fe80000100800 */
[----:B------:R-:W4:Y:S01]  /*d9c0*/  LDL R2, [R1+0xeb8] ;  /* 0x000eb80001027983 */ /* 0x000f220000100800 */
[----:B------:R-:W-:Y:S01]  /*d9d0*/  @!P5 IMAD.MOV R15, RZ, RZ, -R15 ;  /* 0x000000ffff0fd224 */ /* 0x000fe200078e0a0f */
[----:B------:R-:W-:-:S02]  /*d9e0*/  ISETP.GE.AND P5, PT, R6, RZ, PT ;  /* 0x000000ff0600720c */ /* 0x000fc40003fa6270 */
[----:B------:R-:W4:Y:S01]  /*d9f0*/  LDL R6, [R1+0xec0] ;  /* 0x000ec00001067983 */ /* 0x000f220000100800 */
[----:B------:R-:W-:Y:S01]  /*da00*/  @!P0 IMAD.MOV R14, RZ, RZ, -R14 ;  /* 0x000000ffff0e8224 */ /* 0x000fe200078e0a0e */
[----:B------:R-:W-:Y:S02]  /*da10*/  ISETP.GE.AND P0, PT, R7, RZ, PT ;  /* 0x000000ff0700720c */ /* 0x000fe40003f06270 */
[----:B------:R-:W4:Y:S01]  /*da20*/  LDL R7, [R1+0xebc] ;  /* 0x000ebc0001077983 */ /* 0x000f220000100800 */
[----:B------:R-:W-:Y:S01]  /*da30*/  @!P1 IMAD.MOV R16, RZ, RZ, -R16 ;  /* 0x000000ffff109224 */ /* 0x000fe200078e0a10 */
[----:B------:R-:W-:Y:S02]  /*da40*/  ISETP.GE.AND P1, PT, R4, RZ, PT ;  /* 0x000000ff0400720c */ /* 0x000fe40003f26270 */
[----:B------:R-:W4:Y:S01]  /*da50*/  LDL R4, [R1+0xec4] ;  /* 0x000ec40001047983 */ /* 0x000f220000100800 */
[----:B------:R-:W-:Y:S02]  /*da60*/  @!P2 IMAD.MOV R18, RZ, RZ, -R18 ;  /* 0x000000ffff12a224 */ /* 0x000fe400078e0a12 */
[----:B------:R-:W-:Y:S01]  /*da70*/  @!P4 IMAD.MOV R17, RZ, RZ, -R17 ;  /* 0x000000ffff11c224 */ /* 0x000fe200078e0a11 */
[----:B--2---:R-:W-:Y:S01]  /*da80*/  ISETP.GE.AND P4, PT, R10, RZ, PT ;  /* 0x000000ff0a00720c */ /* 0x004fe20003f86270 */
[----:B0-----:R-:W2:Y:S02]  /*da90*/  LDL R11, [R1+0xde8] ;  /* 0x000de800010b7983 */ /* 0x001ea40000100800 */
[----:B------:R-:W-:-:S02]  /*daa0*/  @!P0 IMAD.MOV R19, RZ, RZ, -R19 ;  /* 0x000000ffff138224 */ /* 0x000fc400078e0a13 */
[----:B------:R-:W2:Y:S01]  /*dab0*/  LDL R10, [R1+0xec8] ;  /* 0x000ec800010a7983 */ /* 0x000ea20000100800 */
[----:B------:R-:W-:Y:S02]  /*dac0*/  @!P5 IMAD.MOV R20, RZ, RZ, -R20 ;  /* 0x000000ffff14d224 */ /* 0x000fe400078e0a14 */
[----:B------:R-:W-:Y:S01]  /*dad0*/  @!P1 IMAD.MOV R21, RZ, RZ, -R21 ;  /* 0x000000ffff159224 */ /* 0x000fe200078e0a15 */
[----:B---3--:R-:W-:Y:S02]  /*dae0*/  ISETP.GE.AND P2, PT, R9, RZ, PT ;  /* 0x000000ff0900720c */ /* 0x008fe40003f46270 */
[----:B------:R-:W3:Y:S01]  /*daf0*/  LDL R9, [R1+0xecc] ;  /* 0x000ecc0001097983 */ /* 0x000ee20000100800 */
[----:B----4-:R-:W-:-:S03]  /*db00*/  ISETP.GE.AND P0, PT, R8, RZ, PT ;  /* 0x000000ff0800720c */ /* 0x010fc60003f06270 */
[----:B------:R-:W4:Y:S01]  /*db10*/  LDL R8, [R1+0xed0] ;  /* 0x000ed00001087983 */ /* 0x000f220000100800 */
[----:B------:R-:W-:-:S03]  /*db20*/  ISETP.GE.AND P5, PT, R252, RZ, PT ;  /* 0x000000fffc00720c */ /* 0x000fc60003fa6270 */
[----:B------:R-:W4:Y:S01]  /*db30*/  LDL R252, [R1+0xed4] ;  /* 0x000ed40001fc7983 */ /* 0x000f220000100800 */
[----:B------:R-:W-:-:S03]  /*db40*/  ISETP.GE.AND P1, PT, R2, RZ, PT ;  /* 0x000000ff0200720c */ /* 0x000fc60003f26270 */
[----:B------:R-:W4:Y:S01]  /*db50*/  LDL R2, [R1+0xed8] ;  /* 0x000ed80001027983 */ /* 0x000f220000100800 */
[----:B------:R-:W-:Y:S01]  /*db60*/  @!P2 IMAD.MOV R23, RZ, RZ, -R23 ;  /* 0x000000ffff17a224 */ /* 0x000fe200078e0a17 */
[----:B------:R-:W-:Y:S02]  /*db70*/  ISETP.GE.AND P2, PT, R6, RZ, PT ;  /* 0x000000ff0600720c */ /* 0x000fe40003f46270 */
[----:B------:R-:W4:Y:S01]  /*db80*/  LDL R6, [R1+0xee0] ;  /* 0x000ee00001067983 */ /* 0x000f220000100800 */
[----:B------:R-:W-:Y:S01]  /*db90*/  @!P4 IMAD.MOV R22, RZ, RZ, -R22 ;  /* 0x000000ffff16c224 */ /* 0x000fe200078e0a16 */
[----:B------:R-:W-:Y:S02]  /*dba0*/  ISETP.GE.AND P4, PT, R7, RZ, PT ;  /* 0x000000ff0700720c */ /* 0x000fe40003f86270 */
[----:B------:R-:W4:Y:S01]  /*dbb0*/  LDL R7, [R1+0xedc] ;  /* 0x000edc0001077983 */ /* 0x000f220000100800 */
[----:B------:R-:W-:Y:S01]  /*dbc0*/  @!P0 IMAD.MOV R24, RZ, RZ, -R24 ;  /* 0x000000ffff188224 */ /* 0x000fe200078e0a18 */
[----:B------:R-:W-:-:S02]  /*dbd0*/  ISETP.GE.AND P0, PT, R4, RZ, PT ;  /* 0x000000ff0400720c */ /* 0x000fc40003f06270 */
[----:B------:R-:W4:Y:S01]  /*dbe0*/  LDL R4, [R1+0xee4] ;  /* 0x000ee40001047983 */ /* 0x000f220000100800 */
[----:B------:R-:W-:Y:S02]  /*dbf0*/  @!P1 IMAD.MOV R26, RZ, RZ, -R26 ;  /* 0x000000ffff1a9224 */ /* 0x000fe400078e0a1a */
[----:B------:R-:W-:Y:S01]  /*dc00*/  @!P5 IMAD.MOV R25, RZ, RZ, -R25 ;  /* 0x000000ffff19d224 */ /* 0x000fe200078e0a19 */
[----:B--2---:R-:W-:Y:S02]  /*dc10*/  ISETP.GE.AND P5, PT, R10, RZ, PT ;  /* 0x000000ff0a00720c */ /* 0x004fe40003fa6270 */
[----:B------:R-:W2:Y:S01]  /*dc20*/  LDL R10, [R1+0xee8] ;  /* 0x000ee800010a7983 */ /* 0x000ea20000100800 */
[----:B------:R-:W-:Y:S02]  /*dc30*/  @!P4 IMAD.MOV R27, RZ, RZ, -R27 ;  /* 0x000000ffff1bc224 */ /* 0x000fe400078e0a1b */
[----:B------:R-:W-:Y:S02]  /*dc40*/  @!P2 IMAD.MOV R28, RZ, RZ, -R28 ;  /* 0x000000ffff1ca224 */ /* 0x000fe400078e0a1c */
[----:B------:R-:W-:Y:S01]  /*dc50*/  @!P0 IMAD.MOV R29, RZ, RZ, -R29 ;  /* 0x000000ffff1d8224 */ /* 0x000fe200078e0a1d */
[----:B---3--:R-:W-:-:S02]  /*dc60*/  ISETP.GE.AND P1, PT, R9, RZ, PT ;  /* 0x000000ff0900720c */ /* 0x008fc40003f26270 */
        /* <DEDUP_REMOVED lines=591> */
[----:B------:R-:W4:Y:S07]  /*10160*/  LDL R4, [R1+0xe08] ;  /* 0x000e080001047983 */ /* 0x000f2e0000100800 */
[----:B------:R-:W-:Y:S02]  /*10170*/  @!P4 IMAD.MOV R227, RZ, RZ, -R227 ;  /* 0x000000ffffe3c224 */ /* 0x000fe400078e0ae3 */
[----:B------:R-:W-:Y:S01]  /*10180*/  @!P1 IMAD.MOV R226, RZ, RZ, -R226 ;  /* 0x000000ffffe29224 */ /* 0x000fe200078e0ae2 */
[----:B--2---:R-:W-:-:S02]  /*10190*/  ISETP.GE.AND P1, PT, R10, RZ, PT ;  /* 0x000000ff0a00720c */ /* 0x004fc40003f26270 */
[----:B------:R-:W2:Y:S01]  /*101a0*/  LDL R10, [R1+0xe10] ;  /* 0x000e1000010a7983 */ /* 0x000ea20000100800 */
[----:B------:R-:W-:Y:S02]  /*101b0*/  @!P2 IMAD.MOV R228, RZ, RZ, -R228 ;  /* 0x000000ffffe4a224 */ /* 0x000fe400078e0ae4 */
[----:B------:R-:W-:Y:S02]  /*101c0*/  @!P0 IMAD.MOV R229, RZ, RZ, -R229 ;  /* 0x000000ffffe58224 */ /* 0x000fe400078e0ae5 */
[----:B------:R-:W-:Y:S01]  /*101d0*/  @!P5 IMAD.MOV R225, RZ, RZ, -R225 ;  /* 0x000000ffffe1d224 */ /* 0x000fe200078e0ae1 */
[----:B------:R-:W-:Y:S02]  /*101e0*/  ISETP.GE.AND P5, PT, R11, RZ, PT ;  /* 0x000000ff0b00720c */ /* 0x000fe40003fa6270 */
[----:B---3--:R-:W-:Y:S02]  /*101f0*/  ISETP.GE.AND P4, PT, R9, RZ, PT ;  /* 0x000000ff0900720c */ /* 0x008fe40003f86270 */
[----:B------:R-:W3:Y:S01]  /*10200*/  LDL R9, [R1+0xe0c] ;  /* 0x000e0c0001097983 */ /* 0x000ee20000100800 */
[----:B----4-:R-:W-:-:S03]  /*10210*/  ISETP.GE.AND P2, PT, R8, RZ, PT ;  /* 0x000000ff0800720c */ /* 0x010fc60003f46270 */
[----:B------:R-:W4:Y:S01]  /*10220*/  LDL R8, [R1+0xe14] ;  /* 0x000e140001087983 */ /* 0x000f220000100800 */
[----:B------:R-:W-:-:S03]  /*10230*/  ISETP.GE.AND P0, PT, R252, RZ, PT ;  /* 0x000000fffc00720c */ /* 0x000fc60003f06270 */
[----:B------:R-:W4:Y:S01]  /*10240*/  LDL R252, [R1+0xe18] ;  /* 0x000e180001fc7983 */ /* 0x000f220000100800 */
[----:B------:R-:W-:Y:S01]  /*10250*/  @!P5 IMAD.MOV R230, RZ, RZ, -R230 ;  /* 0x000000ffffe6d224 */ /* 0x000fe200078e0ae6 */
[----:B------:R-:W-:Y:S02]  /*10260*/  ISETP.GE.AND P5, PT, R2, RZ, PT ;  /* 0x000000ff0200720c */ /* 0x000fe40003fa6270 */
[----:B------:R-:W0:Y:S01]  /*10270*/  S2R R2, SR_TID.X ;  /* 0x0000000000027919 */ /* 0x000e220000002100 */
[----:B------:R-:W-:Y:S01]  /*10280*/  @!P4 IMAD.MOV R232, RZ, RZ, -R232 ;  /* 0x000000ffffe8c224 */ /* 0x000fe200078e0ae8 */
[----:B------:R-:W-:Y:S02]  /*10290*/  ISETP.GE.AND P4, PT, R6, RZ, PT ;  /* 0x000000ff0600720c */ /* 0x000fe40003f86270 */
[----:B------:R-:W4:Y:S01]  /*102a0*/  LDL R6, [R1+0xe20] ;  /* 0x000e200001067983 */ /* 0x000f220000100800 */
[----:B------:R-:W-:Y:S01]  /*102b0*/  @!P1 IMAD.MOV R231, RZ, RZ, -R231 ;  /* 0x000000ffffe79224 */ /* 0x000fe200078e0ae7 */
[----:B------:R-:W-:-:S02]  /*102c0*/  ISETP.GE.AND P1, PT, R7, RZ, PT ;  /* 0x000000ff0700720c */ /* 0x000fc40003f26270 */
[----:B------:R-:W4:Y:S01]  /*102d0*/  LDL R7, [R1+0xe1c] ;  /* 0x000e1c0001077983 */ /* 0x000f220000100800 */
[----:B------:R-:W-:Y:S01]  /*102e0*/  @!P2 IMAD.MOV R233, RZ, RZ, -R233 ;  /* 0x000000ffffe9a224 */ /* 0x000fe200078e0ae9 */
[----:B------:R-:W-:Y:S01]  /*102f0*/  ISETP.GE.AND P2, PT, R4, RZ, PT ;  /* 0x000000ff0400720c */ /* 0x000fe20003f46270 */
[----:B------:R-:W-:Y:S01]  /*10300*/  @!P0 IMAD.MOV R234, RZ, RZ, -R234 ;  /* 0x000000ffffea8224 */ /* 0x000fe200078e0aea */
[----:B0-----:R-:W-:-:S04]  /*10310*/  SHF.R.U32.HI R2, RZ, 0x7, R2 ;  /* 0x00000007ff027819 */ /* 0x001fc80000011602 */
[----:B------:R-:W-:-:S04]  /*10320*/  SGXT.U32 R2, R2, 0x1 ;  /* 0x000000010202781a */ /* 0x000fc80000000000 */
[----:B------:R-:W-:-:S05]  /*10330*/  LOP3.LUT R2, R2, 0x7e, RZ, 0xfc, !PT ;  /* 0x0000007e02027812 */ /* 0x000fca00078efcff */
[----:B------:R-:W-:-:S05]  /*10340*/  IMAD R4, R2, UR7, RZ ;  /* 0x0000000702047c24 */ /* 0x000fca000f8e02ff */
[----:B------:R0:W-:Y:S01]  /*10350*/  STL [R1+0x8c], R4 ;  /* 0x00008c0401007387 */ /* 0x0001e20000100800 */
[----:B------:R-:W-:-:S03]  /*10360*/  IMAD R2, RZ, RZ, -UR7 ;  /* 0x80000007ff027e24 */ /* 0x000fc6000f8e02ff */
[----:B------:R-:W4:Y:S01]  /*10370*/  LDL R11, [R1+0xe24] ;  /* 0x000e2400010b7983 */ /* 0x000f220000100800 */
[----:B0-----:R-:W-:Y:S02]  /*10380*/  IMAD R4, R2, 0x2, R4 ;  /* 0x0000000202047824 */ /* 0x001fe400078e0204 */
[----:B------:R-:W-:Y:S01]  /*10390*/  @!P5 IMAD.MOV R235, RZ, RZ, -R235 ;  /* 0x000000ffffebd224 */ /* 0x000fe200078e0aeb */
[----:B--2---:R-:W-:Y:S01]  /*103a0*/  ISETP.GE.AND P5, PT, R10, RZ, PT ;  /* 0x000000ff0a00720c */ /* 0x004fe20003fa6270 */
[----:B------:R-:W-:Y:S02]  /*103b0*/  @!P1 IMAD.MOV R236, RZ, RZ, -R236 ;  /* 0x000000ffffec9224 */ /* 0x000fe400078e0aec */
[----:B------:R-:W-:Y:S01]  /*103c0*/  @!P4 IMAD.MOV R237, RZ, RZ, -R237 ;  /* 0x000000ffffedc224 */ /* 0x000fe200078e0aed */
[----:B---3--:R-:W-:Y:S02]  /*103d0*/  ISETP.GE.AND P0, PT, R9, RZ, PT ;  /* 0x000000ff0900720c */ /* 0x008fe40003f06270 */
[----:B------:R-:W2:Y:S04]  /*103e0*/  LDL R9, [R1+0xe28] ;  /* 0x000e280001097983 */ /* 0x000ea80000100800 */
[----:B------:R0:W-:Y:S02]  /*103f0*/  STL [R1+0x128], R4 ;  /* 0x0001280401007387 */ /* 0x0001e40000100800 */
[----:B0-----:R-:W-:-:S05]  /*10400*/  IMAD R4, R2, 0x2, R4 ;  /* 0x0000000202047824 */ /* 0x001fca00078e0204 */
[----:B------:R0:W-:Y:S01]  /*10410*/  STL [R1+0x12c], R4 ;  /* 0x00012c0401007387 */ /* 0x0001e20000100800 */
[----:B----4-:R-:W-:Y:S01]  /*10420*/  ISETP.GE.AND P1, PT, R8, RZ, PT ;  /* 0x000000ff0800720c */ /* 0x010fe20003f26270 */
[----:B0-----:R-:W-:-:S05]  /*10430*/  IMAD R4, R2, 0x2, R4 ;  /* 0x0000000202047824 */ /* 0x001fca00078e0204 */
[----:B------:R0:W-:Y:S04]  /*10440*/  STL [R1+0xe8], R4 ;  /* 0x0000e80401007387 */ /* 0x0001e80000100800 */
[----:B------:R-:W3:Y:S01]  /*10450*/  LDL R10, [R1+0xe2c] ;  /* 0x000e2c00010a7983 */ /* 0x000ee20000100800 */
[----:B------:R-:W-:-:S03]  /*10460*/  ISETP.GE.AND P4, PT, R252, RZ, PT ;  /* 0x000000fffc00720c */ /* 0x000fc60003f86270 */
[----:B------:R-:W4:Y:S01]  /*10470*/  LDL R8, [R1+0xe30] ;  /* 0x000e300001087983 */ /* 0x000f220000100800 */
[----:B0-----:R-:W-:-:S05]  /*10480*/  IMAD R4, R2, 0x2, R4 ;  /* 0x0000000202047824 */ /* 0x001fca00078e0204 */
[----:B------:R0:W-:Y:S04]  /*10490*/  STL [R1+0xf0], R4 ;  /* 0x0000f00401007387 */ /* 0x0001e80000100800 */
[----:B------:R-:W4:Y:S01]  /*104a0*/  LDL R252, [R1+0xe34] ;  /* 0x000e340001fc7983 */ /* 0x000f220000100800 */
[----:B------:R-:W-:Y:S01]  /*104b0*/  @!P0 IMAD.MOV R239, RZ, RZ, -R239 ;  /* 0x000000ffffef8224 */ /* 0x000fe200078e0aef */
[----:B------:R-:W-:Y:S01]  /*104c0*/  ISETP.GE.AND P0, PT, R6, RZ, PT ;  /* 0x000000ff0600720c */ /* 0x000fe20003f06270 */
[----:B0-----:R-:W-:-:S04]  /*104d0*/  IMAD R4, R2, 0x2, R4 ;  /* 0x0000000202047824 */ /* 0x001fc800078e0204 */
[----:B------:R-:W-:Y:S01]  /*104e0*/  IMAD R6, R2, 0x2, R4 ;  /* 0x0000000202067824 */ /* 0x000fe200078e0204 */
[----:B------:R0:W-:Y:S04]  /*104f0*/  STL [R1+0xf4], R4 ;  /* 0x0000f40401007387 */ /* 0x0001e80000100800 */
[----:B0-----:R-:W4:Y:S01]  /*10500*/  LDL R4, [R1+0xe40] ;  /* 0x000e400001047983 */ /* 0x001f220000100800 */
[----:B------:R-:W-:Y:S01]  /*10510*/  @!P2 IMAD.MOV R238, RZ, RZ, -R238 ;  /* 0x000000ffffeea224 */ /* 0x000fe200078e0aee */
[----:B------:R-:W-:Y:S02]  /*10520*/  ISETP.GE.AND P2, PT, R7, RZ, PT ;  /* 0x000000ff0700720c */ /* 0x000fe40003f46270 */
[----:B------:R-:W4:Y:S04]  /*10530*/  LDL R7, [R1+0xe44] ;  /* 0x000e440001077983 */ /* 0x000f280000100800 */
[----:B------:R0:W-:Y:S01]  /*10540*/  STL [R1+0xf8], R6 ;  /* 0x0000f80601007387 */ /* 0x0001e20000100800 */
[----:B------:R-:W-:-:S02]  /*10550*/  @!P1 IMAD.MOV R241, RZ, RZ, -R241 ;  /* 0x000000fffff19224 */ /* 0x000fc400078e0af1 */
[----:B0-----:R-:W-:-:S05]  /*10560*/  IMAD R6, R2, 0x2, R6 ;  /* 0x0000000202067824 */ /* 0x001fca00078e0206 */
[----:B------:R0:W-:Y:S01]  /*10570*/  STL [R1+0xfc], R6 ;  /* 0x0000fc0601007387 */ /* 0x0001e20000100800 */
[----:B------:R-:W-:Y:S01]  /*10580*/  @!P4 IMAD.MOV R242, RZ, RZ, -R242 ;  /* 0x000000fffff2c224 */ /* 0x000fe200078e0af2 */
[----:B------:R-:W-:Y:S01]  /*10590*/  ISETP.GE.AND P4, PT, R3, RZ, PT ;  /* 0x000000ff0300720c */ /* 0x000fe20003f86270 */
[----:B0-----:R-:W-:-:S05]  /*105a0*/  IMAD R6, R2, 0x2, R6 ;  /* 0x0000000202067824 */ /* 0x001fca00078e0206 */
[----:B------:R0:W-:Y:S04]  /*105b0*/  STL [R1+0x100], R6 ;  /* 0x0001000601007387 */ /* 0x0001e80000100800 */
[----:B------:R1:W-:Y:S01]  /*105c0*/  STL [R1+0x114c], R3 ;  /* 0x00114c0301007387 */ /* 0x0003e20000100800 */
[----:B------:R-:W-:Y:S01]  /*105d0*/  @!P5 IMAD.MOV R240, RZ, RZ, -R240 ;  /* 0x000000fffff0d224 */ /* 0x000fe200078e0af0 */
[----:B------:R-:W-:Y:S01]  /*105e0*/  ISETP.GE.AND P5, PT, R11, RZ, PT ;  /* 0x000000ff0b00720c */ /* 0x000fe20003fa6270 */
[----:B------:R-:W-:Y:S02]  /*105f0*/  @!P2 IMAD.MOV R243, RZ, RZ, -R243 ;  /* 0x000000fffff3a224 */ /* 0x000fe400078e0af3 */
[----:B------:R-:W-:-:S10]  /*10600*/  @!P0 IMAD.MOV R244, RZ, RZ, -R244 ;  /* 0x000000fffff48224 */ /* 0x000fd400078e0af4 */
[----:B------:R-:W-:Y:S01]  /*10610*/  @!P5 IMAD.MOV R245, RZ, RZ, -R245 ;  /* 0x000000fffff5d224 */ /* 0x000fe200078e0af5 */
[----:B--2---:R-:W-:Y:S01]  /*10620*/  ISETP.GE.AND P1, PT, R9, RZ, PT ;  /* 0x000000ff0900720c */ /* 0x004fe20003f26270 */
[C---:B------:R-:W-:Y:S02]  /*10630*/  IMAD R9, R2.reuse, 0x2, R6 ;  /* 0x0000000202097824 */ /* 0x040fe400078e0206 */
[----:B0-----:R-:W2:Y:S02]  /*10640*/  LDL R6, [R1+0xe3c] ;  /* 0x000e3c0001067983 */ /* 0x001ea40000100800 */
[C---:B-1----:R-:W-:Y:S02]  /*10650*/  IMAD R3, R2.reuse, 0x2, R9 ;  /* 0x0000000202037824 */ /* 0x042fe400078e0209 */
[----:B------:R-:W-:Y:S04]  /*10660*/  STL [R1+0x104], R9 ;  /* 0x0001040901007387 */ /* 0x000fe80000100800 */
[----:B------:R0:W-:Y:S02]  /*10670*/  STL [R1+0x108], R3 ;  /* 0x0001080301007387 */ /* 0x0001e40000100800 */
[----:B0-----:R-:W-:-:S05]  /*10680*/  IMAD R3, R2, 0x2, R3 ;  /* 0x0000000202037824 */ /* 0x001fca00078e0203 */
[----:B------:R0:W-:Y:S02]  /*10690*/  STL [R1+0x10c], R3 ;  /* 0x00010c0301007387 */ /* 0x0001e40000100800 */
[----:B0-----:R-:W-:-:S05]  /*106a0*/  IMAD R3, R2, 0x2, R3 ;  /* 0x0000000202037824 */ /* 0x001fca00078e0203 */
[----:B------:R0:W-:Y:S04]  /*106b0*/  STL [R1+0x110], R3 ;  /* 0x0001100301007387 */ /* 0x0001e80000100800 */
[----:B------:R-:W2:Y:S01]  /*106c0*/  LDL.LU R13, [R1+0x30] ;  /* 0x00003000010d7983 */ /* 0x000ea20000300800 */
[----:B---3--:R-:W-:-:S03]  /*106d0*/  ISETP.GE.AND P2, PT, R10, RZ, PT ;  /* 0x000000ff0a00720c */ /* 0x008fc60003f46270 */
[----:B------:R-:W3:Y:S04]  /*106e0*/  LDL.LU R12, [R1+0x28] ;  /* 0x00002800010c7983 */ /* 0x000ee80000300800 */
[----:B------:R-:W3:Y:S01]  /*106f0*/  LDL.LU R11, [R1+0x24] ;  /* 0x00002400010b7983 */ /* 0x000ee20000300800 */
[----:B----4-:R-:W-:-:S03]  /*10700*/  ISETP.GE.AND P0, PT, R8, RZ, PT ;  /* 0x000000ff0800720c */ /* 0x010fc60003f06270 */
[----:B------:R-:W4:Y:S01]  /*10710*/  LDL.LU R10, [R1+0x20] ;  /* 0x00002000010a7983 */ /* 0x000f220000300800 */
[----:B------:R-:W-:-:S03]  /*10720*/  ISETP.GE.AND P5, PT, R252, RZ, PT ;  /* 0x000000fffc00720c */ /* 0x000fc60003fa6270 */
[----:B------:R-:W4:Y:S04]  /*10730*/  LDL.LU R9, [R1+0x14] ;  /* 0x0000140001097983 */ /* 0x000f280000300800 */
[----:B------:R-:W4:Y:S04]  /*10740*/  LDL.LU R8, [R1+0x10] ;  /* 0x0000100001087983 */ /* 0x000f280000300800 */
[----:B------:R-:W4:Y:S01]  /*10750*/  LDL.LU R252, [R1+0xc] ;  /* 0x00000c0001fc7983 */ /* 0x000f220000300800 */
[----:B------:R-:W-:Y:S01]  /*10760*/  @!P4 IMAD.MOV R247, RZ, RZ, -R247 ;  /* 0x000000fffff7c224 */ /* 0x000fe200078e0af7 */
[----:B------:R-:W-:-:S02]  /*10770*/  ISETP.GE.AND P4, PT, R4, RZ, PT ;  /* 0x000000ff0400720c */ /* 0x000fc40003f86270 */
[----:B------:R-:W1:Y:S01]  /*10780*/  S2R R4, SR_TID.X ;  /* 0x0000000000047919 */ /* 0x000e620000002100 */
[----:B0-----:R-:W-:Y:S02]  /*10790*/  IMAD R3, R2, 0x2, R3 ;  /* 0x0000000202037824 */ /* 0x001fe400078e0203 */
[----:B------:R-:W-:-:S03]  /*107a0*/  @!P2 IMAD.MOV R248, RZ, RZ, -R248 ;  /* 0x000000fffff8a224 */ /* 0x000fc600078e0af8 */
[----:B------:R0:W-:Y:S01]  /*107b0*/  STL [R1+0x114], R3 ;  /* 0x0001140301007387 */ /* 0x0001e20000100800 */
[----:B------:R-:W-:Y:S02]  /*107c0*/  ISETP.NE.AND P3, PT, R5, RZ, PT ;  /* 0x000000ff0500720c */ /* 0x000fe40003f65270 */
[----:B------:R-:W-:Y:S01]  /*107d0*/  LOP3.LUT R5, RZ, R5, RZ, 0x33, !PT ;  /* 0x00000005ff057212 */ /* 0x000fe200078e33ff */
[----:B0-----:R-:W-:Y:S01]  /*107e0*/  IMAD R3, R2, 0x2, R3 ;  /* 0x0000000202037824 */ /* 0x001fe200078e0203 */
[----:B-1----:R-:W-:-:S05]  /*107f0*/  LOP3.LUT R4, R4, 0x7f, RZ, 0xc0, !PT ;  /* 0x0000007f04047812 */ /* 0x002fca00078ec0ff */
[----:B------:R-:W-:-:S05]  /*10800*/  IMAD R4, R4, UR58, RZ ;  /* 0x0000003a04047c24 */ /* 0x000fca000f8e02ff */
[----:B------:R-:W-:Y:S01]  /*10810*/  STL [R1+0x124], R4 ;  /* 0x0001240401007387 */ /* 0x000fe20000100800 */
[----:B------:R-:W-:-:S03]  /*10820*/  @!P1 IMAD.MOV R246, RZ, RZ, -R246 ;  /* 0x000000fffff69224 */ /* 0x000fc600078e0af6 */
[----:B------:R0:W-:Y:S01]  /*10830*/  STL [R1+0x11c], R3 ;  /* 0x00011c0301007387 */ /* 0x0001e20000100800 */
[----:B------:R-:W-:Y:S01]  /*10840*/  ISETP.GE.AND P1, PT, R7, RZ, PT ;  /* 0x000000ff0700720c */ /* 0x000fe20003f26270 */
[----:B------:R-:W-:Y:S02]  /*10850*/  IMAD.MOV.U32 R7, RZ, RZ, R0 ;  /* 0x000000ffff077224 */ /* 0x000fe400078e0000 */
[----:B0-----:R-:W-:-:S04]  /*10860*/  IMAD R3, R2, 0x2, R3 ;  /* 0x0000000202037824 */ /* 0x001fc800078e0203 */
[----:B------:R-:W-:Y:S01]  /*10870*/  IMAD R0, R2, 0x2, R3 ;  /* 0x0000000202007824 */ /* 0x000fe200078e0203 */
[----:B--2---:R-:W-:Y:S02]  /*10880*/  ISETP.GE.AND P2, PT, R6, RZ, PT ;  /* 0x000000ff0600720c */ /* 0x004fe40003f46270 */
[----:B------:R-:W-:-:S05]  /*10890*/  LEA R6, P6, R4, UR8, 0x1 ;  /* 0x0000000804067c11 */ /* 0x000fca000f8c08ff */
[----:B------:R0:W-:Y:S04]  /*108a0*/  STL [R1+0x1164], R6 ;  /* 0x0011640601007387 */ /* 0x0001e80000100800 */
[----:B0-----:R-:W2:Y:S04]  /*108b0*/  LDL.LU R6, [R1] ;  /* 0x0000000001067983 */ /* 0x001ea80000300800 */
[----:B------:R-:W2:Y:S04]  /*108c0*/  LDL.LU R4, [R1+0x1c] ;  /* 0x00001c0001047983 */ /* 0x000ea80000300800 */
[----:B------:R0:W-:Y:S04]  /*108d0*/  STL [R1+0x1150], R3 ;  /* 0x0011500301007387 */ /* 0x0001e80000100800 */
[----:B0-----:R-:W2:Y:S01]  /*108e0*/  LDL.LU R3, [R1+0x4] ;  /* 0x0000040001037983 */ /* 0x001ea20000300800 */
[----:B------:R-:W-:-:S02]  /*108f0*/  SEL R13, R5, R13, !P3 ;  /* 0x0000000d050d7207 */ /* 0x000fc40005800000 */
[----:B---3--:R-:W-:-:S03]  /*10900*/  SEL R12, R5, R12, !P3 ;  /* 0x0000000c050c7207 */ /* 0x008fc60005800000 */
[----:B------:R0:W-:Y:S01]  /*10910*/  STL [R1+0xe4], R13 ;  /* 0x0000e40d01007387 */ /* 0x0001e20000100800 */
[C---:B------:R-:W-:Y:S02]  /*10920*/  SEL R11, R5.reuse, R11, !P3 ;  /* 0x0000000b050b7207 */ /* 0x040fe40005800000 */
[C---:B----4-:R-:W-:Y:S01]  /*10930*/  SEL R10, R5.reuse, R10, !P3 ;  /* 0x0000000a050a7207 */ /* 0x050fe20005800000 */
[----:B0-----:R-:W3:Y:S01]  /*10940*/  LDL.LU R13, [R1+0x1198] ;  /* 0x00119800010d7983 */ /* 0x001ee20000300800 */
[----:B------:R-:W-:-:S03]  /*10950*/  SEL R9, R5, R9, !P3 ;  /* 0x0000000905097207 */ /* 0x000fc60005800000 */
[----:B------:R0:W-:Y:S01]  /*10960*/  STL [R1+0xe0], R12 ;  /* 0x0000e00c01007387 */ /* 0x0001e20000100800 */
[C---:B------:R-:W-:Y:S02]  /*10970*/  SEL R8, R5.reuse, R8, !P3 ;  /* 0x0000000805087207 */ /* 0x040fe40005800000 */
[C---:B------:R-:W-:Y:S01]  /*10980*/  SEL R252, R5.reuse, R252, !P3 ;  /* 0x000000fc05fc7207 */ /* 0x040fe20005800000 */
[----:B0-----:R-:W4:Y:S04]  /*10990*/  LDL.LU R12, [R1+0x1194] ;  /* 0x00119400010c7983 */ /* 0x001f280000300800 */
[----:B------:R0:W-:Y:S04]  /*109a0*/  STL [R1+0xdc], R11 ;  /* 0x0000dc0b01007387 */ /* 0x0001e80000100800 */
[----:B0-----:R-:W3:Y:S04]  /*109b0*/  LDL.LU R11, [R1+0x1190] ;  /* 0x00119000010b7983 */ /* 0x001ee80000300800 */
[----:B------:R0:W-:Y:S04]  /*109c0*/  STL [R1+0xd8], R10 ;  /* 0x0000d80a01007387 */ /* 0x0001e80000100800 */
[----:B0-----:R-:W4:Y:S04]  /*109d0*/  LDL.LU R10, [R1+0x118c] ;  /* 0x00118c00010a7983 */ /* 0x001f280000300800 */
[----:B------:R0:W-:Y:S04]  /*109e0*/  STL [R1+0xd4], R9 ;  /* 0x0000d40901007387 */ /* 0x0001e80000100800 */
[----:B0-----:R-:W3:Y:S04]  /*109f0*/  LDL.LU R9, [R1+0x1188] ;  /* 0x0011880001097983 */ /* 0x001ee80000300800 */
[----:B------:R0:W-:Y:S04]  /*10a00*/  STL [R1+0xd0], R8 ;  /* 0x0000d00801007387 */ /* 0x0001e80000100800 */
[----:B0-----:R-:W4:Y:S04]  /*10a10*/  LDL.LU R8, [R1+0x1184] ;  /* 0x0011840001087983 */ /* 0x001f280000300800 */
[----:B------:R0:W-:Y:S04]  /*10a20*/  STL [R1+0xcc], R252 ;  /* 0x0000ccfc01007387 */ /* 0x0001e80000100800 */
[----:B0-----:R-:W4:Y:S01]  /*10a30*/  LDL.LU R252, [R1+0x1180] ;  /* 0x0011800001fc7983 */ /* 0x001f220000300800 */
[----:B--2---:R-:W-:-:S05]  /*10a40*/  SEL R3, R5, R3, !P3 ;  /* 0x0000000305037207 */ /* 0x004fca0005800000 */
[----:B------:R0:W-:Y:S02]  /*10a50*/  STL [R1+0xc8], R3 ;  /* 0x0000c80301007387 */ /* 0x0001e40000100800 */
[----:B0-----:R-:W-:-:S05]  /*10a60*/  SEL R3, R5, R6, !P3 ;  /* 0x0000000605037207 */ /* 0x001fca0005800000 */
[----:B------:R3:W-:Y:S02]  /*10a70*/  STL [R1+0xc4], R3 ;  /* 0x0000c40301007387 */ /* 0x0007e40000100800 */
[C---:B---3--:R-:W-:Y:S02]  /*10a80*/  SEL R3, R5.reuse, R9, !P3 ;  /* 0x0000000905037207 */ /* 0x048fe40005800000 */
[C---:B----4-:R-:W-:Y:S02]  /*10a90*/  SEL R6, R5.reuse, R8, !P3 ;  /* 0x0000000805067207 */ /* 0x050fe40005800000 */
[C---:B------:R-:W-:Y:S02]  /*10aa0*/  SEL R8, R5.reuse, R10, !P3 ;  /* 0x0000000a05087207 */ /* 0x040fe40005800000 */
[----:B------:R-:W-:-:S05]  /*10ab0*/  SEL R252, R5, R252, !P3 ;  /* 0x000000fc05fc7207 */ /* 0x000fca0005800000 */
[----:B------:R-:W-:Y:S04]  /*10ac0*/  STL [R1+0xc0], R252 ;  /* 0x0000c0fc01007387 */ /* 0x000fe80000100800 */
[----:B------:R0:W-:Y:S04]  /*10ad0*/  STL [R1+0xbc], R6 ;  /* 0x0000bc0601007387 */ /* 0x0001e80000100800 */
[----:B------:R1:W-:Y:S01]  /*10ae0*/  STL [R1+0xb8], R3 ;  /* 0x0000b80301007387 */ /* 0x0003e20000100800 */
[----:B0-----:R-:W-:-:S03]  /*10af0*/  SEL R6, R5, R11, !P3 ;  /* 0x0000000b05067207 */ /* 0x001fc60005800000 */
[----:B------:R0:W-:Y:S01]  /*10b00*/  STL [R1+0xb4], R8 ;  /* 0x0000b40801007387 */ /* 0x0001e20000100800 */
[----:B-1----:R-:W-:-:S03]  /*10b10*/  SEL R3, R5, R12, !P3 ;  /* 0x0000000c05037207 */ /* 0x002fc60005800000 */
[----:B------:R1:W-:Y:S04]  /*10b20*/  STL [R1+0xb0], R6 ;  /* 0x0000b00601007387 */ /* 0x0003e80000100800 */
[----:B------:R2:W-:Y:S01]  /*10b30*/  STL [R1+0xac], R3 ;  /* 0x0000ac0301007387 */ /* 0x0005e20000100800 */
[C---:B0-----:R-:W-:Y:S02]  /*10b40*/  SEL R8, R5.reuse, R13, !P3 ;  /* 0x0000000d05087207 */ /* 0x041fe40005800000 */
[----:B-1----:R-:W-:-:S03]  /*10b50*/  SEL R6, R5, R14, !P3 ;  /* 0x0000000e05067207 */ /* 0x002fc60005800000 */
[----:B------:R0:W-:Y:S01]  /*10b60*/  STL [R1+0xa8], R8 ;  /* 0x0000a80801007387 */ /* 0x0001e20000100800 */
[----:B--2---:R-:W-:-:S03]  /*10b70*/  SEL R3, R5, R15, !P3 ;  /* 0x0000000f05037207 */ /* 0x004fc60005800000 */
        /* <DEDUP_REMOVED lines=53> */
[----:B--2---:R-:W-:-:S05]  /*10ed0*/  SEL R3, R5, R72, !P3 ;  /* 0x0000004805037207 */ /* 0x004fca0005800000 */
[----:B------:R1:W-:Y:S01]  /*10ee0*/  STL [R1+0x34], R3 ;  /* 0x0000340301007387 */ /* 0x0003e20000100800 */
[----:B0-----:R-:W-:-:S03]  /*10ef0*/  SEL R8, R5, R74, !P3 ;  /* 0x0000004a05087207 */ /* 0x001fc60005800000 */
[----:B------:R0:W-:Y:S04]  /*10f00*/  STL [R1+0x4], R6 ;  /* 0x0000040601007387 */ /* 0x0001e80000100800 */
[----:B------:R2:W-:Y:S01]  /*10f10*/  STL [R1+0x30], R8 ;  /* 0x0000300801007387 */ /* 0x0005e20000100800 */
[C---:B-1----:R-:W-:Y:S02]  /*10f20*/  SEL R3, R5.reuse, R75, !P3 ;  /* 0x0000004b05037207 */ /* 0x042fe40005800000 */
[----:B0-----:R-:W-:-:S03]  /*10f30*/  SEL R6, R5, R76, !P3 ;  /* 0x0000004c05067207 */ /* 0x001fc60005800000 */
        /* <DEDUP_REMOVED lines=8> */
[----:B------:R-:W-:Y:S04]  /*10fc0*/  STL [R1+0x18], R6 ;  /* 0x0000180601007387 */ /* 0x000fe80000100800 */
[----:B------:R-:W-:Y:S01]  /*10fd0*/  STL [R1+0x14], R8 ;  /* 0x0000140801007387 */ /* 0x000fe20000100800 */
[----:B0-----:R-:W-:-:S03]  /*10fe0*/  SEL R3, R5, R81, !P3 ;  /* 0x0000005105037207 */ /* 0x001fc60005800000 */
[----:B------:R-:W2:Y:S04]  /*10ff0*/  LDL.LU R9, [R1+0x124] ;  /* 0x0001240001097983 */ /* 0x000ea80000300800 */
[----:B------:R0:W-:Y:S04]  /*11000*/  STL [R1+0x10], R3 ;  /* 0x0000100301007387 */ /* 0x0001e80000100800 */
[----:B0-----:R-:W3:Y:S01]  /*11010*/  LDL.LU R3, [R1+0x8] ;  /* 0x0000080001037983 */ /* 0x001ee20000300800 */
[C---:B------:R-:W-:Y:S02]  /*11020*/  SEL R6, R5.reuse, R82, !P3 ;  /* 0x0000005205067207 */ /* 0x040fe40005800000 */
[----:B------:R-:W-:-:S02]  /*11030*/  SEL R29, R5, R51, !P3 ;  /* 0x00000033051d7207 */ /* 0x000fc40005800000 */
[C---:B------:R-:W-:Y:S01]  /*11040*/  SEL R30, R5.reuse, R50, !P3 ;  /* 0x00000032051e7207 */ /* 0x040fe20005800000 */
[----:B------:R0:W-:Y:S01]  /*11050*/  STL [R1+0xc], R6 ;  /* 0x00000c0601007387 */ /* 0x0001e20000100800 */
[----:B------:R-:W-:-:S03]  /*11060*/  SEL R31, R5, R49, !P3 ;  /* 0x00000031051f7207 */ /* 0x000fc60005800000 */
[----:B------:R-:W4:Y:S01]  /*11070*/  LDL.LU R51, [R1+0xe4] ;  /* 0x0000e40001337983 */ /* 0x000f220000300800 */
        /* <DEDUP_REMOVED lines=15> */
[----:B------:R-:W4:Y:S04]  /*11170*/  LDL.LU R43, [R1+0xc4] ;  /* 0x0000c400012b7983 */ /* 0x000f280000300800 */
[----:B------:R-:W4:Y:S04]  /*11180*/  LDL.LU R42, [R1+0xc0] ;  /* 0x0000c000012a7983 */ /* 0x000f280000300800 */
[----:B------:R-:W4:Y:S01]  /*11190*/  LDL.LU R41, [R1+0xbc] ;  /* 0x0000bc0001297983 */ /* 0x000f220000300800 */
[----:B------:R-:W-:Y:S01]  /*111a0*/  @!P0 IMAD.MOV R4, RZ, RZ, -R4 ;  /* 0x000000ffff048224 */ /* 0x000fe200078e0a04 */
[C---:B0-----:R-:W-:Y:S01]  /*111b0*/  SEL R6, R5.reuse, R83, !P3 ;  /* 0x0000005305067207 */ /* 0x041fe20005800000 */
[----:B------:R-:W-:Y:S01]  /*111c0*/  @!P5 IMAD.MOV R7, RZ, RZ, -R7 ;  /* 0x000000ffff07d224 */ /* 0x000fe200078e0a07 */
[----:B------:R-:W-:-:S02]  /*111d0*/  SEL R252, R5, R84, !P3 ;  /* 0x0000005405fc7207 */ /* 0x000fc40005800000 */
[C---:B------:R-:W-:Y:S02]  /*111e0*/  SEL R85, R5.reuse, R85, !P3 ;  /* 0x0000005505557207 */ /* 0x040fe40005800000 */
[C---:B------:R-:W-:Y:S01]  /*111f0*/  SEL R86, R5.reuse, R86, !P3 ;  /* 0x0000005605567207 */ /* 0x040fe20005800000 */
[----:B------:R-:W-:Y:S01]  /*11200*/  STL [R1+0x1168], R6 ;  /* 0x0011680601007387 */ /* 0x000fe20000100800 */
[C---:B------:R-:W-:Y:S02]  /*11210*/  SEL R87, R5.reuse, R87, !P3 ;  /* 0x0000005705577207 */ /* 0x040fe40005800000 */
[C---:B------:R-:W-:Y:S01]  /*11220*/  SEL R88, R5.reuse, R88, !P3 ;  /* 0x0000005805587207 */ /* 0x040fe20005800000 */
[----:B------:R-:W-:Y:S01]  /*11230*/  STL [R1+0x116c], R252 ;  /* 0x00116cfc01007387 */ /* 0x000fe20000100800 */
[C---:B------:R-:W-:Y:S02]  /*11240*/  SEL R8, R5.reuse, R4, !P3 ;  /* 0x0000000405087207 */ /* 0x040fe40005800000 */
[----:B------:R-:W-:Y:S01]  /*11250*/  SEL R83, R5, R7, !P3 ;  /* 0x0000000705537207 */ /* 0x000fe20005800000 */
[----:B------:R-:W-:Y:S01]  /*11260*/  STL [R1+0x1170], R85 ;  /* 0x0011705501007387 */ /* 0x000fe20000100800 */
[----:B------:R-:W-:-:S03]  /*11270*/  IMAD R7, R2, 0x2, R0 ;  /* 0x0000000202077824 */ /* 0x000fc600078e0200 */
[----:B------:R-:W-:Y:S04]  /*11280*/  STL [R1+0x1174], R86 ;  /* 0x0011745601007387 */ /* 0x000fe80000100800 */
[----:B------:R-:W-:Y:S04]  /*11290*/  STL [R1+0x1178], R87 ;  /* 0x0011785701007387 */ /* 0x000fe80000100800 */
[----:B------:R0:W-:Y:S01]  /*112a0*/  STL [R1+0x117c], R88 ;  /* 0x00117c5801007387 */ /* 0x0001e20000100800 */
[C---:B------:R-:W-:Y:S02]  /*112b0*/  SEL R10, R5.reuse, R70, !P3 ;  /* 0x00000046050a7207 */ /* 0x040fe40005800000 */
[----:B------:R-:W-:-:S02]  /*112c0*/  SEL R11, R5, R69, !P3 ;  /* 0x00000045050b7207 */ /* 0x000fc40005800000 */
[C---:B------:R-:W-:Y:S02]  /*112d0*/  SEL R12, R5.reuse, R68, !P3 ;  /* 0x00000044050c7207 */ /* 0x040fe40005800000 */
[C---:B------:R-:W-:Y:S02]  /*112e0*/  SEL R13, R5.reuse, R67, !P3 ;  /* 0x00000043050d7207 */ /* 0x040fe40005800000 */
[C---:B------:R-:W-:Y:S02]  /*112f0*/  SEL R14, R5.reuse, R66, !P3 ;  /* 0x00000042050e7207 */ /* 0x040fe40005800000 */
[C---:B------:R-:W-:Y:S02]  /*11300*/  SEL R15, R5.reuse, R65, !P3 ;  /* 0x00000041050f7207 */ /* 0x040fe40005800000 */
        /* <DEDUP_REMOVED lines=12> */
[----:B------:R-:W-:Y:S01]  /*113d0*/  SEL R28, R5, R52, !P3 ;  /* 0x00000034051c7207 */ /* 0x000fe20005800000 */
[----:B------:R-:W-:Y:S02]  /*113e0*/  @!P1 IMAD.MOV R249, RZ, RZ, -R249 ;  /* 0x000000fffff99224 */ /* 0x000fe400078e0af9 */
[----:B------:R-:W-:-:S02]  /*113f0*/  @!P4 IMAD.MOV R250, RZ, RZ, -R250 ;  /* 0x000000fffffac224 */ /* 0x000fc400078e0afa */
[----:B------:R-:W-:Y:S01]  /*11400*/  @!P2 IMAD.MOV R251, RZ, RZ, -R251 ;  /* 0x000000fffffba224 */ /* 0x000fe200078e0afb */
        /* <DEDUP_REMOVED lines=62> */
[----:B------:R-:W-:Y:S02]  /*117f0*/  SEL R150, R5, R150, !P3 ;  /* 0x0000009605967207 */ /* 0x000fe40005800000 */
[----:B--2---:R-:W-:Y:S01]  /*11800*/  LEA.HI.X.SX32 R4, R9, UR9, 0x1, P6 ;  /* 0x0000000909047c11 */ /* 0x004fe2000b0f0eff */
[----:B---3--:R-:W-:-:S04]  /*11810*/  IMAD R3, R3, UR5, RZ ;  /* 0x0000000503037c24 */ /* 0x008fc8000f8e02ff */
[----:B------:R-:W-:Y:S01]  /*11820*/  STL [R1+0x1160], R4 ;  /* 0x0011600401007387 */ /* 0x000fe20000100800 */
[----:B----4-:R-:W-:-:S03]  /*11830*/  IMAD R82, R51, UR6, RZ ;  /* 0x0000000633527c24 */ /* 0x010fc6000f8e02ff */
[----:B------:R-:W-:Y:S01]  /*11840*/  STL [R1+0x1154], R0 ;  /* 0x0011540001007387 */ /* 0x000fe20000100800 */
[----:B------:R-:W-:-:S03]  /*11850*/  IMAD R81, R50, UR6, RZ ;  /* 0x0000000632517c24 */ /* 0x000fc6000f8e02ff */
[----:B------:R-:W-:Y:S01]  /*11860*/  STL [R1+0x1158], R7 ;  /* 0x0011580701007387 */ /* 0x000fe20000100800 */
[----:B------:R-:W-:-:S03]  /*11870*/  IMAD R80, R49, UR6, RZ ;  /* 0x0000000631507c24 */ /* 0x000fc6000f8e02ff */
[----:B------:R1:W-:Y:S01]  /*11880*/  STL [R1+0x115c], R3 ;  /* 0x00115c0301007387 */ /* 0x0003e20000100800 */
[----:B------:R-:W-:-:S03]  /*11890*/  IMAD R79, R48, UR6, RZ ;  /* 0x00000006304f7c24 */ /* 0x000fc6000f8e02ff */
[----:B------:R-:W2:Y:S01]  /*118a0*/  LDL.LU R71, [R1+0xb8] ;  /* 0x0000b80001477983 */ /* 0x000ea20000300800 */
[----:B------:R-:W-:-:S03]  /*118b0*/  IMAD R78, R47, UR6, RZ ;  /* 0x000000062f4e7c24 */ /* 0x000fc6000f8e02ff */
[----:B------:R-:W3:Y:S01]  /*118c0*/  LDL.LU R70, [R1+0xb4] ;  /* 0x0000b40001467983 */ /* 0x000ee20000300800 */
[----:B------:R-:W-:-:S03]  /*118d0*/  IMAD R77, R46, UR6, RZ ;  /* 0x000000062e4d7c24 */ /* 0x000fc6000f8e02ff */
[----:B------:R-:W4:Y:S01]  /*118e0*/  LDL.LU R69, [R1+0xb0] ;  /* 0x0000b00001457983 */ /* 0x000f220000300800 */
[----:B------:R-:W-:-:S03]  /*118f0*/  IMAD R76, R45, UR6, RZ ;  /* 0x000000062d4c7c24 */ /* 0x000fc6000f8e02ff */
[----:B------:R-:W4:Y:S01]  /*11900*/  LDL.LU R68, [R1+0xac] ;  /* 0x0000ac0001447983 */ /* 0x000f220000300800 */
[----:B------:R-:W-:-:S03]  /*11910*/  IMAD R75, R44, UR6, RZ ;  /* 0x000000062c4b7c24 */ /* 0x000fc6000f8e02ff */
[----:B------:R-:W4:Y:S01]  /*11920*/  LDL.LU R67, [R1+0xa8] ;  /* 0x0000a80001437983 */ /* 0x000f220000300800 */
[----:B------:R-:W-:-:S03]  /*11930*/  IMAD R74, R43, UR6, RZ ;  /* 0x000000062b4a7c24 */ /* 0x000fc6000f8e02ff */
[----:B------:R-:W4:Y:S01]  /*11940*/  LDL.LU R66, [R1+0xa4] ;  /* 0x0000a40001427983 */ /* 0x000f220000300800 */
[C---:B------:R-:W-:Y:S01]  /*11950*/  SEL R151, R5.reuse, R151, !P3 ;  /* 0x0000009705977207 */ /* 0x040fe20005800000 */
[----:B------:R-:W-:Y:S02]  /*11960*/  IMAD R73, R42, UR6, RZ ;  /* 0x000000062a497c24 */ /* 0x000fe4000f8e02ff */
[----:B------:R-:W4:Y:S01]  /*11970*/  LDL.LU R65, [R1+0xa0] ;  /* 0x0000a00001417983 */ /* 0x000f220000300800 */
[----:B------:R-:W-:Y:S01]  /*11980*/  SEL R152, R5, R152, !P3 ;  /* 0x0000009805987207 */ /* 0x000fe20005800000 */
[----:B------:R-:W-:Y:S02]  /*11990*/  IMAD R72, R41, UR6, RZ ;  /* 0x0000000629487c24 */ /* 0x000fe4000f8e02ff */
[----:B------:R-:W4:Y:S01]  /*119a0*/  LDL.LU R64, [R1+0x9c] ;  /* 0x00009c0001407983 */ /* 0x000f220000300800 */
[C---:B------:R-:W-:Y:S02]  /*119b0*/  SEL R153, R5.reuse, R153, !P3 ;  /* 0x0000009905997207 */ /* 0x040fe40005800000 */
[C---:B------:R-:W-:Y:S01]  /*119c0*/  SEL R154, R5.reuse, R154, !P3 ;  /* 0x0000009a059a7207 */ /* 0x040fe20005800000 */
[----:B------:R-:W4:Y:S01]  /*119d0*/  LDL.LU R63, [R1+0x98] ;  /* 0x00009800013f7983 */ /* 0x000f220000300800 */
[----:B------:R-:W-:-:S02]  /*119e0*/  SEL R155, R5, R155, !P3 ;  /* 0x0000009b059b7207 */ /* 0x000fc40005800000 */
[C---:B------:R-:W-:Y:S01]  /*119f0*/  SEL R156, R5.reuse, R156, !P3 ;  /* 0x0000009c059c7207 */ /* 0x040fe20005800000 */
[----:B------:R-:W4:Y:S01]  /*11a00*/  LDL.LU R62, [R1+0x94] ;  /* 0x00009400013e7983 */ /* 0x000f220000300800 */
[C---:B------:R-:W-:Y:S02]  /*11a10*/  SEL R157, R5.reuse, R157, !P3 ;  /* 0x0000009d059d7207 */ /* 0x040fe40005800000 */
[C---:B------:R-:W-:Y:S01]  /*11a20*/  SEL R158, R5.reuse, R158, !P3 ;  /* 0x0000009e059e7207 */ /* 0x040fe20005800000 */
        /* <DEDUP_REMOVED lines=113> */
[----:B------:R-:W-:Y:S01]  /*12140*/  SEL R251, R5, R251, !P3 ;  /* 0x000000fb05fb7207 */ /* 0x000fe20005800000 */
[----:B------:R-:W-:Y:S01]  /*12150*/  IMAD R9, R2, 0x2, R7 ;  /* 0x0000000202097824 */ /* 0x000fe200078e0207 */
[----:B------:R-:W4:Y:S01]  /*12160*/  LDL.LU R5, [R1+0x38] ;  /* 0x0000380001057983 */ /* 0x000f220000300800 */
[----:B------:R-:W-:Y:S01]  /*12170*/  IMAD R40, R40, UR6, RZ ;  /* 0x0000000628287c24 */ /* 0x000fe2000f8e02ff */
[----:B------:R-:W-:-:S02]  /*12180*/  ULDC.64 UR8, c[0x0][0x210] ;  /* 0x0000840000087ab9 */ /* 0x000fc40000000a00 */
[----:B------:R-:W4:Y:S04]  /*12190*/  LDL.LU R84, [R1+0x34] ;  /* 0x0000340001547983 */ /* 0x000f280000300800 */
[----:B0-----:R-:W2:Y:S04]  /*121a0*/  LDL.LU R88, [R1+0x4] ;  /* 0x0000040001587983 */ /* 0x001ea80000300800 */
[----:B------:R-:W3:Y:S04]  /*121b0*/  LDL.LU R87, [R1+0x30] ;  /* 0x0000300001577983 */ /* 0x000ee80000300800 */
[----:B------:R-:W4:Y:S04]  /*121c0*/  LDL.LU R86, [R1+0x1c] ;  /* 0x00001c0001567983 */ /* 0x000f280000300800 */
[----:B------:R-:W4:Y:S04]  /*121d0*/  LDL.LU R85, [R1+0x28] ;  /* 0x0000280001557983 */ /* 0x000f280000300800 */
[----:B------:R-:W4:Y:S04]  /*121e0*/  LDL.LU R252, [R1+0x24] ;  /* 0x0000240001fc7983 */ /* 0x000f280000300800 */
[----:B------:R-:W4:Y:S04]  /*121f0*/  LDL.LU R6, [R1+0x20] ;  /* 0x0000200001067983 */ /* 0x000f280000300800 */
[----:B-1----:R-:W4:Y:S04]  /*12200*/  LDL.LU R3, [R1+0x18] ;  /* 0x0000180001037983 */ /* 0x002f280000300800 */
[----:B------:R-:W4:Y:S04]  /*12210*/  LDL.LU R7, [R1+0x14] ;  /* 0x0000140001077983 */ /* 0x000f280000300800 */
[----:B------:R-:W4:Y:S04]  /*12220*/  LDL.LU R0, [R1+0x10] ;  /* 0x0000100001007983 */ /* 0x000f280000300800 */
[----:B------:R-:W4:Y:S01]  /*12230*/  LDL.LU R4, [R1+0xc] ;  /* 0x00000c0001047983 */ /* 0x000f220000300800 */
[----:B--2---:R-:W-:-:S02]  /*12240*/  IMAD R88, R88, UR6, RZ ;  /* 0x0000000658587c24 */ /* 0x004fc4000f8e02ff */
[----:B---3--:R-:W-:-:S03]  /*12250*/  IMAD R87, R87, UR6, RZ ;  /* 0x0000000657577c24 */ /* 0x008fc6000f8e02ff */
[----:B------:R0:W-:Y:S01]  /*12260*/  STL [R1+0x4], R88 ;  /* 0x0000045801007387 */ /* 0x0001e20000100800 */
[----:B----4-:R-:W-:Y:S02]  /*12270*/  IMAD R86, R86, UR6, RZ ;  /* 0x0000000656567c24 */ /* 0x010fe4000f8e02ff */
[----:B------:R-:W-:Y:S01]  /*12280*/  IMAD R85, R85, UR6, RZ ;  /* 0x0000000655557c24 */ /* 0x000fe2000f8e02ff */
[----:B0-----:R-:W2:Y:S01]  /*12290*/  LDL.LU R88, [R1+0x117c] ;  /* 0x00117c0001587983 */ /* 0x001ea20000300800 */
[----:B------:R-:W-:-:S03]  /*122a0*/  IMAD R252, R252, UR6, RZ ;  /* 0x00000006fcfc7c24 */ /* 0x000fc6000f8e02ff */
[----:B------:R0:W-:Y:S01]  /*122b0*/  STL [R1+0x8], R87 ;  /* 0x0000085701007387 */ /* 0x0001e20000100800 */
[----:B------:R-:W-:-:S03]  /*122c0*/  IMAD R6, R6, UR6, RZ ;  /* 0x0000000606067c24 */ /* 0x000fc6000f8e02ff */
[----:B0-----:R-:W3:Y:S04]  /*122d0*/  LDL.LU R87, [R1+0x1178] ;  /* 0x0011780001577983 */ /* 0x001ee80000300800 */
[----:B------:R0:W-:Y:S04]  /*122e0*/  STL [R1+0x1c], R86 ;  /* 0x00001c5601007387 */ /* 0x0001e80000100800 */
[----:B0-----:R-:W4:Y:S04]  /*122f0*/  LDL.LU R86, [R1+0x1174] ;  /* 0x0011740001567983 */ /* 0x001f280000300800 */
[----:B------:R0:W-:Y:S04]  /*12300*/  STL [R1+0x28], R85 ;  /* 0x0000285501007387 */ /* 0x0001e80000100800 */
[----:B0-----:R-:W2:Y:S04]  /*12310*/  LDL.LU R85, [R1+0x1170] ;  /* 0x0011700001557983 */ /* 0x001ea80000300800 */
[----:B------:R0:W-:Y:S04]  /*12320*/  STL [R1+0x24], R252 ;  /* 0x000024fc01007387 */ /* 0x0001e80000100800 */
[----:B0-----:R-:W3:Y:S04]  /*12330*/  LDL.LU R252, [R1+0x116c] ;  /* 0x00116c0001fc7983 */ /* 0x001ee80000300800 */
[----:B------:R0:W-:Y:S04]  /*12340*/  STL [R1+0x20], R6 ;  /* 0x0000200601007387 */ /* 0x0001e80000100800 */
[----:B0-----:R-:W4:Y:S01]  /*12350*/  LDL.LU R6, [R1+0x1168] ;  /* 0x0011680001067983 */ /* 0x001f220000300800 */
[----:B------:R-:W-:-:S02]  /*12360*/  IMAD R3, R3, UR6, RZ ;  /* 0x0000000603037c24 */ /* 0x000fc4000f8e02ff */
[----:B------:R-:W-:Y:S02]  /*12370*/  IMAD R7, R7, UR6, RZ ;  /* 0x0000000607077c24 */ /* 0x000fe4000f8e02ff */
[----:B------:R-:W-:Y:S01]  /*12380*/  IMAD R0, R0, UR6, RZ ;  /* 0x0000000600007c24 */ /* 0x000fe2000f8e02ff */
[----:B------:R-:W-:Y:S04]  /*12390*/  STL [R1+0x18], R3 ;  /* 0x0000180301007387 */ /* 0x000fe80000100800 */
[----:B------:R4:W-:Y:S04]  /*123a0*/  STL [R1+0x14], R7 ;  /* 0x0000140701007387 */ /* 0x0009e80000100800 */
[----:B------:R-:W-:Y:S01]  /*123b0*/  STL [R1+0x10], R0 ;  /* 0x0000100001007387 */ /* 0x000fe20000100800 */
[----:B----4-:R-:W-:-:S03]  /*123c0*/  IMAD R7, R6, UR6, RZ ;  /* 0x0000000606077c24 */ /* 0x010fc6000f8e02ff */
[----:B------:R-:W4:Y:S01]  /*123d0*/  LDL.LU R6, [R1+0x1164] ;  /* 0x0011640001067983 */ /* 0x000f220000300800 */
[----:B------:R-:W-:Y:S01]  /*123e0*/  IMAD R3, R4, UR6, RZ ;  /* 0x0000000604037c24 */ /* 0x000fe2000f8e02ff */
[----:B----4-:R-:W-:-:S05]  /*123f0*/  LEA R4, P5, R82, R6, 0x1 ;  /* 0x0000000652047211 */ /* 0x010fca00078a08ff */
[----:B------:R0:W-:Y:S02]  /*12400*/  STL [R1+0x20c], R4 ;  /* 0x00020c0401007387 */ /* 0x0001e40000100800 */
[----:B0-----:R-:W-:-:S05]  /*12410*/  LEA R4, P4, R81, R6, 0x1 ;  /* 0x0000000651047211 */ /* 0x001fca00078808ff */
        /* <DEDUP_REMOVED lines=10> */
[----:B------:R0:W-:Y:S04]  /*124c0*/  STL [R1+0x23c], R4 ;  /* 0x00023c0401007387 */ /* 0x0001e80000100800 */
[----:B0-----:R-:W4:Y:S01]  /*124d0*/  LDL.LU R4, [R1+0x1160] ;  /* 0x0011600001047983 */ /* 0x001f220000300800 */
[----:B------:R-:W-:Y:S02]  /*124e0*/  IMAD R71, R71, UR6, RZ ;  /* 0x0000000647477c24 */ /* 0x000fe4000f8e02ff */
[----:B------:R-:W-:Y:S02]  /*124f0*/  IMAD R70, R70, UR6, RZ ;  /* 0x0000000646467c24 */ /* 0x000fe4000f8e02ff */
[----:B------:R-:W-:Y:S02]  /*12500*/  IMAD R69, R69, UR6, RZ ;  /* 0x0000000645457c24 */ /* 0x000fe4000f8e02ff */
[----:B------:R-:W-:-:S02]  /*12510*/  IMAD R68, R68, UR6, RZ ;  /* 0x0000000644447c24 */ /* 0x000fc4000f8e02ff */
[----:B------:R-:W-:Y:S02]  /*12520*/  IMAD R67, R67, UR6, RZ ;  /* 0x0000000643437c24 */ /* 0x000fe4000f8e02ff */
[----:B------:R-:W-:Y:S02]  /*12530*/  IMAD R66, R66, UR6, RZ ;  /* 0x0000000642427c24 */ /* 0x000fe4000f8e02ff */
        /* <DEDUP_REMOVED lines=47> */
[----:B------:R-:W-:Y:S01]  /*12830*/  IMAD R17, R17, UR6, RZ ;  /* 0x0000000611117c24 */ /* 0x000fe2000f8e02ff */
[-C--:B----4-:R-:W-:Y:S02]  /*12840*/  LEA.HI.X.SX32 R82, R82, R4.reuse, 0x1, P5 ;  /* 0x0000000452527211 */ /* 0x090fe400028f0eff */
[----:B------:R-:W-:-:S03]  /*12850*/  LEA.HI.X.SX32 R81, R81, R4, 0x1, P4 ;  /* 0x0000000451517211 */ /* 0x000fc600020f0eff */
[----:B------:R0:W-:Y:S01]  /*12860*/  STL [R1+0x208], R82 ;  /* 0x0002085201007387 */ /* 0x0001e20000100800 */
[----:B------:R-:W-:Y:S02]  /*12870*/  LEA.HI.X.SX32 R79, R79, R4, 0x1, P3 ;  /* 0x000000044f4f7211 */ /* 0x000fe400018f0eff */
[----:B0-----:R-:W-:-:S05]  /*12880*/  LEA R82, P5, R75, R6, 0x1 ;  /* 0x000000064b527211 */ /* 0x001fca00078a08ff */
[----:B------:R0:W-:Y:S04]  /*12890*/  STL [R1+0x244], R82 ;  /* 0x0002445201007387 */ /* 0x0001e80000100800 */
[----:B------:R1:W-:Y:S01]  /*128a0*/  STL [R1+0x210], R81 ;  /* 0x0002105101007387 */ /* 0x0003e20000100800 */
[----:B0-----:R-:W-:Y:S02]  /*128b0*/  LEA R82, P4, R74, R6, 0x1 ;  /* 0x000000064a527211 */ /* 0x001fe400078808ff */
[----:B-1----:R-:W-:Y:S02]  /*128c0*/  LEA.HI.X.SX32 R81, R80, R4, 0x1, P1 ;  /* 0x0000000450517211 */ /* 0x002fe400008f0eff */
[-C--:B------:R-:W-:Y:S01]  /*128d0*/  LEA R80, P1, R73, R6.reuse, 0x1 ;  /* 0x0000000649507211 */ /* 0x080fe200078208ff */
[----:B------:R-:W-:Y:S04]  /*128e0*/  STL [R1+0x24c], R82 ;  /* 0x00024c5201007387 */ /* 0x000fe80000100800 */
[----:B------:R0:W-:Y:S04]  /*128f0*/  STL [R1+0x218], R81 ;  /* 0x0002185101007387 */ /* 0x0001e80000100800 */
[----:B------:R1:W-:Y:S04]  /*12900*/  STL [R1+0x254], R80 ;  /* 0x0002545001007387 */ /* 0x0003e80000100800 */
[----:B------:R4:W-:Y:S01]  /*12910*/  STL [R1+0x220], R79 ;  /* 0x0002204f01007387 */ /* 0x0009e20000100800 */
[----:B0-----:R-:W-:-:S02]  /*12920*/  LEA R81, P3, R72, R6, 0x1 ;  /* 0x0000000648517211 */ /* 0x001fc400078608ff */
[-C--:B-1----:R-:W-:Y:S02]  /*12930*/  LEA.HI.X.SX32 R80, R78, R4.reuse, 0x1, P2 ;  /* 0x000000044e507211 */ /* 0x082fe400010f0eff */
[----:B------:R-:W-:Y:S02]  /*12940*/  LEA.HI.X.SX32 R78, R77, R4, 0x1, P0 ;  /* 0x000000044d4e7211 */ /* 0x000fe400000f0eff */
[-C--:B----4-:R-:W-:Y:S01]  /*12950*/  LEA R79, P2, R71, R6.reuse, 0x1 ;  /* 0x00000006474f7211 */ /* 0x090fe200078408ff */
[----:B------:R-:W-:Y:S01]  /*12960*/  STL [R1+0x25c], R81 ;  /* 0x00025c5101007387 */ /* 0x000fe20000100800 */
[----:B------:R-:W-:Y:S02]  /*12970*/  LEA R77, P0, R70, R6, 0x1 ;  /* 0x00000006464d7211 */ /* 0x000fe400078008ff */
[----:B------:R-:W-:Y:S01]  /*12980*/  LEA.HI.X.SX32 R76, R76, R4, 0x1, P6 ;  /* 0x000000044c4c7211 */ /* 0x000fe200030f0eff */
[----:B------:R-:W-:Y:S04]  /*12990*/  STL [R1+0x228], R80 ;  /* 0x0002285001007387 */ /* 0x000fe80000100800 */
        /* <DEDUP_REMOVED lines=201> */
[----:B------:R-:W-:-:S03]  /*13630*/  LEA R26, P5, R19, R6, 0x1 ;  /* 0x00000006131a7211 */ /* 0x000fc600078a08ff */
[----:B------:R-:W-:Y:S01]  /*13640*/  STL [R1+0x3cc], R29 ;  /* 0x0003cc1d01007387 */ /* 0x000fe20000100800 */
[----:B------:R-:W-:-:S03]  /*13650*/  LEA.HI.X.SX32 R25, R25, R4, 0x1, P4 ;  /* 0x0000000419197211 */ /* 0x000fc600020f0eff */
[----:B------:R-:W-:Y:S04]  /*13660*/  STL [R1+0x408], R28 ;  /* 0x0004081c01007387 */ /* 0x000fe80000100800 */
[----:B------:R-:W-:Y:S04]  /*13670*/  STL [R1+0x3d4], R27 ;  /* 0x0003d41b01007387 */ /* 0x000fe80000100800 */
[----:B------:R-:W4:Y:S04]  /*13680*/  LDL.LU R74, [R1+0x4] ;  /* 0x00000400014a7983 */ /* 0x000f280000300800 */
[----:B------:R0:W-:Y:S04]  /*13690*/  STL [R1+0x410], R26 ;  /* 0x0004101a01007387 */ /* 0x0001e80000100800 */
[----:B------:R1:W-:Y:S04]  /*136a0*/  STL [R1+0x3dc], R25 ;  /* 0x0003dc1901007387 */ /* 0x0003e80000100800 */
[----:B------:R-:W4:Y:S01]  /*136b0*/  LDL.LU R75, [R1+0x8] ;  /* 0x00000800014b7983 */ /* 0x000f220000300800 */
[----:B0-----:R-:W-:-:S02]  /*136c0*/  LEA R26, P4, R18, R6, 0x1 ;  /* 0x00000006121a7211 */ /* 0x001fc400078808ff */
[----:B-1----:R-:W-:-:S03]  /*136d0*/  LEA.HI.X.SX32 R25, R24, R4, 0x1, P1 ;  /* 0x0000000418197211 */ /* 0x002fc600008f0eff */
[----:B------:R-:W-:Y:S01]  /*136e0*/  STL [R1+0x418], R26 ;  /* 0x0004181a01007387 */ /* 0x000fe20000100800 */
[----:B------:R-:W-:-:S03]  /*136f0*/  LEA R24, P1, R17, R6, 0x1 ;  /* 0x0000000611187211 */ /* 0x000fc600078208ff */
[----:B------:R-:W4:Y:S01]  /*13700*/  LDL.LU R76, [R1+0x1c] ;  /* 0x00001c00014c7983 */ /* 0x000f220000300800 */
[----:B------:R-:W-:Y:S01]  /*13710*/  IMAD R16, R16, UR6, RZ ;  /* 0x0000000610107c24 */ /* 0x000fe2000f8e02ff */
[----:B------:R-:W-:Y:S02]  /*13720*/  LEA.HI.X.SX32 R23, R23, R4, 0x1, P3 ;  /* 0x0000000417177211 */ /* 0x000fe400018f0eff */
[----:B------:R-:W-:Y:S04]  /*13730*/  STL [R1+0x3e4], R25 ;  /* 0x0003e41901007387 */ /* 0x000fe80000100800 */
[----:B------:R-:W4:Y:S04]  /*13740*/  LDL.LU R77, [R1+0x28] ;  /* 0x00002800014d7983 */ /* 0x000f280000300800 */
[----:B------:R0:W-:Y:S04]  /*13750*/  STL [R1+0x420], R24 ;  /* 0x0004201801007387 */ /* 0x0001e80000100800 */
[----:B------:R-:W4:Y:S01]  /*13760*/  LDL.LU R78, [R1+0x24] ;  /* 0x00002400014e7983 */ /* 0x000f220000300800 */
[----:B------:R-:W-:-:S03]  /*13770*/  IMAD R15, R15, UR6, RZ ;  /* 0x000000060f0f7c24 */ /* 0x000fc6000f8e02ff */
[----:B------:R1:W-:Y:S01]  /*13780*/  STL [R1+0x3ec], R23 ;  /* 0x0003ec1701007387 */ /* 0x0003e20000100800 */
[----:B0-----:R-:W-:-:S03]  /*13790*/  LEA R24, P3, R16, R6, 0x1 ;  /* 0x0000000610187211 */ /* 0x001fc600078608ff */
[----:B------:R-:W4:Y:S04]  /*137a0*/  LDL.LU R79, [R1+0x20] ;  /* 0x00002000014f7983 */ /* 0x000f280000300800 */
[----:B------:R-:W-:Y:S01]  /*137b0*/  STL [R1+0x428], R24 ;  /* 0x0004281801007387 */ /* 0x000fe20000100800 */
[----:B-1----:R-:W-:-:S03]  /*137c0*/  LEA.HI.X.SX32 R23, R22, R4, 0x1, P2 ;  /* 0x0000000416177211 */ /* 0x002fc600010f0eff */
[----:B------:R-:W4:Y:S01]  /*137d0*/  LDL.LU R80, [R1+0x18] ;  /* 0x0000180001507983 */ /* 0x000f220000300800 */
[----:B------:R-:W-:-:S03]  /*137e0*/  LEA R22, P2, R15, R6, 0x1 ;  /* 0x000000060f167211 */ /* 0x000fc600078408ff */
[----:B------:R-:W-:Y:S04]  /*137f0*/  STL [R1+0x3f4], R23 ;  /* 0x0003f41701007387 */ /* 0x000fe80000100800 */
[----:B------:R-:W4:Y:S04]  /*13800*/  LDL.LU R81, [R1+0x14] ;  /* 0x0000140001517983 */ /* 0x000f280000300800 */
[----:B------:R0:W-:Y:S04]  /*13810*/  STL [R1+0x430], R22 ;  /* 0x0004301601007387 */ /* 0x0001e80000100800 */
[----:B------:R-:W4:Y:S01]  /*13820*/  LDL.LU R82, [R1+0x10] ;  /* 0x0000100001527983 */ /* 0x000f220000300800 */
[----:B------:R-:W-:Y:S01]  /*13830*/  IMAD R14, R14, UR6, RZ ;  /* 0x000000060e0e7c24 */ /* 0x000fe2000f8e02ff */
[-C--:B------:R-:W-:Y:S01]  /*13840*/  LEA.HI.X.SX32 R21, R21, R4.reuse, 0x1, P0 ;  /* 0x0000000415157211 */ /* 0x080fe200000f0eff */
[----:B------:R-:W-:Y:S01]  /*13850*/  IMAD R13, R13, UR6, RZ ;  /* 0x000000060d0d7c24 */ /* 0x000fe2000f8e02ff */
[----:B------:R-:W-:-:S02]  /*13860*/  LEA.HI.X.SX32 R20, R20, R4, 0x1, P6 ;  /* 0x0000000414147211 */ /* 0x000fc400030f0eff */
[----:B0-----:R-:W-:Y:S01]  /*13870*/  LEA R22, P0, R14, R6, 0x1 ;  /* 0x000000060e167211 */ /* 0x001fe200078008ff */
[----:B------:R0:W-:Y:S01]  /*13880*/  STL [R1+0x3fc], R21 ;  /* 0x0003fc1501007387 */ /* 0x0001e20000100800 */
[----:B------:R-:W-:Y:S01]  /*13890*/  IMAD R12, R12, UR6, RZ ;  /* 0x000000060c0c7c24 */ /* 0x000fe2000f8e02ff */
[----:B------:R-:W-:Y:S01]  /*138a0*/  LEA.HI.X.SX32 R19, R19, R4, 0x1, P5 ;  /* 0x0000000413137211 */ /* 0x000fe200028f0eff */
[----:B------:R-:W-:Y:S01]  /*138b0*/  IMAD R11, R11, UR6, RZ ;  /* 0x000000060b0b7c24 */ /* 0x000fe2000f8e02ff */
[----:B------:R-:W-:Y:S01]  /*138c0*/  STL [R1+0x438], R22 ;  /* 0x0004381601007387 */ /* 0x000fe20000100800 */
[----:B0-----:R-:W-:-:S03]  /*138d0*/  LEA R21, P6, R13, R6, 0x1 ;  /* 0x000000060d157211 */ /* 0x001fc600078c08ff */
[----:B------:R0:W-:Y:S01]  /*138e0*/  STL [R1+0x404], R20 ;  /* 0x0004041401007387 */ /* 0x0001e20000100800 */
[-C--:B------:R-:W-:Y:S01]  /*138f0*/  LEA.HI.X.SX32 R18, R18, R4.reuse, 0x1, P4 ;  /* 0x0000000412127211 */ /* 0x080fe200020f0eff */
[----:B------:R-:W-:Y:S02]  /*13900*/  IMAD R10, R10, UR6, RZ ;  /* 0x000000060a0a7c24 */ /* 0x000fe4000f8e02ff */
[----:B------:R-:W-:Y:S01]  /*13910*/  STL [R1+0x440], R21 ;  /* 0x0004401501007387 */ /* 0x000fe20000100800 */
[----:B------:R-:W-:-:S03]  /*13920*/  LEA.HI.X.SX32 R17, R17, R4, 0x1, P1 ;  /* 0x0000000411117211 */ /* 0x000fc600008f0eff */
[----:B------:R1:W-:Y:S01]  /*13930*/  STL [R1+0x40c], R19 ;  /* 0x00040c1301007387 */ /* 0x0003e20000100800 */
[----:B0-----:R-:W-:Y:S01]  /*13940*/  LEA R20, P5, R12, R6, 0x1 ;  /* 0x000000060c147211 */ /* 0x001fe200078a08ff */
[----:B------:R-:W-:Y:S01]  /*13950*/  IMAD R5, R5, UR6, RZ ;  /* 0x0000000605057c24 */ /* 0x000fe2000f8e02ff */
[----:B------:R-:W-:-:S03]  /*13960*/  LEA.HI.X.SX32 R16, R16, R4, 0x1, P3 ;  /* 0x0000000410107211 */ /* 0x000fc600018f0eff */
[----:B------:R-:W-:Y:S01]  /*13970*/  STL [R1+0x448], R20 ;  /* 0x0004481401007387 */ /* 0x000fe20000100800 */
[----:B-1----:R-:W-:-:S03]  /*13980*/  LEA R19, P4, R11, R6, 0x1 ;  /* 0x000000060b137211 */ /* 0x002fc600078808ff */
[----:B------:R0:W-:Y:S01]  /*13990*/  STL [R1+0x414], R18 ;  /* 0x0004141201007387 */ /* 0x0001e20000100800 */
[----:B------:R-:W-:-:S03]  /*139a0*/  IMAD R84, R84, UR6, RZ ;  /* 0x0000000654547c24 */ /* 0x000fc6000f8e02ff */
[----:B------:R-:W-:Y:S01]  /*139b0*/  STL [R1+0x450], R19 ;  /* 0x0004501301007387 */ /* 0x000fe20000100800 */
[----:B------:R-:W-:-:S03]  /*139c0*/  LEA.HI.X.SX32 R15, R15, R4, 0x1, P2 ;  /* 0x000000040f0f7211 */ /* 0x000fc600010f0eff */
[----:B------:R1:W-:Y:S01]  /*139d0*/  STL [R1+0x41c], R17 ;  /* 0x00041c1101007387 */ /* 0x0003e20000100800 */
[----:B0-----:R-:W-:Y:S02]  /*139e0*/  LEA R18, P1, R10, R6, 0x1 ;  /* 0x000000060a127211 */ /* 0x001fe400078208ff */
[----:B------:R-:W-:-:S03]  /*139f0*/  LEA.HI.X.SX32 R14, R14, R4, 0x1, P0 ;  /* 0x000000040e0e7211 */ /* 0x000fc600000f0eff */
[----:B------:R-:W-:Y:S01]  /*13a00*/  STL [R1+0x458], R18 ;  /* 0x0004581201007387 */ /* 0x000fe20000100800 */
[----:B-1----:R-:W-:-:S03]  /*13a10*/  LEA R17, P3, R5, R6, 0x1 ;  /* 0x0000000605117211 */ /* 0x002fc600078608ff */
[----:B------:R0:W-:Y:S01]  /*13a20*/  STL [R1+0x424], R16 ;  /* 0x0004241001007387 */ /* 0x0001e20000100800 */
[----:B------:R-:W-:-:S03]  /*13a30*/  LEA.HI.X.SX32 R13, R13, R4, 0x1, P6 ;  /* 0x000000040d0d7211 */ /* 0x000fc600030f0eff */
[----:B------:R-:W-:Y:S04]  /*13a40*/  STL [R1+0x460], R17 ;  /* 0x0004601101007387 */ /* 0x000fe80000100800 */
[----:B------:R4:W-:Y:S01]  /*13a50*/  STL [R1+0x42c], R15 ;  /* 0x00042c0f01007387 */ /* 0x0009e20000100800 */
[----:B0-----:R-:W-:Y:S02]  /*13a60*/  LEA R16, P2, R84, R6, 0x1 ;  /* 0x0000000654107211 */ /* 0x001fe400078408ff */
[----:B------:R-:W-:-:S03]  /*13a70*/  LEA.HI.X.SX32 R12, R12, R4, 0x1, P5 ;  /* 0x000000040c0c7211 */ /* 0x000fc600028f0eff */
[----:B------:R-:W-:Y:S04]  /*13a80*/  STL [R1+0x468], R16 ;  /* 0x0004681001007387 */ /* 0x000fe80000100800 */
[----:B------:R0:W-:Y:S01]  /*13a90*/  STL [R1+0x434], R14 ;  /* 0x0004340e01007387 */ /* 0x0001e20000100800 */
[-C--:B------:R-:W-:Y:S02]  /*13aa0*/  LEA.HI.X.SX32 R11, R11, R4.reuse, 0x1, P4 ;  /* 0x000000040b0b7211 */ /* 0x080fe400020f0eff */
[-C--:B------:R-:W-:Y:S02]  /*13ab0*/  LEA.HI.X.SX32 R10, R10, R4.reuse, 0x1, P1 ;  /* 0x000000040a0a7211 */ /* 0x080fe400008f0eff */
[----:B------:R-:W-:Y:S01]  /*13ac0*/  LEA.HI.X.SX32 R5, R5, R4, 0x1, P3 ;  /* 0x0000000405057211 */ /* 0x000fe200018f0eff */
[----:B---3--:R-:W-:-:S02]  /*13ad0*/  IMAD R252, R252, UR6, RZ ;  /* 0x00000006fcfc7c24 */ /* 0x008fc4000f8e02ff */
[----:B--2---:R-:W-:Y:S02]  /*13ae0*/  IMAD R85, R85, UR6, RZ ;  /* 0x0000000655557c24 */ /* 0x004fe4000f8e02ff */
        /* <DEDUP_REMOVED lines=16> */
[----:B------:R-:W-:Y:S01]  /*13bf0*/  IMAD R102, R102, UR6, RZ ;  /* 0x0000000666667c24 */ /* 0x000fe2000f8e02ff */
[----:B----4-:R-:W-:-:S05]  /*13c00*/  LEA R15, P0, R74, R6, 0x1 ;  /* 0x000000064a0f7211 */ /* 0x010fca00078008ff */
[----:B------:R-:W-:Y:S04]  /*13c10*/  STL [R1+0x470], R15 ;  /* 0x0004700f01007387 */ /* 0x000fe80000100800 */
[----:B------:R1:W-:Y:S01]  /*13c20*/  STL [R1+0x43c], R13 ;  /* 0x00043c0d01007387 */ /* 0x0003e20000100800 */
[----:B0-----:R-:W-:-:S05]  /*13c30*/  LEA R14, P6, R75, R6, 0x1 ;  /* 0x000000064b0e7211 */ /* 0x001fca00078c08ff */
[----:B------:R-:W-:Y:S01]  /*13c40*/  STL [R1+0x478], R14 ;  /* 0x0004780e01007387 */ /* 0x000fe20000100800 */
[----:B-1----:R-:W-:-:S03]  /*13c50*/  LEA R13, P5, R76, R6, 0x1 ;  /* 0x000000064c0d7211 */ /* 0x002fc600078a08ff */
[----:B------:R0:W-:Y:S04]  /*13c60*/  STL [R1+0x444], R12 ;  /* 0x0004440c01007387 */ /* 0x0001e80000100800 */
[----:B------:R-:W-:Y:S04]  /*13c70*/  STL [R1+0x480], R13 ;  /* 0x0004800d01007387 */ /* 0x000fe80000100800 */
[----:B------:R1:W-:Y:S01]  /*13c80*/  STL [R1+0x44c], R11 ;  /* 0x00044c0b01007387 */ /* 0x0003e20000100800 */
[----:B0-----:R-:W-:-:S05]  /*13c90*/  LEA R12, P4, R77, R6, 0x1 ;  /* 0x000000064d0c7211 */ /* 0x001fca00078808ff */
[----:B------:R-:W-:Y:S01]  /*13ca0*/  STL [R1+0x488], R12 ;  /* 0x0004880c01007387 */ /* 0x000fe20000100800 */
[----:B-1----:R-:W-:-:S03]  /*13cb0*/  LEA R11, P1, R78, R6, 0x1 ;  /* 0x000000064e0b7211 */ /* 0x002fc600078208ff */
[----:B------:R0:W-:Y:S04]  /*13cc0*/  STL [R1+0x454], R10 ;  /* 0x0004540a01007387 */ /* 0x0001e80000100800 */
[----:B------:R1:W-:Y:S04]  /*13cd0*/  STL [R1+0x490], R11 ;  /* 0x0004900b01007387 */ /* 0x0003e80000100800 */
[----:B------:R2:W-:Y:S01]  /*13ce0*/  STL [R1+0x45c], R5 ;  /* 0x00045c0501007387 */ /* 0x0005e20000100800 */
[----:B0-----:R-:W-:Y:S02]  /*13cf0*/  LEA R10, P3, R79, R6, 0x1 ;  /* 0x000000064f0a7211 */ /* 0x001fe400078608ff */
[----:B-1----:R-:W-:-:S03]  /*13d00*/  LEA.HI.X.SX32 R11, R84, R4, 0x1, P2 ;  /* 0x00000004540b7211 */ /* 0x002fc600010f0eff */
[----:B------:R0:W-:Y:S01]  /*13d10*/  STL [R1+0x498], R10 ;  /* 0x0004980a01007387 */ /* 0x0001e20000100800 */
[----:B--2---:R-:W-:-:S03]  /*13d20*/  LEA R5, P2, R80, R6, 0x1 ;  /* 0x0000000650057211 */ /* 0x004fc600078408ff */
[----:B------:R1:W-:Y:S04]  /*13d30*/  STL [R1+0x464], R11 ;  /* 0x0004640b01007387 */ /* 0x0003e80000100800 */
[----:B------:R2:W-:Y:S01]  /*13d40*/  STL [R1+0x4a0], R5 ;  /* 0x0004a00501007387 */ /* 0x0005e20000100800 */
[----:B0-----:R-:W-:Y:S02]  /*13d50*/  LEA.HI.X.SX32 R10, R74, R4, 0x1, P0 ;  /* 0x000000044a0a7211 */ /* 0x001fe400000f0eff */
[----:B-1----:R-:W-:-:S03]  /*13d60*/  LEA R11, P0, R81, R6, 0x1 ;  /* 0x00000006510b7211 */ /* 0x002fc600078008ff */
[----:B------:R0:W-:Y:S01]  /*13d70*/  STL [R1+0x46c], R10 ;  /* 0x00046c0a01007387 */ /* 0x0001e20000100800 */
[----:B--2---:R-:W-:-:S03]  /*13d80*/  LEA.HI.X.SX32 R5, R75, R4, 0x1, P6 ;  /* 0x000000044b057211 */ /* 0x004fc600030f0eff */
        /* <DEDUP_REMOVED lines=30> */
[----:B------:R1:W-:Y:S01]  /*13f70*/  STL [R1+0x4ac], R11 ;  /* 0x0004ac0b01007387 */ /* 0x0003e20000100800 */
[----:B0-----:R-:W-:-:S03]  /*13f80*/  LEA.HI.X.SX32 R10, R3, R4, 0x1, P5 ;  /* 0x00000004030a7211 */ /* 0x001fc600028f0eff */
[----:B------:R-:W2:Y:S04]  /*13f90*/  LDL.LU R3, [R1+0x115c] ;  /* 0x00115c0001037983 */ /* 0x000ea80000300800 */
[----:B------:R0:W-:Y:S01]  /*13fa0*/  STL [R1+0x4e8], R5 ;  /* 0x0004e80501007387 */ /* 0x0001e20000100800 */
[----:B-1----:R-:W-:-:S03]  /*13fb0*/  LEA.HI.X.SX32 R11, R7, R4, 0x1, P4 ;  /* 0x00000004070b7211 */ /* 0x002fc600020f0eff */
[----:B------:R1:W-:Y:S04]  /*13fc0*/  STL [R1+0x4b4], R10 ;  /* 0x0004b40a01007387 */ /* 0x0003e80000100800 */
[----:B------:R-:W3:Y:S01]  /*13fd0*/  LDL.LU R7, [R1+0x1158] ;  /* 0x0011580001077983 */ /* 0x000ee20000300800 */
[-C--:B0-----:R-:W-:Y:S02]  /*13fe0*/  LEA R5, P5, R89, R6.reuse, 0x1 ;  /* 0x0000000659057211 */ /* 0x081fe400078a08ff */
[----:B-1----:R-:W-:-:S03]  /*13ff0*/  LEA R10, P4, R90, R6, 0x1 ;  /* 0x000000065a0a7211 */ /* 0x002fc600078808ff */
[----:B------:R0:W-:Y:S04]  /*14000*/  STL [R1+0x4f0], R5 ;  /* 0x0004f00501007387 */ /* 0x0001e80000100800 */
[----:B------:R1:W-:Y:S01]  /*14010*/  STL [R1+0x4bc], R11 ;  /* 0x0004bc0b01007387 */ /* 0x0003e20000100800 */
[----:B0-----:R-:W-:-:S03]  /*14020*/  LEA.HI.X.SX32 R5, R252, R4, 0x1, P1 ;  /* 0x00000004fc057211 */ /* 0x001fc600008f0eff */
[----:B------:R0:W-:Y:S01]  /*14030*/  STL [R1+0x4f8], R10 ;  /* 0x0004f80a01007387 */ /* 0x0001e20000100800 */
[----:B-1----:R-:W-:-:S03]  /*14040*/  LEA R11, P1, R91, R6, 0x1 ;  /* 0x000000065b0b7211 */ /* 0x002fc600078208ff */
        /* <DEDUP_REMOVED lines=37> */
[----:B------:R-:W-:Y:S01]  /*142a0*/  IMAD R103, R103, UR6, RZ ;  /* 0x0000000667677c24 */ /* 0x000fe2000f8e02ff */
[----:B0-----:R-:W-:Y:S02]  /*142b0*/  LEA.HI.X.SX32 R10, R94, R4, 0x1, P0 ;  /* 0x000000045e0a7211 */ /* 0x001fe400000f0eff */
        /* <DEDUP_REMOVED lines=753> */
[----:B------:R-:W4:Y:S01]  /*171d0*/  LDL.LU R0, [R1+0x1154] ;  /* 0x0011540001007983 */ /* 0x000f220000300800 */
[----:B-1----:R-:W-:-:S03]  /*171e0*/  LEA R10, P1, R247, R6, 0x1 ;  /* 0x00000006f70a7211 */ /* 0x002fc600078208ff */
[----:B------:R0:W-:Y:S01]  /*171f0*/  STL [R1+0xc0c], R5 ;  /* 0x000c0c0501007387 */ /* 0x0001e20000100800 */
[----:B------:R-:W-:-:S03]  /*17200*/  IMAD R251, R251, UR6, RZ ;  /* 0x00000006fbfb7c24 */ /* 0x000fc6000f8e02ff */
[----:B------:R-:W-:Y:S04]  /*17210*/  STL [R1+0xbec], R11 ;  /* 0x000bec0b01007387 */ /* 0x000fe80000100800 */
[----:B------:R-:W3:Y:S01]  /*17220*/  LDL.LU R67, [R1+0x8c] ;  /* 0x00008c0001437983 */ /* 0x000ee20000300800 */
[----:B0-----:R-:W-:-:S03]  /*17230*/  LEA.HI.X.SX32 R5, R248, R4, 0x1, P2 ;  /* 0x00000004f8057211 */ /* 0x001fc600010f0eff */
[----:B------:R-:W-:Y:S04]  /*17240*/  STL [R1+0xc10], R10 ;  /* 0x000c100a01007387 */ /* 0x000fe80000100800 */
[----:B------:R-:W4:Y:S04]  /*17250*/  LDL.LU R68, [R1+0x128] ;  /* 0x0001280001447983 */ /* 0x000f280000300800 */
[----:B------:R0:W-:Y:S04]  /*17260*/  STL [R1+0xbf8], R5 ;  /* 0x000bf80501007387 */ /* 0x0001e80000100800 */
[----:B------:R-:W4:Y:S04]  /*17270*/  LDL.LU R69, [R1+0x12c] ;  /* 0x00012c0001457983 */ /* 0x000f280000300800 */
[----:B------:R-:W4:Y:S01]  /*17280*/  LDL.LU R70, [R1+0xe8] ;  /* 0x0000e80001467983 */ /* 0x000f220000300800 */
[----:B0-----:R-:W-:-:S03]  /*17290*/  LEA R5, P2, R251, R6, 0x1 ;  /* 0x00000006fb057211 */ /* 0x001fc600078408ff */
[----:B------:R-:W4:Y:S04]  /*172a0*/  LDL.LU R71, [R1+0xf0] ;  /* 0x0000f00001477983 */ /* 0x000f280000300800 */
[----:B------:R-:W-:Y:S04]  /*172b0*/  STL [R1+0x7f8], R5 ;  /* 0x0007f80501007387 */ /* 0x000fe80000100800 */
[----:B------:R-:W4:Y:S01]  /*172c0*/  LDL.LU R72, [R1+0xf4] ;  /* 0x0000f40001487983 */ /* 0x000f220000300800 */
[----:B------:R-:W-:-:S03]  /*172d0*/  LEA.HI.X.SX32 R6, R245, R4, 0x1, P0 ;  /* 0x00000004f5067211 */ /* 0x000fc600000f0eff */
[----:B------:R-:W4:Y:S01]  /*172e0*/  LDL.LU R73, [R1+0xf8] ;  /* 0x0000f80001497983 */ /* 0x000f220000300800 */
[----:B------:R-:W-:-:S03]  /*172f0*/  LEA.HI.X.SX32 R10, R83, R4, 0x1, P6 ;  /* 0x00000004530a7211 */ /* 0x000fc600030f0eff */
[----:B------:R-:W-:Y:S01]  /*17300*/  STL [R1+0x5e4], R6 ;  /* 0x0005e40601007387 */ /* 0x000fe20000100800 */
[----:B------:R-:W-:-:S03]  /*17310*/  LEA.HI.X.SX32 R11, R249, R4, 0x1, P5 ;  /* 0x00000004f90b7211 */ /* 0x000fc600028f0eff */
[----:B------:R-:W4:Y:S04]  /*17320*/  LDL.LU R74, [R1+0xfc] ;  /* 0x0000fc00014a7983 */ /* 0x000f280000300800 */
[----:B------:R0:W-:Y:S04]  /*17330*/  STL [R1+0x5e8], R10 ;  /* 0x0005e80a01007387 */ /* 0x0001e80000100800 */
[----:B------:R-:W4:Y:S01]  /*17340*/  LDL.LU R75, [R1+0x100] ;  /* 0x00010000014b7983 */ /* 0x000f220000300800 */
[----:B0-----:R-:W-:-:S03]  /*17350*/  LEA.HI.X.SX32 R10, R250, R4, 0x1, P4 ;  /* 0x00000004fa0a7211 */ /* 0x001fc600020f0eff */
[----:B------:R0:W-:Y:S04]  /*17360*/  STL [R1+0x5ec], R11 ;  /* 0x0005ec0b01007387 */ /* 0x0001e80000100800 */
[----:B------:R1:W-:Y:S04]  /*17370*/  STL [R1+0x604], R10 ;  /* 0x0006040a01007387 */ /* 0x0003e80000100800 */
[----:B------:R-:W4:Y:S01]  /*17380*/  LDL.LU R76, [R1+0x104] ;  /* 0x00010400014c7983 */ /* 0x000f220000300800 */
[-C--:B0-----:R-:W-:Y:S02]  /*17390*/  LEA.HI.X.SX32 R11, R247, R4.reuse, 0x1, P1 ;  /* 0x00000004f70b7211 */ /* 0x081fe400008f0eff */
[----:B-1----:R-:W-:-:S03]  /*173a0*/  LEA.HI.X.SX32 R10, R251, R4, 0x1, P2 ;  /* 0x00000004fb0a7211 */ /* 0x002fc600010f0eff */
[----:B------:R-:W-:Y:S04]  /*173b0*/  STL [R1+0x7fc], R11 ;  /* 0x0007fc0b01007387 */ /* 0x000fe80000100800 */
[----:B------:R-:W4:Y:S04]  /*173c0*/  LDL.LU R77, [R1+0x108] ;  /* 0x00010800014d7983 */ /* 0x000f280000300800 */
[----:B------:R0:W-:Y:S04]  /*173d0*/  STL [R1+0x7f4], R10 ;  /* 0x0007f40a01007387 */ /* 0x0001e80000100800 */
[----:B------:R-:W4:Y:S01]  /*173e0*/  LDL.LU R78, [R1+0x10c] ;  /* 0x00010c00014e7983 */ /* 0x000f220000300800 */
[----:B--2---:R-:W-:-:S03]  /*173f0*/  LEA R5, P0, R3, UR8, 0x1 ;  /* 0x0000000803057c11 */ /* 0x004fc6000f8008ff */
[----:B------:R-:W2:Y:S01]  /*17400*/  LDL.LU R79, [R1+0x110] ;  /* 0x00011000014f7983 */ /* 0x000ea20000300800 */
[----:B0-----:R-:W-:Y:S02]  /*17410*/  LEA.HI.X.SX32 R10, R246, R4, 0x1, P3 ;  /* 0x00000004f60a7211 */ /* 0x001fe400018f0eff */
[----:B------:R-:W-:-:S03]  /*17420*/  LEA.HI.X.SX32 R4, R3, UR9, 0x1, P0 ;  /* 0x0000000903047c11 */ /* 0x000fc600080f0eff */
[----:B------:R0:W-:Y:S04]  /*17430*/  STL [R1+0x5e0], R10 ;  /* 0x0005e00a01007387 */ /* 0x0001e80000100800 */
[----:B------:R-:W2:Y:S04]  /*17440*/  LDL.LU R3, [R1+0x1150] ;  /* 0x0011500001037983 */ /* 0x000ea80000300800 */
[----:B------:R-:W2:Y:S04]  /*17450*/  LDL.LU R80, [R1+0x114] ;  /* 0x0001140001507983 */ /* 0x000ea80000300800 */
[----:B------:R-:W2:Y:S01]  /*17460*/  LDL.LU R81, [R1+0x11c] ;  /* 0x00011c0001517983 */ /* 0x000ea20000300800 */
[----:B------:R-:W1:Y:S01]  /*17470*/  S2R R82, SR_TID.X ;  /* 0x0000000000527919 */ /* 0x000e620000002100 */
[----:B------:R-:W-:-:S04]  /*17480*/  IMAD R8, R2, 0x2, R9 ;  /* 0x0000000202087824 */ /* 0x000fc800078e0209 */
[----:B------:R-:W-:-:S04]  /*17490*/  IMAD R6, R2, 0x2, R8 ;  /* 0x0000000202067824 */ /* 0x000fc800078e0208 */
[----:B------:R-:W-:Y:S01]  /*174a0*/  IMAD R11, R2, 0x2, R6 ;  /* 0x00000002020b7824 */ /* 0x000fe200078e0206 */
[----:B-1----:R-:W-:-:S04]  /*174b0*/  SHF.R.U32.HI R82, RZ, 0x7, R82 ;  /* 0x00000007ff527819 */ /* 0x002fc80000011652 */
[----:B------:R-:W-:-:S05]  /*174c0*/  SGXT.U32 R82, R82, 0x1 ;  /* 0x000000015252781a */ /* 0x000fca0000000000 */
[----:B------:R-:W-:Y:S02]  /*174d0*/  IMAD R25, R82, UR7, RZ ;  /* 0x0000000752197c24 */ /* 0x000fe4000f8e02ff */
[----:B0-----:R-:W-:Y:S01]  /*174e0*/  IMAD R10, R2, 0x2, R11 ;  /* 0x00000002020a7824 */ /* 0x001fe200078e020b */
[-C--:B---3--:R-:W-:Y:S02]  /*174f0*/  LEA R12, P3, R67, R5.reuse, 0x1 ;  /* 0x00000005430c7211 */ /* 0x088fe400078608ff */
[----:B----4-:R-:W-:-:S03]  /*17500*/  LEA R13, P5, R68, R5, 0x1 ;  /* 0x00000005440d7211 */ /* 0x010fc600078a08ff */
[----:B------:R-:W-:Y:S01]  /*17510*/  STL [R1+0x60c], R12 ;  /* 0x00060c0c01007387 */ /* 0x000fe20000100800 */
[----:B------:R-:W-:-:S03]  /*17520*/  LEA R14, P4, R69, R5, 0x1 ;  /* 0x00000005450e7211 */ /* 0x000fc600078808ff */
[----:B------:R0:W-:Y:S04]  /*17530*/  STL [R1+0x614], R13 ;  /* 0x0006140d01007387 */ /* 0x0001e80000100800 */
[----:B------:R1:W-:Y:S01]  /*17540*/  STL [R1+0x61c], R14 ;  /* 0x00061c0e01007387 */ /* 0x0003e20000100800 */
[-C--:B0-----:R-:W-:Y:S02]  /*17550*/  LEA R13, P0, R70, R5.reuse, 0x1 ;  /* 0x00000005460d7211 */ /* 0x081fe400078008ff */
[-C--:B-1----:R-:W-:Y:S02]  /*17560*/  LEA R14, P1, R71, R5.reuse, 0x1 ;  /* 0x00000005470e7211 */ /* 0x082fe400078208ff */
[----:B------:R-:W-:Y:S01]  /*17570*/  LEA R15, P2, R72, R5, 0x1 ;  /* 0x00000005480f7211 */ /* 0x000fe200078408ff */
[----:B------:R-:W-:Y:S01]  /*17580*/  STL [R1+0x624], R13 ;  /* 0x0006240d01007387 */ /* 0x000fe20000100800 */
[----:B------:R-:W-:-:S03]  /*17590*/  LEA.HI.X.SX32 R16, R68, R4, 0x1, P5 ;  /* 0x0000000444107211 */ /* 0x000fc600028f0eff */
[----:B------:R0:W-:Y:S04]  /*175a0*/  STL [R1+0x62c], R14 ;  /* 0x00062c0e01007387 */ /* 0x0001e80000100800 */
[----:B------:R1:W-:Y:S01]  /*175b0*/  STL [R1+0x634], R15 ;  /* 0x0006340f01007387 */ /* 0x0003e20000100800 */
[----:B0-----:R-:W-:Y:S02]  /*175c0*/  LEA.HI.X.SX32 R14, R67, R4, 0x1, P3 ;  /* 0x00000004430e7211 */ /* 0x001fe400018f0eff */
[----:B-1----:R-:W-:-:S03]  /*175d0*/  LEA R15, P3, R73, R5, 0x1 ;  /* 0x00000005490f7211 */ /* 0x002fc600078608ff */
[----:B------:R-:W-:Y:S04]  /*175e0*/  STL [R1+0x608], R14 ;  /* 0x0006080e01007387 */ /* 0x000fe80000100800 */
[----:B------:R0:W-:Y:S04]  /*175f0*/  STL [R1+0x63c], R15 ;  /* 0x00063c0f01007387 */ /* 0x0001e80000100800 */
[----:B------:R1:W-:Y:S01]  /*17600*/  STL [R1+0x610], R16 ;  /* 0x0006101001007387 */ /* 0x0003e20000100800 */
[----:B0-----:R-:W-:Y:S02]  /*17610*/  LEA R15, P5, R74, R5, 0x1 ;  /* 0x000000054a0f7211 */ /* 0x001fe400078a08ff */
[----:B-1----:R-:W-:-:S02]  /*17620*/  LEA.HI.X.SX32 R16, R69, R4, 0x1, P4 ;  /* 0x0000000445107211 */ /* 0x002fc400020f0eff */
        /* <DEDUP_REMOVED lines=18> */
[----:B--2---:R-:W-:-:S03]  /*17750*/  LEA R19, P3, R79, R5, 0x1 ;  /* 0x000000054f137211 */ /* 0x004fc600078608ff */
        /* <DEDUP_REMOVED lines=18> */
[----:B------:R-:W-:Y:S04]  /*17880*/  STL [R1+0x68c], R21 ;  /* 0x00068c1501007387 */ /* 0x000fe80000100800 */
[----:B------:R0:W-:Y:S01]  /*17890*/  STL [R1+0x660], R22 ;  /* 0x0006601601007387 */ /* 0x0001e20000100800 */
[----:B------:R-:W-:-:S03]  /*178a0*/  LEA.HI.X.SX32 R24, R80, R4, 0x1, P5 ;  /* 0x0000000450187211 */ /* 0x000fc600028f0eff */
[----:B------:R1:W-:Y:S01]  /*178b0*/  STL [R1+0x694], R23 ;  /* 0x0006941701007387 */ /* 0x0003e20000100800 */
[----:B0-----:R-:W-:Y:S02]  /*178c0*/  LEA.HI.X.SX32 R22, R79, R4, 0x1, P3 ;  /* 0x000000044f167211 */ /* 0x001fe400018f0eff */
[----:B-1----:R-:W-:-:S03]  /*178d0*/  LEA R23, P3, R9, R5, 0x1 ;  /* 0x0000000509177211 */ /* 0x002fc600078608ff */
[----:B------:R-:W-:Y:S01]  /*178e0*/  STL [R1+0x668], R22 ;  /* 0x0006681601007387 */ /* 0x000fe20000100800 */
[----:B------:R-:W-:-:S03]  /*178f0*/  LEA.HI.X.SX32 R26, R81, R4, 0x1, P4 ;  /* 0x00000004511a7211 */ /* 0x000fc600020f0eff */
[----:B------:R0:W-:Y:S04]  /*17900*/  STL [R1+0x69c], R23 ;  /* 0x00069c1701007387 */ /* 0x0001e80000100800 */
[----:B------:R1:W-:Y:S01]  /*17910*/  STL [R1+0x670], R24 ;  /* 0x0006701801007387 */ /* 0x0003e20000100800 */
[-C--:B0-----:R-:W-:Y:S02]  /*17920*/  LEA R23, P5, R8, R5.reuse, 0x1 ;  /* 0x0000000508177211 */ /* 0x081fe400078a08ff */
[----:B-1----:R-:W-:-:S03]  /*17930*/  LEA R24, P4, R6, R5, 0x1 ;  /* 0x0000000506187211 */ /* 0x002fc600078808ff */
[----:B------:R-:W-:Y:S01]  /*17940*/  STL [R1+0x6a4], R23 ;  /* 0x0006a41701007387 */ /* 0x000fe20000100800 */
[----:B------:R-:W-:-:S03]  /*17950*/  LEA.HI.X.SX32 R27, R3, R4, 0x1, P0 ;  /* 0x00000004031b7211 */ /* 0x000fc600000f0eff */
[----:B------:R0:W-:Y:S01]  /*17960*/  STL [R1+0x678], R26 ;  /* 0x0006781a01007387 */ /* 0x0001e20000100800 */
[----:B------:R-:W-:-:S03]  /*17970*/  LEA.HI.X.SX32 R7, R7, R4, 0x1, P2 ;  /* 0x0000000407077211 */ /* 0x000fc600010f0eff */
[----:B------:R1:W-:Y:S01]  /*17980*/  STL [R1+0x6ac], R24 ;  /* 0x0006ac1801007387 */ /* 0x0003e20000100800 */
[----:B------:R-:W-:-:S03]  /*17990*/  LEA.HI.X.SX32 R9, R9, R4, 0x1, P3 ;  /* 0x0000000409097211 */ /* 0x000fc600018f0eff */
[----:B------:R2:W5:Y:S01]  /*179a0*/  LDL.LU R3, [R1+0x114c] ;  /* 0x00114c0001037983 */ /* 0x0005620000300800 */
[-C--:B0-----:R-:W-:Y:S02]  /*179b0*/  LEA.HI.X.SX32 R26, R0, R4.reuse, 0x1, P1 ;  /* 0x00000004001a7211 */ /* 0x081fe400008f0eff */
[----:B-1----:R-:W-:Y:S01]  /*179c0*/  LEA R24, P0, R25, R5, 0x1 ;  /* 0x0000000519187211 */ /* 0x002fe200078008ff */
[----:B------:R-:W-:Y:S01]  /*179d0*/  STL [R1+0x680], R27 ;  /* 0x0006801b01007387 */ /* 0x000fe20000100800 */
[----:B------:R-:W-:-:S03]  /*179e0*/  LEA.HI.X.SX32 R8, R8, R4, 0x1, P5 ;  /* 0x0000000408087211 */ /* 0x000fc600028f0eff */
[----:B------:R-:W3:Y:S01]  /*179f0*/  LDL.LU R0, [R1+0x1148] ;  /* 0x0011480001007983 */ /* 0x000ee20000300800 */
[----:B------:R-:W-:-:S03]  /*17a00*/  LEA.HI.X.SX32 R6, R6, R4, 0x1, P4 ;  /* 0x0000000406067211 */ /* 0x000fc600020f0eff */
[----:B------:R-:W-:Y:S04]  /*17a10*/  STL [R1+0x7f0], R24 ;  /* 0x0007f01801007387 */ /* 0x000fe80000100800 */
[----:B------:R-:W-:Y:S04]  /*17a20*/  STL [R1+0x688], R26 ;  /* 0x0006881a01007387 */ /* 0x000fe80000100800 */
[----:B------:R-:W-:Y:S04]  /*17a30*/  STL [R1+0x690], R7 ;  /* 0x0006900701007387 */ /* 0x000fe80000100800 */
[----:B------:R0:W-:Y:S01]  /*17a40*/  STL [R1+0x698], R9 ;  /* 0x0006980901007387 */ /* 0x0001e20000100800 */
[----:B------:R-:W-:-:S03]  /*17a50*/  IMAD R12, R2, 0x2, R10 ;  /* 0x00000002020c7824 */ /* 0x000fc600078e020a */
[----:B------:R1:W-:Y:S01]  /*17a60*/  STL [R1+0x6a0], R8 ;  /* 0x0006a00801007387 */ /* 0x0003e20000100800 */
[----:B0-----:R-:W-:-:S03]  /*17a70*/  LEA R9, P1, R11, R5, 0x1 ;  /* 0x000000050b097211 */ /* 0x001fc600078208ff */
[----:B------:R-:W-:Y:S01]  /*17a80*/  STL [R1+0x6a8], R6 ;  /* 0x0006a80601007387 */ /* 0x000fe20000100800 */
[----:B-1----:R-:W-:-:S03]  /*17a90*/  LEA R8, P2, R10, R5, 0x1 ;  /* 0x000000050a087211 */ /* 0x002fc600078408ff */
[----:B------:R0:W-:Y:S01]  /*17aa0*/  STL [R1+0x6b4], R9 ;  /* 0x0006b40901007387 */ /* 0x0001e20000100800 */
[C---:B------:R-:W-:Y:S01]  /*17ab0*/  IMAD R13, R2.reuse, 0x2, R12 ;  /* 0x00000002020d7824 */ /* 0x040fe200078e020c */
[-C--:B------:R-:W-:Y:S02]  /*17ac0*/  LEA.HI.X.SX32 R11, R11, R4.reuse, 0x1, P1 ;  /* 0x000000040b0b7211 */ /* 0x080fe400008f0eff */
[----:B------:R1:W-:Y:S01]  /*17ad0*/  STL [R1+0x6bc], R8 ;  /* 0x0006bc0801007387 */ /* 0x0003e20000100800 */
[----:B------:R-:W-:Y:S01]  /*17ae0*/  IMAD R14, R2, 0x2, R13 ;  /* 0x00000002020e7824 */ /* 0x000fe200078e020d */
[-C--:B0-----:R-:W-:Y:S02]  /*17af0*/  LEA.HI.X.SX32 R9, R25, R4.reuse, 0x1, P0 ;  /* 0x0000000419097211 */ /* 0x081fe400000f0eff */
[----:B-1----:R-:W-:-:S03]  /*17b00*/  LEA.HI.X.SX32 R8, R10, R4, 0x1, P2 ;  /* 0x000000040a087211 */ /* 0x002fc600010f0eff */
[----:B------:R-:W-:Y:S04]  /*17b10*/  STL [R1+0x7ec], R9 ;  /* 0x0007ec0901007387 */ /* 0x000fe80000100800 */
[----:B------:R0:W-:Y:S01]  /*17b20*/  STL [R1+0x6b0], R11 ;  /* 0x0006b00b01007387 */ /* 0x0001e20000100800 */
[----:B------:R-:W-:-:S03]  /*17b30*/  LEA R10, P2, R14, R5, 0x1 ;  /* 0x000000050e0a7211 */ /* 0x000fc600078408ff */
[----:B------:R1:W-:Y:S01]  /*17b40*/  STL [R1+0x6b8], R8 ;  /* 0x0006b80801007387 */ /* 0x0003e20000100800 */
[-C--:B0-----:R-:W-:Y:S02]  /*17b50*/  LEA R11, P0, R12, R5.reuse, 0x1 ;  /* 0x000000050c0b7211 */ /* 0x081fe400078008ff */
[----:B-1----:R-:W-:-:S03]  /*17b60*/  LEA R8, P1, R13, R5, 0x1 ;  /* 0x000000050d087211 */ /* 0x002fc600078208ff */
[----:B------:R-:W-:Y:S01]  /*17b70*/  STL [R1+0x6c4], R11 ;  /* 0x0006c40b01007387 */ /* 0x000fe20000100800 */
[----:B------:R-:W-:-:S03]  /*17b80*/  IMAD R15, R2, 0x2, R14 ;  /* 0x00000002020f7824 */ /* 0x000fc600078e020e */
[----:B------:R0:W-:Y:S01]  /*17b90*/  STL [R1+0x6cc], R8 ;  /* 0x0006cc0801007387 */ /* 0x0001e20000100800 */
[----:B------:R-:W-:-:S03]  /*17ba0*/  IMAD R16, R2, 0x2, R15 ;  /* 0x0000000202107824 */ /* 0x000fc600078e020f */
[----:B------:R1:W-:Y:S01]  /*17bb0*/  STL [R1+0x6d4], R10 ;  /* 0x0006d40a01007387 */ /* 0x0003e20000100800 */
[-C--:B0-----:R-:W-:Y:S02]  /*17bc0*/  LEA.HI.X.SX32 R8, R12, R4.reuse, 0x1, P0 ;  /* 0x000000040c087211 */ /* 0x081fe400000f0eff */
[-C--:B------:R-:W-:Y:S02]  /*17bd0*/  LEA.HI.X.SX32 R12, R13, R4.reuse, 0x1, P1 ;  /* 0x000000040d0c7211 */ /* 0x080fe400008f0eff */
[----:B-1----:R-:W-:Y:S01]  /*17be0*/  LEA.HI.X.SX32 R10, R14, R4, 0x1, P2 ;  /* 0x000000040e0a7211 */ /* 0x002fe200010f0eff */
[----:B------:R-:W-:Y:S01]  /*17bf0*/  STL [R1+0x6c0], R8 ;  /* 0x0006c00801007387 */ /* 0x000fe20000100800 */
[C---:B------:R-:W-:Y:S01]  /*17c00*/  IMAD R17, R2.reuse, 0x2, R16 ;  /* 0x0000000202117824 */ /* 0x040fe200078e0210 */
[----:B------:R-:W-:Y:S02]  /*17c10*/  LEA R13, P0, R15, R5, 0x1 ;  /* 0x000000050f0d7211 */ /* 0x000fe400078008ff */
[----:B------:R0:W-:Y:S04]  /*17c20*/  STL [R1+0x6c8], R12 ;  /* 0x0006c80c01007387 */ /* 0x0001e80000100800 */
[----:B------:R1:W-:Y:S01]  /*17c30*/  STL [R1+0x6d0], R10 ;  /* 0x0006d00a01007387 */ /* 0x0003e20000100800 */
[----:B------:R-:W-:-:S03]  /*17c40*/  IMAD R18, R2, 0x2, R17 ;  /* 0x0000000202127824 */ /* 0x000fc600078e0211 */
[----:B------:R4:W-:Y:S01]  /*17c50*/  STL [R1+0x6dc], R13 ;  /* 0x0006dc0d01007387 */ /* 0x0009e20000100800 */
[-C--:B0-----:R-:W-:Y:S02]  /*17c60*/  LEA R12, P2, R17, R5.reuse, 0x1 ;  /* 0x00000005110c7211 */ /* 0x081fe400078408ff */
[----:B-1----:R-:W-:Y:S01]  /*17c70*/  LEA R10, P1, R16, R5, 0x1 ;  /* 0x00000005100a7211 */ /* 0x002fe200078208ff */
[----:B------:R-:W-:-:S04]  /*17c80*/  IMAD R19, R2, 0x2, R18 ;  /* 0x0000000202137824 */ /* 0x000fc800078e0212 */
[----:B------:R0:W-:Y:S01]  /*17c90*/  STL [R1+0x6e4], R10 ;  /* 0x0006e40a01007387 */ /* 0x0001e20000100800 */
[-C--:B----4-:R-:W-:Y:S01]  /*17ca0*/  LEA.HI.X.SX32 R13, R16, R4.reuse, 0x1, P1 ;  /* 0x00000004100d7211 */ /* 0x090fe200008f0eff */
[----:B------:R-:W-:Y:S02]  /*17cb0*/  IMAD R20, R2, 0x2, R19 ;  /* 0x0000000202147824 */ /* 0x000fe400078e0213 */
[----:B------:R1:W-:Y:S01]  /*17cc0*/  STL [R1+0x6ec], R12 ;  /* 0x0006ec0c01007387 */ /* 0x0003e20000100800 */
[-C--:B0-----:R-:W-:Y:S02]  /*17cd0*/  LEA.HI.X.SX32 R10, R15, R4.reuse, 0x1, P0 ;  /* 0x000000040f0a7211 */ /* 0x081fe400000f0eff */
[----:B-1----:R-:W-:-:S03]  /*17ce0*/  LEA.HI.X.SX32 R12, R17, R4, 0x1, P2 ;  /* 0x00000004110c7211 */ /* 0x002fc600010f0eff */
[----:B------:R-:W-:Y:S01]  /*17cf0*/  STL [R1+0x6d8], R10 ;  /* 0x0006d80a01007387 */ /* 0x000fe20000100800 */
[----:B------:R-:W-:-:S03]  /*17d00*/  LEA R14, P1, R19, R5, 0x1 ;  /* 0x00000005130e7211 */ /* 0x000fc600078208ff */
[----:B------:R0:W-:Y:S01]  /*17d10*/  STL [R1+0x6e0], R13 ;  /* 0x0006e00d01007387 */ /* 0x0001e20000100800 */
[----:B------:R-:W-:-:S03]  /*17d20*/  IMAD R21, R2, 0x2, R20 ;  /* 0x0000000202157824 */ /* 0x000fc600078e0214 */
[----:B------:R1:W-:Y:S01]  /*17d30*/  STL [R1+0x6e8], R12 ;  /* 0x0006e80c01007387 */ /* 0x0003e20000100800 */
[-C--:B0-----:R-:W-:Y:S02]  /*17d40*/  LEA R13, P0, R18, R5.reuse, 0x1 ;  /* 0x00000005120d7211 */ /* 0x081fe400078008ff */
[----:B-1----:R-:W-:-:S03]  /*17d50*/  LEA R12, P2, R20, R5, 0x1 ;  /* 0x00000005140c7211 */ /* 0x002fc600078408ff */
[----:B------:R-:W-:Y:S01]  /*17d60*/  STL [R1+0x6f4], R13 ;  /* 0x0006f40d01007387 */ /* 0x000fe20000100800 */
[----:B------:R-:W-:-:S03]  /*17d70*/  LEA.HI.X.SX32 R15, R19, R4, 0x1, P1 ;  /* 0x00000004130f7211 */ /* 0x000fc600008f0eff */
[----:B------:R0:W-:Y:S01]  /*17d80*/  STL [R1+0x6fc], R14 ;  /* 0x0006fc0e01007387 */ /* 0x0001e20000100800 */
[----:B------:R-:W-:-:S03]  /*17d90*/  IMAD R22, R2, 0x2, R21 ;  /* 0x0000000202167824 */ /* 0x000fc600078e0215 */
[----:B------:R1:W-:Y:S01]  /*17da0*/  STL [R1+0x704], R12 ;  /* 0x0007040c01007387 */ /* 0x0003e20000100800 */
[-C--:B0-----:R-:W-:Y:S02]  /*17db0*/  LEA.HI.X.SX32 R14, R18, R4.reuse, 0x1, P0 ;  /* 0x00000004120e7211 */ /* 0x081fe400000f0eff */
[----:B-1----:R-:W-:-:S03]  /*17dc0*/  LEA.HI.X.SX32 R12, R20, R4, 0x1, P2 ;  /* 0x00000004140c7211 */ /* 0x002fc600010f0eff */
[----:B------:R-:W-:Y:S01]  /*17dd0*/  STL [R1+0x6f0], R14 ;  /* 0x0006f00e01007387 */ /* 0x000fe20000100800 */
[----:B------:R-:W-:-:S03]  /*17de0*/  IMAD R23, R2, 0x2, R22 ;  /* 0x0000000202177824 */ /* 0x000fc600078e0216 */
[----:B------:R0:W-:Y:S01]  /*17df0*/  STL [R1+0x6f8], R15 ;  /* 0x0006f80f01007387 */ /* 0x0001e20000100800 */
[----:B------:R-:W-:-:S03]  /*17e00*/  IMAD R24, R2, 0x2, R23 ;  /* 0x0000000202187824 */ /* 0x000fc600078e0217 */
[----:B------:R1:W-:Y:S01]  /*17e10*/  STL [R1+0x700], R12 ;  /* 0x0007000c01007387 */ /* 0x0003e20000100800 */
[-C--:B------:R-:W-:Y:S02]  /*17e20*/  LEA R16, P2, R23, R5.reuse, 0x1 ;  /* 0x0000000517107211 */ /* 0x080fe400078408ff */
[-C--:B0-----:R-:W-:Y:S02]  /*17e30*/  LEA R15, P0, R21, R5.reuse, 0x1 ;  /* 0x00000005150f7211 */ /* 0x081fe400078008ff */
[----:B-1----:R-:W-:-:S03]  /*17e40*/  LEA R12, P1, R22, R5, 0x1 ;  /* 0x00000005160c7211 */ /* 0x002fc600078208ff */
[----:B------:R-:W-:Y:S01]  /*17e50*/  STL [R1+0x70c], R15 ;  /* 0x00070c0f01007387 */ /* 0x000fe20000100800 */
[----:B------:R-:W-:-:S03]  /*17e60*/  IMAD R7, R2, 0x2, R24 ;  /* 0x0000000202077824 */ /* 0x000fc600078e0218 */
[----:B------:R0:W-:Y:S01]  /*17e70*/  STL [R1+0x714], R12 ;  /* 0x0007140c01007387 */ /* 0x0001e20000100800 */
[-C--:B------:R-:W-:Y:S01]  /*17e80*/  LEA.HI.X.SX32 R17, R22, R4.reuse, 0x1, P1 ;  /* 0x0000000416117211 */ /* 0x080fe200008f0eff */
        /* <DEDUP_REMOVED lines=12> */
[----:B------:R-:W-:-:S03]  /*17f50*/  IMAD R11, R2, 0x2, R9 ;  /* 0x00000002020b7824 */ /* 0x000fc600078e0209 */
[----:B------:R0:W-:Y:S04]  /*17f60*/  STL [R1+0x72c], R18 ;  /* 0x00072c1201007387 */ /* 0x0001e80000100800 */
[----:B------:R1:W-:Y:S01]  /*17f70*/  STL [R1+0x734], R16 ;  /* 0x0007341001007387 */ /* 0x0003e20000100800 */
[----:B------:R-:W-:Y:S01]  /*17f80*/  IMAD R8, R2, 0x2, R11 ;  /* 0x0000000202087824 */ /* 0x000fe200078e020b */
[-C--:B0-----:R-:W-:Y:S02]  /*17f90*/  LEA.HI.X.SX32 R18, R24, R4.reuse, 0x1, P0 ;  /* 0x0000000418127211 */ /* 0x081fe400000f0eff */
[----:B-1----:R-:W-:-:S03]  /*17fa0*/  LEA.HI.X.SX32 R16, R7, R4, 0x1, P1 ;  /* 0x0000000407107211 */ /* 0x002fc600008f0eff */
[----:B------:R0:W-:Y:S01]  /*17fb0*/  STL [R1+0x720], R18 ;  /* 0x0007201201007387 */ /* 0x0001e20000100800 */
[----:B------:R-:W-:-:S03]  /*17fc0*/  LEA.HI.X.SX32 R7, R6, R4, 0x1, P2 ;  /* 0x0000000406077211 */ /* 0x000fc600010f0eff */
[----:B------:R1:W-:Y:S01]  /*17fd0*/  STL [R1+0x728], R16 ;  /* 0x0007281001007387 */ /* 0x0003e20000100800 */
[----:B------:R-:W-:-:S03]  /*17fe0*/  IMAD R25, R2, 0x2, R8 ;  /* 0x0000000202197824 */ /* 0x000fc600078e0208 */
[----:B------:R4:W-:Y:S01]  /*17ff0*/  STL [R1+0x730], R7 ;  /* 0x0007300701007387 */ /* 0x0009e20000100800 */
[-C--:B0-----:R-:W-:Y:S02]  /*18000*/  LEA R18, P1, R11, R5.reuse, 0x1 ;  /* 0x000000050b127211 */ /* 0x081fe400078208ff */
[-C--:B-1----:R-:W-:Y:S02]  /*18010*/  LEA R16, P0, R9, R5.reuse, 0x1 ;  /* 0x0000000509107211 */ /* 0x082fe400078008ff */
[----:B----4-:R-:W-:-:S03]  /*18020*/  LEA R7, P2, R8, R5, 0x1 ;  /* 0x0000000508077211 */ /* 0x010fc600078408ff */
[----:B------:R-:W-:Y:S01]  /*18030*/  STL [R1+0x73c], R16 ;  /* 0x00073c1001007387 */ /* 0x000fe20000100800 */
[----:B------:R-:W-:-:S03]  /*18040*/  IMAD R10, R2, 0x2, R25 ;  /* 0x00000002020a7824 */ /* 0x000fc600078e0219 */
[----:B------:R0:W-:Y:S04]  /*18050*/  STL [R1+0x744], R18 ;  /* 0x0007441201007387 */ /* 0x0001e80000100800 */
[----:B------:R1:W-:Y:S01]  /*18060*/  STL [R1+0x74c], R7 ;  /* 0x00074c0701007387 */ /* 0x0003e20000100800 */
[----:B------:R-:W-:Y:S01]  /*18070*/  IMAD R13, R2, 0x2, R10 ;  /* 0x00000002020d7824 */ /* 0x000fe200078e020a */
[-C--:B0-----:R-:W-:Y:S02]  /*18080*/  LEA.HI.X.SX32 R18, R9, R4.reuse, 0x1, P0 ;  /* 0x0000000409127211 */ /* 0x081fe400000f0eff */
[-C--:B------:R-:W-:Y:S02]  /*18090*/  LEA.HI.X.SX32 R9, R11, R4.reuse, 0x1, P1 ;  /* 0x000000040b097211 */ /* 0x080fe400008f0eff */
[----:B-1----:R-:W-:Y:S01]  /*180a0*/  LEA.HI.X.SX32 R7, R8, R4, 0x1, P2 ;  /* 0x0000000408077211 */ /* 0x002fe200010f0eff */
[----:B------:R-:W-:Y:S01]  /*180b0*/  STL [R1+0x738], R18 ;  /* 0x0007381201007387 */ /* 0x000fe20000100800 */
[----:B------:R-:W-:-:S03]  /*180c0*/  LEA R11, P0, R25, R5, 0x1 ;  /* 0x00000005190b7211 */ /* 0x000fc600078008ff */
[----:B------:R0:W-:Y:S01]  /*180d0*/  STL [R1+0x740], R9 ;  /* 0x0007400901007387 */ /* 0x0001e20000100800 */
[----:B------:R-:W-:-:S03]  /*180e0*/  IMAD R14, R2, 0x2, R13 ;  /* 0x00000002020e7824 */ /* 0x000fc600078e020d */
[----:B------:R1:W-:Y:S01]  /*180f0*/  STL [R1+0x748], R7 ;  /* 0x0007480701007387 */ /* 0x0003e20000100800 */
[----:B------:R-:W-:-:S03]  /*18100*/  IMAD R15, R2, 0x2, R14 ;  /* 0x00000002020f7824 */ /* 0x000fc600078e020e */
[----:B------:R-:W-:Y:S01]  /*18110*/  STL [R1+0x754], R11 ;  /* 0x0007540b01007387 */ /* 0x000fe20000100800 */
[-C--:B0-----:R-:W-:Y:S02]  /*18120*/  LEA R9, P2, R13, R5.reuse, 0x1 ;  /* 0x000000050d097211 */ /* 0x081fe400078408ff */
[----:B-1----:R-:W-:-:S05]  /*18130*/  LEA R7, P1, R10, R5, 0x1 ;  /* 0x000000050a077211 */ /* 0x002fca00078208ff */
[----:B------:R0:W-:Y:S01]  /*18140*/  STL [R1+0x75c], R7 ;  /* 0x00075c0701007387 */ /* 0x0001e20000100800 */
[----:B------:R-:W-:-:S03]  /*18150*/  LEA.HI.X.SX32 R10, R10, R4, 0x1, P1 ;  /* 0x000000040a0a7211 */ /* 0x000fc600008f0eff */
[----:B------:R1:W-:Y:S01]  /*18160*/  STL [R1+0x764], R9 ;  /* 0x0007640901007387 */ /* 0x0003e20000100800 */
[----:B------:R-:W-:Y:S01]  /*18170*/  IMAD R12, R2, 0x2, R15 ;  /* 0x00000002020c7824 */ /* 0x000fe200078e020f */
[-C--:B0-----:R-:W-:Y:S02]  /*18180*/  LEA.HI.X.SX32 R7, R25, R4.reuse, 0x1, P0 ;  /* 0x0000000419077211 */ /* 0x081fe400000f0eff */
[----:B-1----:R-:W-:-:S03]  /*18190*/  LEA.HI.X.SX32 R9, R13, R4, 0x1, P2 ;  /* 0x000000040d097211 */ /* 0x002fc600010f0eff */
[----:B------:R-:W-:Y:S01]  /*181a0*/  STL [R1+0x750], R7 ;  /* 0x0007500701007387 */ /* 0x000fe20000100800 */
[----:B------:R-:W-:-:S03]  /*181b0*/  LEA R13, P0, R14, R5, 0x1 ;  /* 0x000000050e0d7211 */ /* 0x000fc600078008ff */
[----:B------:R0:W-:Y:S01]  /*181c0*/  STL [R1+0x758], R10 ;  /* 0x0007580a01007387 */ /* 0x0001e20000100800 */
[----:B------:R-:W-:-:S03]  /*181d0*/  IMAD R17, R2, 0x2, R12 ;  /* 0x0000000202117824 */ /* 0x000fc600078e020c */
[----:B------:R1:W-:Y:S01]  /*181e0*/  STL [R1+0x760], R9 ;  /* 0x0007600901007387 */ /* 0x0003e20000100800 */
[----:B------:R-:W-:Y:S01]  /*181f0*/  IMAD R6, R2, 0x2, R17 ;  /* 0x0000000202067824 */ /* 0x000fe200078e0211 */
[CC--:B0-----:R-:W-:Y:S02]  /*18200*/  LEA R10, P2, R12.reuse, R5.reuse, 0x1 ;  /* 0x000000050c0a7211 */ /* 0x0c1fe400078408ff */
[----:B-1----:R-:W-:Y:S01]  /*18210*/  LEA R9, P1, R15, R5, 0x1 ;  /* 0x000000050f097211 */ /* 0x002fe200078208ff */
[----:B------:R-:W-:Y:S01]  /*18220*/  STL [R1+0x76c], R13 ;  /* 0x00076c0d01007387 */ /* 0x000fe20000100800 */
[----:B------:R-:W-:-:S03]  /*18230*/  LEA.HI.X.SX32 R12, R12, R4, 0x1, P2 ;  /* 0x000000040c0c7211 */ /* 0x000fc600010f0eff */
[----:B------:R0:W-:Y:S04]  /*18240*/  STL [R1+0x774], R9 ;  /* 0x0007740901007387 */ /* 0x0001e80000100800 */
[----:B------:R1:W-:Y:S01]  /*18250*/  STL [R1+0x77c], R10 ;  /* 0x00077c0a01007387 */ /* 0x0003e20000100800 */
[----:B------:R-:W-:Y:S01]  /*18260*/  IMAD R16, R2, 0x2, R6 ;  /* 0x0000000202107824 */ /* 0x000fe200078e0206 */
[-C--:B0-----:R-:W-:Y:S02]  /*18270*/  LEA.HI.X.SX32 R9, R14, R4.reuse, 0x1, P0 ;  /* 0x000000040e097211 */ /* 0x081fe400000f0eff */
[----:B-1----:R-:W-:-:S03]  /*18280*/  LEA.HI.X.SX32 R10, R15, R4, 0x1, P1 ;  /* 0x000000040f0a7211 */ /* 0x002fc600008f0eff */
[----:B------:R-:W-:Y:S01]  /*18290*/  STL [R1+0x768], R9 ;  /* 0x0007680901007387 */ /* 0x000fe20000100800 */
[----:B------:R-:W-:-:S03]  /*182a0*/  LEA R14, P2, R16, R5, 0x1 ;  /* 0x00000005100e7211 */ /* 0x000fc600078408ff */
[----:B------:R0:W-:Y:S04]  /*182b0*/  STL [R1+0x770], R10 ;  /* 0x0007700a01007387 */ /* 0x0001e80000100800 */
[----:B------:R1:W-:Y:S01]  /*182c0*/  STL [R1+0x778], R12 ;  /* 0x0007780c01007387 */ /* 0x0003e20000100800 */
[----:B------:R-:W-:Y:S01]  /*182d0*/  IMAD R8, R2, 0x2, R16 ;  /* 0x0000000202087824 */ /* 0x000fe200078e0210 */
[-C--:B0-----:R-:W-:Y:S02]  /*182e0*/  LEA R10, P0, R17, R5.reuse, 0x1 ;  /* 0x00000005110a7211 */ /* 0x081fe400078008ff */
[----:B-1----:R-:W-:-:S03]  /*182f0*/  LEA R12, P1, R6, R5, 0x1 ;  /* 0x00000005060c7211 */ /* 0x002fc600078208ff */
[----:B------:R-:W-:Y:S01]  /*18300*/  STL [R1+0x784], R10 ;  /* 0x0007840a01007387 */ /* 0x000fe20000100800 */
[----:B------:R-:W-:-:S03]  /*18310*/  IMAD R11, R2, 0x2, R8 ;  /* 0x00000002020b7824 */ /* 0x000fc600078e0208 */
[----:B------:R0:W-:Y:S04]  /*18320*/  STL [R1+0x78c], R12 ;  /* 0x00078c0c01007387 */ /* 0x0001e80000100800 */
[----:B------:R1:W-:Y:S01]  /*18330*/  STL [R1+0x794], R14 ;  /* 0x0007940e01007387 */ /* 0x0003e20000100800 */
[-C--:B0-----:R-:W-:Y:S02]  /*18340*/  LEA.HI.X.SX32 R12, R17, R4.reuse, 0x1, P0 ;  /* 0x00000004110c7211 */ /* 0x081fe400000f0eff */
[-C--:B-1----:R-:W-:Y:S02]  /*18350*/  LEA.HI.X.SX32 R14, R6, R4.reuse, 0x1, P1 ;  /* 0x00000004060e7211 */ /* 0x082fe400008f0eff */
[----:B------:R-:W-:Y:S01]  /*18360*/  LEA.HI.X.SX32 R6, R16, R4, 0x1, P2 ;  /* 0x0000000410067211 */ /* 0x000fe200010f0eff */
        /* <DEDUP_REMOVED lines=13> */
[----:B------:R-:W-:Y:S01]  /*18440*/  STL [R1+0x7ac], R15 ;  /* 0x0007ac0f01007387 */ /* 0x000fe20000100800 */
[-C--:B0-----:R-:W-:Y:S02]  /*18450*/  LEA.HI.X.SX32 R6, R8, R4.reuse, 0x1, P0 ;  /* 0x0000000408067211 */ /* 0x081fe400000f0eff */
[----:B------:R-:W-:-:S03]  /*18460*/  LEA.HI.X.SX32 R8, R11, R4, 0x1, P1 ;  /* 0x000000040b087211 */ /* 0x000fc600008f0eff */
[----:B------:R-:W-:Y:S01]  /*18470*/  STL [R1+0x798], R6 ;  /* 0x0007980601007387 */ /* 0x000fe20000100800 */
[----:B------:R-:W-:-:S03]  /*18480*/  LEA R11, P0, R13, R5, 0x1 ;  /* 0x000000050d0b7211 */ /* 0x000fc600078008ff */
[----:B------:R0:W-:Y:S01]  /*18490*/  STL [R1+0x7a0], R8 ;  /* 0x0007a00801007387 */ /* 0x0001e20000100800 */
[----:B------:R-:W-:-:S03]  /*184a0*/  IMAD R12, R2, 0x2, R10 ;  /* 0x00000002020c7824 */ /* 0x000fc600078e020a */
[----:B------:R1:W-:Y:S01]  /*184b0*/  STL [R1+0x7a8], R7 ;  /* 0x0007a80701007387 */ /* 0x0003e20000100800 */
[----:B------:R-:W-:Y:S01]  /*184c0*/  IMAD R14, R2, 0x2, R12 ;  /* 0x00000002020e7824 */ /* 0x000fe200078e020c */
[-C--:B0-----:R-:W-:Y:S02]  /*184d0*/  LEA R8, P2, R10, R5.reuse, 0x1 ;  /* 0x000000050a087211 */ /* 0x081fe400078408ff */
[----:B-1----:R-:W-:Y:S01]  /*184e0*/  LEA R7, P1, R9, R5, 0x1 ;  /* 0x0000000509077211 */ /* 0x002fe200078208ff */
[----:B------:R-:W-:Y:S04]  /*184f0*/  STL [R1+0x7b4], R11 ;  /* 0x0007b40b01007387 */ /* 0x000fe80000100800 */
[----:B------:R0:W-:Y:S01]  /*18500*/  STL [R1+0x7bc], R7 ;  /* 0x0007bc0701007387 */ /* 0x0001e20000100800 */
[----:B------:R-:W-:-:S03]  /*18510*/  IMAD R6, R2, 0x2, R14 ;  /* 0x0000000202067824 */ /* 0x000fc600078e020e */
[----:B------:R1:W-:Y:S01]  /*18520*/  STL [R1+0x7c4], R8 ;  /* 0x0007c40801007387 */ /* 0x0003e20000100800 */
[-C--:B0-----:R-:W-:Y:S02]  /*18530*/  LEA.HI.X.SX32 R7, R13, R4.reuse, 0x1, P0 ;  /* 0x000000040d077211 */ /* 0x081fe400000f0eff */
[----:B-1----:R-:W-:-:S03]  /*18540*/  LEA.HI.X.SX32 R8, R9, R4, 0x1, P1 ;  /* 0x0000000409087211 */ /* 0x002fc600008f0eff */
[----:B------:R0:W-:Y:S01]  /*18550*/  STL [R1+0x7b0], R7 ;  /* 0x0007b00701007387 */ /* 0x0001e20000100800 */
[----:B------:R-:W-:Y:S01]  /*18560*/  LEA.HI.X.SX32 R9, R10, R4, 0x1, P2 ;  /* 0x000000040a097211 */ /* 0x000fe200010f0eff */
[----:B------:R-:W-:Y:S02]  /*18570*/  IMAD R11, R2, 0x2, R6 ;  /* 0x00000002020b7824 */ /* 0x000fe400078e0206 */
[----:B------:R1:W-:Y:S01]  /*18580*/  STL [R1+0x7b8], R8 ;  /* 0x0007b80801007387 */ /* 0x0003e20000100800 */
[----:B------:R-:W-:-:S03]  /*18590*/  LEA R10, P1, R14, R5, 0x1 ;  /* 0x000000050e0a7211 */ /* 0x000fc600078208ff */
[----:B------:R4:W-:Y:S01]  /*185a0*/  STL [R1+0x7c0], R9 ;  /* 0x0007c00901007387 */ /* 0x0009e20000100800 */
[----:B0-----:R-:W-:Y:S01]  /*185b0*/  IMAD R7, R2, 0x2, R11 ;  /* 0x0000000202077824 */ /* 0x001fe200078e020b */
[-C--:B-1----:R-:W-:Y:S02]  /*185c0*/  LEA R8, P0, R12, R5.reuse, 0x1 ;  /* 0x000000050c087211 */ /* 0x082fe400078008ff */
[----:B----4-:R-:W-:-:S03]  /*185d0*/  LEA R9, P2, R6, R5, 0x1 ;  /* 0x0000000506097211 */ /* 0x010fc600078408ff */
[----:B------:R0:W-:Y:S01]  /*185e0*/  STL [R1+0x7cc], R8 ;  /* 0x0007cc0801007387 */ /* 0x0001e20000100800 */
[----:B------:R-:W-:-:S03]  /*185f0*/  LEA.HI.X.SX32 R12, R12, R4, 0x1, P0 ;  /* 0x000000040c0c7211 */ /* 0x000fc600000f0eff */
[----:B------:R1:W-:Y:S04]  /*18600*/  STL [R1+0x7d4], R10 ;  /* 0x0007d40a01007387 */ /* 0x0003e80000100800 */
[----:B------:R4:W-:Y:S01]  /*18610*/  STL [R1+0x7dc], R9 ;  /* 0x0007dc0901007387 */ /* 0x0009e20000100800 */
[----:B0-----:R-:W-:Y:S01]  /*18620*/  IMAD R8, R2, 0x2, R7 ;  /* 0x0000000202087824 */ /* 0x001fe200078e0207 */
[-C--:B-1----:R-:W-:Y:S02]  /*18630*/  LEA.HI.X.SX32 R10, R14, R4.reuse, 0x1, P1 ;  /* 0x000000040e0a7211 */ /* 0x082fe400008f0eff */
[----:B------:R0:W-:Y:S01]  /*18640*/  STL [R1+0x7c8], R12 ;  /* 0x0007c80c01007387 */ /* 0x0001e20000100800 */
[----:B----4-:R-:W-:Y:S01]  /*18650*/  LEA.HI.X.SX32 R9, R6, R4, 0x1, P2 ;  /* 0x0000000406097211 */ /* 0x010fe200010f0eff */
[----:B------:R-:W-:-:S02]  /*18660*/  IMAD R6, R2, 0x2, R8 ;  /* 0x0000000202067824 */ /* 0x000fc400078e0208 */
[----:B------:R1:W-:Y:S04]  /*18670*/  STL [R1+0x7d0], R10 ;  /* 0x0007d00a01007387 */ /* 0x0003e80000100800 */
[----:B------:R-:W4:Y:S01]  /*18680*/  LDL.LU R2, [R1+0x1144] ;  /* 0x0011440001027983 */ /* 0x000f220000300800 */
[----:B0-----:R-:W-:-:S03]  /*18690*/  LEA R12, P0, R11, R5, 0x1 ;  /* 0x000000050b0c7211 */ /* 0x001fc600078008ff */
[----:B------:R0:W-:Y:S01]  /*186a0*/  STL [R1+0x7d8], R9 ;  /* 0x0007d80901007387 */ /* 0x0001e20000100800 */
[----:B-1----:R-:W-:-:S03]  /*186b0*/  LEA R10, P2, R8, R5, 0x1 ;  /* 0x00000005080a7211 */ /* 0x002fc600078408ff */
[----:B------:R-:W-:Y:S01]  /*186c0*/  STL [R1+0x7e0], R12 ;  /* 0x0007e00c01007387 */ /* 0x000fe20000100800 */
[-C--:B0-----:R-:W-:Y:S02]  /*186d0*/  LEA R9, P1, R7, R5.reuse, 0x1 ;  /* 0x0000000507097211 */ /* 0x081fe400078208ff */
[----:B------:R-:W-:-:S03]  /*186e0*/  LEA R5, P3, R6, R5, 0x1 ;  /* 0x0000000506057211 */ /* 0x000fc600078608ff */
[----:B------:R0:W-:Y:S01]  /*186f0*/  STL [R1+0x7e4], R9 ;  /* 0x0007e40901007387 */ /* 0x0001e20000100800 */
[----:B------:R-:W-:-:S03]  /*18700*/  LEA.HI.X.SX32 R7, R7, R4, 0x1, P1 ;  /* 0x0000000407077211 */ /* 0x000fc600008f0eff */
[----:B------:R-:W-:Y:S04]  /*18710*/  STL [R1+0x7e8], R10 ;  /* 0x0007e80a01007387 */ /* 0x000fe80000100800 */
[----:B------:R1:W-:Y:S01]  /*18720*/  STL [R1+0x600], R5 ;  /* 0x0006000501007387 */ /* 0x0003e20000100800 */
[----:B0-----:R-:W-:-:S05]  /*18730*/  LEA.HI.X.SX32 R9, R11, R4, 0x1, P0 ;  /* 0x000000040b097211 */ /* 0x001fca00000f0eff */
[----:B------:R-:W-:Y:S01]  /*18740*/  STL [R1+0x5f0], R9 ;  /* 0x0005f00901007387 */ /* 0x000fe20000100800 */
[-C--:B-1----:R-:W-:Y:S02]  /*18750*/  LEA.HI.X.SX32 R5, R8, R4.reuse, 0x1, P2 ;  /* 0x0000000408057211 */ /* 0x082fe400010f0eff */
[----:B------:R-:W-:Y:S01]  /*18760*/  LEA.HI.X.SX32 R4, R6, R4, 0x1, P3 ;  /* 0x0000000406047211 */ /* 0x000fe200018f0eff */
[----:B------:R-:W-:Y:S04]  /*18770*/  STL [R1+0x5f8], R7 ;  /* 0x0005f80701007387 */ /* 0x000fe80000100800 */
[----:B------:R0:W-:Y:S04]  /*18780*/  STL [R1+0x5fc], R5 ;  /* 0x0005fc0501007387 */ /* 0x0001e80000100800 */
[----:B------:R1:W-:Y:S04]  /*18790*/  STL [R1+0x5f4], R4 ;  /* 0x0005f40401007387 */ /* 0x0003e80000100800 */
[----:B------:R-:W-:Y:S04]  /*187a0*/  STL [R1], RZ ;  /* 0x000000ff01007387 */ /* 0x000fe80000100800 */
[----:B------:R-:W-:Y:S04]  /*187b0*/  STL [R1+0x4], RZ ;  /* 0x000004ff01007387 */ /* 0x000fe80000100800 */
        /* <DEDUP_REMOVED lines=120> */
[----:B------:R-:W-:Y:S01]  /*18f40*/  STL [R1+0x1e8], RZ ;  /* 0x0001e8ff01007387 */ /* 0x000fe20000100800 */
[----:B0-----:R-:W-:-:S03]  /*18f50*/  LOP3.LUT R5, R82, 0x2, RZ, 0xfc, !PT ;  /* 0x0000000252057812 */ /* 0x001fc600078efcff */
[----:B------:R-:W-:Y:S01]  /*18f60*/  STL [R1+0x1ec], RZ ;  /* 0x0001ecff01007387 */ /* 0x000fe20000100800 */
[----:B-1----:R-:W-:-:S03]  /*18f70*/  LOP3.LUT R4, R82, 0x4, RZ, 0xfc, !PT ;  /* 0x0000000452047812 */ /* 0x002fc600078efcff */
[----:B------:R-:W-:Y:S01]  /*18f80*/  STL [R1+0x1f0], RZ ;  /* 0x0001f0ff01007387 */ /* 0x000fe20000100800 */
[----:B------:R-:W-:-:S03]  /*18f90*/  LOP3.LUT R6, R82, 0x6, RZ, 0xfc, !PT ;  /* 0x0000000652067812 */ /* 0x000fc600078efcff */
[----:B------:R-:W-:Y:S01]  /*18fa0*/  STL [R1+0x1f4], RZ ;  /* 0x0001f4ff01007387 */ /* 0x000fe20000100800 */
[C---:B------:R-:W-:Y:S02]  /*18fb0*/  LOP3.LUT R5, R82.reuse, 0x8, RZ, 0xfc, !PT ;  /* 0x0000000852057812 */ /* 0x040fe400078efcff */
[C---:B------:R-:W-:Y:S01]  /*18fc0*/  LOP3.LUT R4, R82.reuse, 0xa, RZ, 0xfc, !PT ;  /* 0x0000000a52047812 */ /* 0x040fe200078efcff */
[----:B------:R-:W-:Y:S01]  /*18fd0*/  STL [R1+0x1f8], RZ ;  /* 0x0001f8ff01007387 */ /* 0x000fe20000100800 */
[C---:B------:R-:W-:Y:S02]  /*18fe0*/  LOP3.LUT R6, R82.reuse, 0xc, RZ, 0xfc, !PT ;  /* 0x0000000c52067812 */ /* 0x040fe400078efcff */
[C---:B------:R-:W-:Y:S01]  /*18ff0*/  LOP3.LUT R5, R82.reuse, 0xe, RZ, 0xfc, !PT ;  /* 0x0000000e52057812 */ /* 0x040fe200078efcff */
[----:B------:R-:W-:Y:S01]  /*19000*/  STL [R1+0x1fc], RZ ;  /* 0x0001fcff01007387 */ /* 0x000fe20000100800 */
[C---:B------:R-:W-:Y:S02]  /*19010*/  LOP3.LUT R4, R82.reuse, 0x10, RZ, 0xfc, !PT ;  /* 0x0000001052047812 */ /* 0x040fe400078efcff */
[----:B------:R-:W-:-:S02]  /*19020*/  LOP3.LUT R6, R82, 0x12, RZ, 0xfc, !PT ;  /* 0x0000001252067812 */ /* 0x000fc400078efcff */
[C---:B------:R-:W-:Y:S02]  /*19030*/  LOP3.LUT R5, R82.reuse, 0x14, RZ, 0xfc, !PT ;  /* 0x0000001452057812 */ /* 0x040fe400078efcff */
[C---:B------:R-:W-:Y:S02]  /*19040*/  LOP3.LUT R4, R82.reuse, 0x16, RZ, 0xfc, !PT ;  /* 0x0000001652047812 */ /* 0x040fe400078efcff */
[C---:B------:R-:W-:Y:S02]  /*19050*/  LOP3.LUT R6, R82.reuse, 0x18, RZ, 0xfc, !PT ;  /* 0x0000001852067812 */ /* 0x040fe400078efcff */
[C---:B------:R-:W-:Y:S02]  /*19060*/  LOP3.LUT R5, R82.reuse, 0x1a, RZ, 0xfc, !PT ;  /* 0x0000001a52057812 */ /* 0x040fe400078efcff */
[C---:B------:R-:W-:Y:S02]  /*19070*/  LOP3.LUT R4, R82.reuse, 0x1c, RZ, 0xfc, !PT ;  /* 0x0000001c52047812 */ /* 0x040fe400078efcff */
[----:B------:R-:W-:-:S02]  /*19080*/  LOP3.LUT R6, R82, 0x1e, RZ, 0xfc, !PT ;  /* 0x0000001e52067812 */ /* 0x000fc400078efcff */
[C---:B------:R-:W-:Y:S02]  /*19090*/  LOP3.LUT R5, R82.reuse, 0x20, RZ, 0xfc, !PT ;  /* 0x0000002052057812 */ /* 0x040fe400078efcff */
[C---:B------:R-:W-:Y:S01]  /*190a0*/  LOP3.LUT R4, R82.reuse, 0x22, RZ, 0xfc, !PT ;  /* 0x0000002252047812 */ /* 0x040fe200078efcff */
[----:B------:R-:W-:Y:S01]  /*190b0*/  USHF.R.U32.HI UR10, URZ, 0x4, UR4 ;  /* 0x000000043f0a7899 */ /* 0x000fe20008011604 */
[C---:B------:R-:W-:Y:S02]  /*190c0*/  LOP3.LUT R6, R82.reuse, 0x24, RZ, 0xfc, !PT ;  /* 0x0000002452067812 */ /* 0x040fe400078efcff */
[C---:B------:R-:W-:Y:S02]  /*190d0*/  LOP3.LUT R5, R82.reuse, 0x26, RZ, 0xfc, !PT ;  /* 0x0000002652057812 */ /* 0x040fe400078efcff */
        /* <DEDUP_REMOVED lines=10> */
[----:B------:R-:W-:Y:S01]  /*19180*/  USGXT.U32 UR10, UR10, 0xe ;  /* 0x0000000e0a0a789a */ /* 0x000fe20008000000 */
        /* <DEDUP_REMOVED lines=8> */
[C---:B------:R-:W-:Y:S01]  /*19210*/  LOP3.LUT R4, R82.reuse, 0x4c, RZ, 0xfc, !PT ;  /* 0x0000004c52047812 */ /* 0x040fe200078efcff */
[----:B------:R-:W-:Y:S01]  /*19220*/  USHF.L.U32 UR7, UR7, 0x7, URZ ;  /* 0x0000000707077899 */ /* 0x000fe2000800063f */
[C---:B------:R-:W-:Y:S01]  /*19230*/  LOP3.LUT R6, R82.reuse, 0x4e, RZ, 0xfc, !PT ;  /* 0x0000004e52067812 */ /* 0x040fe200078efcff */
[----:B------:R-:W-:Y:S01]  /*19240*/  USHF.L.U32 UR58, UR58, 0x7, URZ ;  /* 0x000000073a3a7899 */ /* 0x000fe2000800063f */
[----:B------:R-:W-:-:S02]  /*19250*/  LOP3.LUT R5, R82, 0x50, RZ, 0xfc, !PT ;  /* 0x0000005052057812 */ /* 0x000fc400078efcff */
[C---:B------:R-:W-:Y:S01]  /*19260*/  LOP3.LUT R4, R82.reuse, 0x52, RZ, 0xfc, !PT ;  /* 0x0000005252047812 */ /* 0x040fe200078efcff */
[----:B------:R-:W-:Y:S01]  /*19270*/  UIADD3 UR14, UP0, UR10, 0x2, URZ ;  /* 0x000000020a0e7890 */ /* 0x000fe2000ff1e03f */
[C---:B------:R-:W-:Y:S02]  /*19280*/  LOP3.LUT R6, R82.reuse, 0x54, RZ, 0xfc, !PT ;  /* 0x0000005452067812 */ /* 0x040fe400078efcff */
[C---:B------:R-:W-:Y:S02]  /*19290*/  LOP3.LUT R5, R82.reuse, 0x56, RZ, 0xfc, !PT ;  /* 0x0000005652057812 */ /* 0x040fe400078efcff */
[C---:B------:R-:W-:Y:S02]  /*192a0*/  LOP3.LUT R4, R82.reuse, 0x58, RZ, 0xfc, !PT ;  /* 0x0000005852047812 */ /* 0x040fe400078efcff */
[C---:B------:R-:W-:Y:S02]  /*192b0*/  LOP3.LUT R6, R82.reuse, 0x5a, RZ, 0xfc, !PT ;  /* 0x0000005a52067812 */ /* 0x040fe400078efcff */
[----:B------:R-:W-:-:S02]  /*192c0*/  LOP3.LUT R5, R82, 0x5c, RZ, 0xfc, !PT ;  /* 0x0000005c52057812 */ /* 0x000fc400078efcff */
[C---:B------:R-:W-:Y:S01]  /*192d0*/  LOP3.LUT R4, R82.reuse, 0x5e, RZ, 0xfc, !PT ;  /* 0x0000005e52047812 */ /* 0x040fe200078efcff */
[----:B------:R-:W-:Y:S01]  /*192e0*/  UMOV UR6, URZ ;  /* 0x0000003f00067c82 */ /* 0x000fe20008000000 */
[C---:B------:R-:W-:Y:S02]  /*192f0*/  LOP3.LUT R6, R82.reuse, 0x60, RZ, 0xfc, !PT ;  /* 0x0000006052067812 */ /* 0x040fe400078efcff */
[C---:B------:R-:W-:Y:S02]  /*19300*/  LOP3.LUT R5, R82.reuse, 0x62, RZ, 0xfc, !PT ;  /* 0x0000006252057812 */ /* 0x040fe400078efcff */
[C---:B------:R-:W-:Y:S01]  /*19310*/  LOP3.LUT R4, R82.reuse, 0x64, RZ, 0xfc, !PT ;  /* 0x0000006452047812 */ /* 0x040fe200078efcff */
[----:B------:R-:W-:Y:S01]  /*19320*/  USHF.R.S32.HI UR8, URZ, 0x1f, UR7 ;  /* 0x0000001f3f087899 */ /* 0x000fe20008011407 */
[C---:B------:R-:W-:Y:S01]  /*19330*/  LOP3.LUT R6, R82.reuse, 0x66, RZ, 0xfc, !PT ;  /* 0x0000006652067812 */ /* 0x040fe200078efcff */
[----:B------:R-:W-:Y:S01]  /*19340*/  USHF.R.S32.HI UR9, URZ, 0x1f, UR58 ;  /* 0x0000001f3f097899 */ /* 0x000fe2000801143a */
[----:B------:R-:W-:-:S02]  /*19350*/  LOP3.LUT R5, R82, 0x68, RZ, 0xfc, !PT ;  /* 0x0000006852057812 */ /* 0x000fc400078efcff */
[C---:B------:R-:W-:Y:S01]  /*19360*/  LOP3.LUT R4, R82.reuse, 0x6a, RZ, 0xfc, !PT ;  /* 0x0000006a52047812 */ /* 0x040fe200078efcff */
[----:B------:R-:W-:Y:S01]  /*19370*/  UIADD3.X UR15, UR6, 0x40000040, URZ, UP0, !UPT ;  /* 0x40000040060f7890 */ /* 0x000fe200087fe43f */
[C---:B------:R-:W-:Y:S02]  /*19380*/  LOP3.LUT R6, R82.reuse, 0x6c, RZ, 0xfc, !PT ;  /* 0x0000006c52067812 */ /* 0x040fe400078efcff */
[C---:B------:R-:W-:Y:S02]  /*19390*/  LOP3.LUT R5, R82.reuse, 0x6e, RZ, 0xfc, !PT ;  /* 0x0000006e52057812 */ /* 0x040fe400078efcff */
[C---:B------:R-:W-:Y:S02]  /*193a0*/  LOP3.LUT R4, R82.reuse, 0x70, RZ, 0xfc, !PT ;  /* 0x0000007052047812 */ /* 0x040fe400078efcff */
[C---:B------:R-:W-:Y:S02]  /*193b0*/  LOP3.LUT R6, R82.reuse, 0x72, RZ, 0xfc, !PT ;  /* 0x0000007252067812 */ /* 0x040fe400078efcff */
[----:B------:R-:W-:-:S02]  /*193c0*/  LOP3.LUT R5, R82, 0x74, RZ, 0xfc, !PT ;  /* 0x0000007452057812 */ /* 0x000fc400078efcff */
[C---:B------:R-:W-:Y:S02]  /*193d0*/  LOP3.LUT R4, R82.reuse, 0x76, RZ, 0xfc, !PT ;  /* 0x0000007652047812 */ /* 0x040fe400078efcff */
[----:B------:R-:W-:Y:S02]  /*193e0*/  CS2R R24, SRZ ;  /* 0x0000000000187805 */ /* 0x000fe4000001ff00 */
[C---:B------:R-:W-:Y:S02]  /*193f0*/  LOP3.LUT R6, R82.reuse, 0x78, RZ, 0xfc, !PT ;  /* 0x0000007852067812 */ /* 0x040fe400078efcff */
[----:B------:R-:W-:Y:S02]  /*19400*/  CS2R R26, SRZ ;  /* 0x00000000001a7805 */ /* 0x000fe4000001ff00 */
[----:B------:R-:W-:Y:S02]  /*19410*/  LOP3.LUT R5, R82, 0x7a, RZ, 0xfc, !PT ;  /* 0x0000007a52057812 */ /* 0x000fe400078efcff */
[----:B------:R-:W-:-:S02]  /*19420*/  CS2R R28, SRZ ;  /* 0x00000000001c7805 */ /* 0x000fc4000001ff00 */
[----:B------:R-:W-:Y:S02]  /*19430*/  LOP3.LUT R4, R82, 0x7c, RZ, 0xfc, !PT ;  /* 0x0000007c52047812 */ /* 0x000fe400078efcff */
        /* <DEDUP_REMOVED lines=21> */
[----:B------:R-:W-:Y:S01]  /*19590*/  USHF.L.U32 UR5, UR7, 0x1, URZ ;  /* 0x0000000107057899 */ /* 0x000fe2000800063f */
[----:B------:R-:W-:Y:S01]  /*195a0*/  CS2R R72, SRZ ;  /* 0x0000000000487805 */ /* 0x000fe2000001ff00 */
[----:B------:R-:W-:Y:S01]  /*195b0*/  USHF.L.U32 UR6, UR58, 0x1, URZ ;  /* 0x000000013a067899 */ /* 0x000fe2000800063f */
[----:B------:R-:W-:-:S02]  /*195c0*/  CS2R R74, SRZ ;  /* 0x00000000004a7805 */ /* 0x000fc4000001ff00 */
[----:B------:R-:W-:Y:S02]  /*195d0*/  CS2R R76, SRZ ;  /* 0x00000000004c7805 */ /* 0x000fe4000001ff00 */
[----:B------:R-:W-:Y:S02]  /*195e0*/  CS2R R78, SRZ ;  /* 0x00000000004e7805 */ /* 0x000fe4000001ff00 */
[----:B------:R-:W-:Y:S02]  /*195f0*/  CS2R R80, SRZ ;  /* 0x0000000000507805 */ /* 0x000fe4000001ff00 */
[----:B------:R-:W-:Y:S02]  /*19600*/  CS2R R82, SRZ ;  /* 0x0000000000527805 */ /* 0x000fe4000001ff00 */
[----:B------:R-:W-:Y:S01]  /*19610*/  CS2R R84, SRZ ;  /* 0x0000000000547805 */ /* 0x000fe2000001ff00 */
[----:B------:R-:W-:Y:S01]  /*19620*/  IMAD.MOV.U32 R86, RZ, RZ, RZ ;  /* 0x000000ffff567224 */ /* 0x000fe200078e00ff */
[----:B------:R-:W-:-:S02]  /*19630*/  USHF.L.U64.HI UR7, UR7, 0x1, UR8 ;  /* 0x0000000107077899 */ /* 0x000fc40008010208 */
[----:B------:R-:W-:Y:S02]  /*19640*/  USHF.L.U64.HI UR58, UR58, 0x1, UR9 ;  /* 0x000000013a3a7899 */ /* 0x000fe40008010209 */
[----:B------:R-:W-:Y:S02]  /*19650*/  UIADD3.64 UR12, UR14, 0xffe, URZ ;  /* 0x00000ffe0e0c7897 */ /* 0x000fe4000fffe03f */
[----:B------:R-:W-:Y:S02]  /*19660*/  UIADD3.64 UR8, UR14, 0x1000, URZ ;  /* 0x000010000e087897 */ /* 0x000fe4000fffe03f */
[----:B------:R-:W-:Y:S01]  /*19670*/  UIADD3 UR61, UR4, 0x20000, URZ ;  /* 0x00020000043d7890 */ /* 0x000fe2000fffe03f */
[----:B------:R-:W-:Y:S01]  /*19680*/  UMOV UR59, URZ ;  /* 0x0000003f003b7c82 */ /* 0x000fe20008000000 */
[----:B------:R-:W-:Y:S02]  /*19690*/  UIADD3.64 UR18, UR14, 0x2, URZ ;  /* 0x000000020e127897 */ /* 0x000fe4000fffe03f */
[----:B------:R-:W-:-:S02]  /*196a0*/  UIADD3.64 UR22, UR14, 0x4, URZ ;  /* 0x000000040e167897 */ /* 0x000fc4000fffe03f */
[----:B------:R-:W-:Y:S02]  /*196b0*/  UIADD3.64 UR26, UR14, 0x7fe, URZ ;  /* 0x000007fe0e1a7897 */ /* 0x000fe4000fffe03f */
[----:B------:R-:W-:Y:S02]  /*196c0*/  UIADD3.64 UR30, UR14, 0x800, URZ ;  /* 0x000008000e1e7897 */ /* 0x000fe4000fffe03f */
[----:B------:R-:W-:Y:S02]  /*196d0*/  UIADD3.64 UR34, UR14, 0x802, URZ ;  /* 0x000008020e227897 */ /* 0x000fe4000fffe03f */
[----:B------:R-:W-:Y:S02]  /*196e0*/  UIADD3.64 UR38, UR14, 0x804, URZ ;  /* 0x000008040e267897 */ /* 0x000fe4000fffe03f */
[----:B------:R-:W-:Y:S02]  /*196f0*/  UIADD3.64 UR12, UR14, 0x1002, URZ ;  /* 0x000010020e0c7897 */ /* 0x000fe4000fffe03f */
[----:B------:R-:W-:-:S02]  /*19700*/  UIADD3.64 UR8, UR14, 0x1004, URZ ;  /* 0x000010040e087897 */ /* 0x000fc4000fffe03f */
[----:B------:R-:W-:Y:S02]  /*19710*/  UIADD3.64 UR42, UR14, 0x17fe, URZ ;  /* 0x000017fe0e2a7897 */ /* 0x000fe4000fffe03f */
[----:B------:R-:W-:Y:S01]  /*19720*/  UIADD3.64 UR46, UR14, 0x1800, URZ ;  /* 0x000018000e2e7897 */ /* 0x000fe2000fffe03f */
[----:B------:R-:W0:Y:S01]  /*19730*/  LDC R87, c[0x0][0x230] ;  /* 0x00008c00ff577b82 */ /* 0x000e220000000800 */
[C---:B----4-:R-:W-:Y:S02]  /*19740*/  LOP3.LUT R6, R2.reuse, 0x20, RZ, 0x3c, !PT ;  /* 0x0000002002067812 */ /* 0x050fe400078e3cff */
[----:B------:R-:W-:Y:S02]  /*19750*/  CS2R R88, SRZ ;  /* 0x0000000000587805 */ /* 0x000fe4000001ff00 */
[----:B------:R-:W-:Y:S02]  /*19760*/  LOP3.LUT R5, R2, 0x40, RZ, 0x3c, !PT ;  /* 0x0000004002057812 */ /* 0x000fe400078e3cff */
[----:B------:R-:W-:-:S02]  /*19770*/  CS2R R90, SRZ ;  /* 0x00000000005a7805 */ /* 0x000fc4000001ff00 */
[----:B------:R-:W-:Y:S01]  /*19780*/  CS2R R92, SRZ ;  /* 0x00000000005c7805 */ /* 0x000fe2000001ff00 */
[----:B------:R-:W-:Y:S01]  /*19790*/  STL [R1+0xd40], R6 ;  /* 0x000d400601007387 */ /* 0x000fe20000100800 */
[----:B------:R-:W-:Y:S02]  /*197a0*/  CS2R R94, SRZ ;  /* 0x00000000005e7805 */ /* 0x000fe4000001ff00 */
[----:B------:R-:W-:Y:S02]  /*197b0*/  CS2R R96, SRZ ;  /* 0x0000000000607805 */ /* 0x000fe4000001ff00 */
[----:B------:R-:W-:Y:S01]  /*197c0*/  CS2R R98, SRZ ;  /* 0x0000000000627805 */ /* 0x000fe2000001ff00 */
[----:B------:R3:W-:Y:S01]  /*197d0*/  STL [R1+0xd3c], R5 ;  /* 0x000d3c0501007387 */ /* 0x0007e20000100800 */
        /* <DEDUP_REMOVED lines=9> */
[----:B---3--:R-:W-:Y:S02]  /*19870*/  LOP3.LUT R5, R0, 0x40, RZ, 0x3c, !PT ;  /* 0x0000004000057812 */ /* 0x008fe400078e3cff */
[----:B------:R-:W-:Y:S02]  /*19880*/  CS2R R118, SRZ ;  /* 0x0000000000767805 */ /* 0x000fe4000001ff00 */
[----:B------:R-:W-:Y:S02]  /*19890*/  CS2R R120, SRZ ;  /* 0x0000000000787805 */ /* 0x000fe4000001ff00 */
[----:B------:R-:W-:Y:S01]  /*198a0*/  CS2R R122, SRZ ;  /* 0x00000000007a7805 */ /* 0x000fe2000001ff00 */
[----:B0-----:R-:W-:Y:S01]  /*198b0*/  VIADD R87, R87, 0x7f ;  /* 0x0000007f57577836 */ /* 0x001fe20000000000 */
[----:B------:R-:W-:-:S02]  /*198c0*/  CS2R R124, SRZ ;  /* 0x00000000007c7805 */ /* 0x000fc4000001ff00 */
[----:B------:R-:W-:Y:S02]  /*198d0*/  CS2R R126, SRZ ;  /* 0x00000000007e7805 */ /* 0x000fe4000001ff00 */
[----:B------:R-:W-:Y:S02]  /*198e0*/  CS2R R128, SRZ ;  /* 0x0000000000807805 */ /* 0x000fe4000001ff00 */
[----:B------:R-:W-:Y:S02]  /*198f0*/  CS2R R130, SRZ ;  /* 0x0000000000827805 */ /* 0x000fe4000001ff00 */
[----:B------:R-:W-:Y:S02]  /*19900*/  SHF.R.S32.HI R252, RZ, 0x1f, R87 ;  /* 0x0000001ffffc7819 */ /* 0x000fe40000011457 */
[----:B------:R-:W-:Y:S02]  /*19910*/  CS2R R132, SRZ ;  /* 0x0000000000847805 */ /* 0x000fe4000001ff00 */
[----:B------:R-:W-:-:S02]  /*19920*/  CS2R R134, SRZ ;  /* 0x0000000000867805 */ /* 0x000fc4000001ff00 */
[----:B------:R-:W-:Y:S02]  /*19930*/  CS2R R136, SRZ ;  /* 0x0000000000887805 */ /* 0x000fe4000001ff00 */
[----:B------:R-:W-:Y:S01]  /*19940*/  LEA.HI R252, R252, R87, RZ, 0x7 ;  /* 0x00000057fcfc7211 */ /* 0x000fe200078f38ff */
[----:B------:R-:W-:Y:S01]  /*19950*/  IMAD.MOV.U32 R87, RZ, RZ, RZ ;  /* 0x000000ffff577224 */ /* 0x000fe200078e00ff */
[----:B------:R-:W-:Y:S02]  /*19960*/  CS2R R138, SRZ ;  /* 0x00000000008a7805 */ /* 0x000fe4000001ff00 */
[----:B------:R-:W-:Y:S02]  /*19970*/  CS2R R140, SRZ ;  /* 0x00000000008c7805 */ /* 0x000fe4000001ff00 */
[----:B------:R-:W-:Y:S02]  /*19980*/  SHF.R.S32.HI R4, RZ, 0x7, R252 ;  /* 0x00000007ff047819 */ /* 0x000fe400000114fc */
[----:B------:R-:W-:-:S02]  /*19990*/  CS2R R142, SRZ ;  /* 0x00000000008e7805 */ /* 0x000fc4000001ff00 */
[----:B------:R-:W-:Y:S02]  /*199a0*/  LOP3.LUT R4, R2, 0x60, RZ, 0x3c, !PT ;  /* 0x0000006002047812 */ /* 0x000fe400078e3cff */
[----:B------:R-:W-:Y:S02]  /*199b0*/  CS2R R144, SRZ ;  /* 0x0000000000907805 */ /* 0x000fe4000001ff00 */
[----:B------:R-:W-:Y:S02]  /*199c0*/  CS2R R146, SRZ ;  /* 0x0000000000927805 */ /* 0x000fe4000001ff00 */
[----:B------:R-:W-:Y:S02]  /*199d0*/  CS2R R148, SRZ ;  /* 0x0000000000947805 */ /* 0x000fe4000001ff00 */
[----:B------:R-:W-:Y:S01]  /*199e0*/  CS2R R150, SRZ ;  /* 0x0000000000967805 */ /* 0x000fe2000001ff00 */
[----:B------:R0:W-:Y:S01]  /*199f0*/  STL [R1+0xd38], R4 ;  /* 0x000d380401007387 */ /* 0x0001e20000100800 */
[----:B------:R-:W-:Y:S01]  /*19a00*/  LOP3.LUT R6, R0, 0x20, RZ, 0x3c, !PT ;  /* 0x0000002000067812 */ /* 0x000fe200078e3cff */
[----:B------:R-:W-:-:S02]  /*19a10*/  UIADD3.64 UR50, UR14, 0x1802, URZ ;  /* 0x000018020e327897 */ /* 0x000fc4000fffe03f */
[----:B------:R-:W-:Y:S01]  /*19a20*/  UIADD3.64 UR54, UR14, 0x1804, URZ ;  /* 0x000018040e367897 */ /* 0x000fe2000fffe03f */
[----:B0-----:R-:W-:-:S05]  /*19a30*/  LOP3.LUT R4, R0, 0x60, RZ, 0x3c, !PT ;  /* 0x0000006000047812 */ /* 0x001fca00078e3cff */
[----:B------:R2:W-:Y:S04]  /*19a40*/  STL [R1+0xc14], R4 ;  /* 0x000c140401007387 */ /* 0x0005e80000100800 */
[----:B------:R2:W-:Y:S02]  /*19a50*/  STL [R1+0xc18], R5 ;  /* 0x000c180501007387 */ /* 0x0005e40000100800 */
.L_x_1:
[----:B------:R-:W-:Y:S01]  /*19a60*/  STL [R1+0x1498], R55 ;  /* 0x0014983701007387 */ /* 0x000fe20000100800 */
[----:B--2---:R-:W-:Y:S01]  /*19a70*/  MOV R4, UR51 ;  /* 0x0000003300047c02 */ /* 0x004fe20008000f00 */
[----:B------:R-:W-:Y:S02]  /*19a80*/  ULDC UR8, c[0x0][0x230] ;  /* 0x00008c0000087ab9 */ /* 0x000fe40000000800 */
        /* <DEDUP_REMOVED lines=51> */
[----:B-----5:R1:W-:Y:S01]  /*19dc0*/  STL [R1+0x1144], R3 ;  /* 0x0011440301007387 */ /* 0x0203e20000100800 */
[----:B0-----:R-:W-:Y:S01]  /*19dd0*/  MOV R25, UR55 ;  /* 0x0000003700197c02 */ /* 0x001fe20008000f00 */
[----:B------:R-:W0:Y:S01]  /*19de0*/  S2R R55, SR_TID.X ;  /* 0x0000000000377919 */ /* 0x000e220000002100 */
[----:B------:R-:W2:Y:S01]  /*19df0*/  S2R R39, SR_TID.X ;  /* 0x0000000000277919 */ /* 0x000ea20000002100 */
[----:B------:R-:W-:Y:S01]  /*19e00*/  UIMAD UR8, UR59, -0x80, UR8 ;  /* 0xffffff803b0878a4 */ /* 0x000fe2000f8e0208 */
[----:B-1----:R-:W-:-:S02]  /*19e10*/  MOV R3, UR47 ;  /* 0x0000002f00037c02 */ /* 0x002fc40008000f00 */
[----:B------:R-:W-:Y:S02]  /*19e20*/  PRMT R165, RZ, 0x7610, R165 ;  /* 0x00007610ffa57816 */ /* 0x000fe400000000a5 */
[----:B------:R-:W-:Y:S01]  /*19e30*/  PRMT R172, RZ, 0x7610, R172 ;  /* 0x00007610ffac7816 */ /* 0x000fe200000000ac */
[----:B------:R1:W-:Y:S01]  /*19e40*/  STL [R1+0xc34], R3 ;  /* 0x000c340301007387 */ /* 0x0003e20000100800 */
[----:B------:R-:W-:Y:S02]  /*19e50*/  PRMT R147, RZ, 0x7610, R147 ;  /* 0x00007610ff937816 */ /* 0x000fe40000000093 */
[----:B------:R-:W-:Y:S01]  /*19e60*/  PRMT R154, RZ, 0x7610, R154 ;  /* 0x00007610ff9a7816 */ /* 0x000fe2000000009a */
[----:B------:R3:W-:Y:S01]  /*19e70*/  STL [R1+0xc2c], R4 ;  /* 0x000c2c0401007387 */ /* 0x0007e20000100800 */
[----:B------:R-:W-:Y:S02]  /*19e80*/  PRMT R164, RZ, 0x7610, R164 ;  /* 0x00007610ffa47816 */ /* 0x000fe400000000a4 */
[----:B------:R-:W-:Y:S01]  /*19e90*/  PRMT R171, RZ, 0x7610, R171 ;  /* 0x00007610ffab7816 */ /* 0x000fe200000000ab */
[----:B------:R-:W4:Y:S01]  /*19ea0*/  LDL R5, [R1+0x5f4] ;  /* 0x0005f40001057983 */ /* 0x000f220000100800 */
[----:B------:R-:W-:-:S02]  /*19eb0*/  PRMT R49, RZ, 0x7610, R49 ;  /* 0x00007610ff317816 */ /* 0x000fc40000000031 */
[----:B-1----:R-:W-:Y:S02]  /*19ec0*/  MOV R3, UR50 ;  /* 0x0000003200037c02 */ /* 0x002fe40008000f00 */
[----:B------:R-:W-:Y:S01]  /*19ed0*/  PRMT R152, RZ, 0x7610, R152 ;  /* 0x00007610ff987816 */ /* 0x000fe20000000098 */
[----:B---3--:R-:W4:Y:S01]  /*19ee0*/  LDL R4, [R1+0x600] ;  /* 0x0006000001047983 */ /* 0x008f220000100800 */
[----:B------:R-:W-:Y:S02]  /*19ef0*/  PRMT R163, RZ, 0x7610, R163 ;  /* 0x00007610ffa37816 */ /* 0x000fe400000000a3 */
[----:B------:R-:W-:Y:S01]  /*19f00*/  PRMT R170, RZ, 0x7610, R170 ;  /* 0x00007610ffaa7816 */ /* 0x000fe200000000aa */
[----:B------:R1:W-:Y:S01]  /*19f10*/  STL [R1+0xc28], R3 ;  /* 0x000c280301007387 */ /* 0x0003e20000100800 */
[----:B------:R-:W-:Y:S02]  /*19f20*/  PRMT R46, RZ, 0x7610, R46 ;  /* 0x00007610ff2e7816 */ /* 0x000fe4000000002e */
[----:B------:R-:W-:Y:S01]  /*19f30*/  PRMT R23, RZ, 0x7610, R23 ;  /* 0x00007610ff177816 */ /* 0x000fe20000000017 */
[----:B------:R-:W3:Y:S01]  /*19f40*/  LDL R142, [R1+0x5fc] ;  /* 0x0005fc00018e7983 */ /* 0x000ee20000100800 */
[----:B------:R-:W-:-:S02]  /*19f50*/  PRMT R162, RZ, 0x7610, R162 ;  /* 0x00007610ffa27816 */ /* 0x000fc400000000a2 */
[----:B------:R-:W-:Y:S02]  /*19f60*/  PRMT R169, RZ, 0x7610, R169 ;  /* 0x00007610ffa97816 */ /* 0x000fe400000000a9 */
[----:B------:R-:W-:Y:S02]  /*19f70*/  PRMT R141, RZ, 0x7610, R141 ;  /* 0x00007610ff8d7816 */ /* 0x000fe4000000008d */
[----:B-1----:R-:W-:Y:S01]  /*19f80*/  MOV R3, UR54 ;  /* 0x0000003600037c02 */ /* 0x002fe20008000f00 */
[----:B------:R2:W-:Y:S01]  /*19f90*/  STL [R1+0xc24], R25 ;  /* 0x000c241901007387 */ /* 0x0005e20000100800 */
[----:B------:R-:W-:Y:S02]  /*19fa0*/  PRMT R21, RZ, 0x7610, R21 ;  /* 0x00007610ff157816 */ /* 0x000fe40000000015 */
[----:B------:R-:W-:Y:S01]  /*19fb0*/  PRMT R161, RZ, 0x7610, R161 ;  /* 0x00007610ffa17816 */ /* 0x000fe200000000a1 */
[----:B------:R1:W-:Y:S01]  /*19fc0*/  STL [R1+0xc20], R3 ;  /* 0x000c200301007387 */ /* 0x0003e20000100800 */
[----:B0-----:R-:W-:-:S02]  /*19fd0*/  SHF.R.U32.HI R55, RZ, 0x7, R55 ;  /* 0x00000007ff377819 */ /* 0x001fc40000011637 */
[----:B------:R-:W-:Y:S01]  /*19fe0*/  PRMT R168, RZ, 0x7610, R168 ;  /* 0x00007610ffa87816 */ /* 0x000fe200000000a8 */
[----:B------:R-:W3:Y:S01]  /*19ff0*/  LDL R133, [R1+0x5f0] ;  /* 0x0005f00001857983 */ /* 0x000ee20000100800 */
[----:B------:R-:W-:Y:S02]  /*1a000*/  PRMT R134, RZ, 0x7610, R134 ;  /* 0x00007610ff867816 */ /* 0x000fe40000000086 */
[----:B--2---:R-:W-:Y:S01]  /*1a010*/  SHF.R.U32.HI R25, RZ, 0x7, R39 ;  /* 0x00000007ff197819 */ /* 0x004fe20000011627 */
[----:B------:R-:W2:Y:S01]  /*1a020*/  LDL R145, [R1+0x7d0] ;  /* 0x0007d00001917983 */ /* 0x000ea20000100800 */
[----:B------:R-:W-:Y:S02]  /*1a030*/  PRMT R18, RZ, 0x7610, R18 ;  /* 0x00007610ff127816 */ /* 0x000fe40000000012 */
[----:B------:R-:W-:Y:S01]  /*1a040*/  PRMT R160, RZ, 0x7610, R160 ;  /* 0x00007610ffa07816 */ /* 0x000fe200000000a0 */
[----:B-1----:R-:W3:Y:S01]  /*1a050*/  LDL R3, [R1+0x7e8] ;  /* 0x0007e80001037983 */ /* 0x002ee20000100800 */
[----:B------:R-:W-:-:S02]  /*1a060*/  SGXT.U32 R55, R55, 0x1 ;  /* 0x000000013737781a */ /* 0x000fc40000000000 */
[----:B------:R-:W-:Y:S01]  /*1a070*/  SGXT.U32 R25, R25, 0x1 ;  /* 0x000000011919781a */ /* 0x000fe20000000000 */
[----:B------:R-:W2:Y:S01]  /*1a080*/  LDL R39, [R1+0x7e4] ;  /* 0x0007e40001277983 */ /* 0x000ea20000100800 */
[C---:B------:R-:W-:Y:S02]  /*1a090*/  LOP3.LUT R48, R55.reuse, 0x2, RZ, 0xfc, !PT ;  /* 0x0000000237307812 */ /* 0x040fe400078efcff */
[----:B------:R-:W-:Y:S01]  /*1a0a0*/  LOP3.LUT R55, R55, 0x4, RZ, 0xfc, !PT ;  /* 0x0000000437377812 */ /* 0x000fe200078efcff */
[----:B------:R-:W2:Y:S01]  /*1a0b0*/  LDL R146, [R1+0x628] ;  /* 0x0006280001927983 */ /* 0x000ea20000100800 */
[----:B------:R-:W-:Y:S02]  /*1a0c0*/  ISETP.GE.AND P0, PT, R48, UR8, PT ;  /* 0x0000000830007c0c */ /* 0x000fe4000bf06270 */
[----:B------:R-:W-:Y:S02]  /*1a0d0*/  LOP3.LUT R48, R25, 0x6, RZ, 0xfc, !PT ;  /* 0x0000000619307812 */ /* 0x000fe400078efcff */
[----:B------:R-:W-:-:S02]  /*1a0e0*/  ISETP.GE.AND P1, PT, R55, UR8, PT ;  /* 0x0000000837007c0c */ /* 0x000fc4000bf26270 */
[----:B------:R-:W-:Y:S01]  /*1a0f0*/  LOP3.LUT R25, R25, 0x8, RZ, 0xfc, !PT ;  /* 0x0000000819197812 */ /* 0x000fe200078efcff */
[----:B------:R-:W2:Y:S01]  /*1a100*/  LDL R55, [R1+0x5f8] ;  /* 0x0005f80001377983 */ /* 0x000ea20000100800 */
[----:B------:R-:W-:Y:S02]  /*1a110*/  PRMT R167, RZ, 0x7610, R167 ;  /* 0x00007610ffa77816 */ /* 0x000fe400000000a7 */
[----:B------:R-:W-:Y:S02]  /*1a120*/  ISETP.GE.AND P3, PT, R25, UR8, PT ;  /* 0x0000000819007c0c */ /* 0x000fe4000bf66270 */
[----:B------:R-:W0:Y:S01]  /*1a130*/  S2R R25, SR_TID.X ;  /* 0x0000000000197919 */ /* 0x000e220000002100 */
[----:B------:R-:W-:Y:S02]  /*1a140*/  ISETP.GE.AND P2, PT, R48, UR8, PT ;  /* 0x0000000830007c0c */ /* 0x000fe4000bf46270 */
[----:B------:R-:W-:Y:S01]  /*1a150*/  PRMT R143, RZ, 0x7610, R143 ;  /* 0x00007610ff8f7816 */ /* 0x000fe2000000008f */
[----:B------:R-:W2:Y:S01]  /*1a160*/  LDL R48, [R1+0x7e0] ;  /* 0x0007e00001307983 */ /* 0x000ea20000100800 */
[----:B------:R-:W-:-:S02]  /*1a170*/  PRMT R17, RZ, 0x7610, R17 ;  /* 0x00007610ff117816 */ /* 0x000fc40000000011 */
[----:B------:R-:W-:Y:S02]  /*1a180*/  PRMT R159, RZ, 0x7610, R159 ;  /* 0x00007610ff9f7816 */ /* 0x000fe4000000009f */
[----:B------:R-:W-:Y:S02]  /*1a190*/  PRMT R166, RZ, 0x7610, R166 ;  /* 0x00007610ffa67816 */ /* 0x000fe400000000a6 */
[----:B------:R-:W-:Y:S02]  /*1a1a0*/  PRMT R47, RZ, 0x7610, R47 ;  /* 0x00007610ff2f7816 */ /* 0x000fe4000000002f */
[----:B------:R-:W-:Y:S02]  /*1a1b0*/  PRMT R15, RZ, 0x7610, R15 ;  /* 0x00007610ff0f7816 */ /* 0x000fe4000000000f */
[----:B------:R-:W-:Y:S02]  /*1a1c0*/  PRMT R158, RZ, 0x7610, R158 ;  /* 0x00007610ff9e7816 */ /* 0x000fe4000000009e */
        /* <DEDUP_REMOVED lines=8> */
[--C-:B0-----:R-:W-:Y:S02]  /*1a250*/  SHF.R.U32.HI R136, RZ, 0x7, R25.reuse ;  /* 0x00000007ff887819 */ /* 0x101fe40000011619 */
[----:B------:R-:W-:Y:S02]  /*1a260*/  SHF.R.U32.HI R25, RZ, 0x7, R25 ;  /* 0x00000007ff197819 */ /* 0x000fe40000011619 */
[----:B------:R-:W-:Y:S02]  /*1a270*/  PRMT R50, RZ, 0x7610, R50 ;  /* 0x00007610ff327816 */ /* 0x000fe40000000032 */
[----:B------:R-:W-:Y:S02]  /*1a280*/  SGXT.U32 R25, R25, 0x1 ;  /* 0x000000011919781a */ /* 0x000fe40000000000 */
        /* <DEDUP_REMOVED lines=102> */
[----:B------:R-:W-:Y:S01]  /*1a8f0*/  PRMT R191, RZ, 0x7610, R191 ;  /* 0x00007610ffbf7816 */ /* 0x000fe200000000bf */
[----:B----4-:R3:W4:Y:S01]  /*1a900*/  @!P0 LDG.E.U16 R165, desc[UR56][R4.64] ;  /* 0x0000003804a58981 */ /* 0x010722000c1e1500 */
        /* <DEDUP_REMOVED lines=15> */
[----:B------:R-:W-:Y:S01]  /*1aa00*/  PRMT R175, RZ, 0x7610, R175 ;  /* 0x00007610ffaf7816 */ /* 0x000fe200000000af */
[----:B---3--:R-:W-:Y:S01]  /*1aa10*/  @!P1 IMAD.MOV.U32 R4, RZ, RZ, R3 ;  /* 0x000000ffff049224 */ /* 0x008fe200078e0003 */
[----:B------:R-:W-:Y:S02]  /*1aa20*/  LOP3.LUT R3, R25, 0xc, RZ, 0xfc, !PT ;  /* 0x0000000c19037812 */ /* 0x000fe400078efcff */
[----:B------:R-:W-:Y:S02]  /*1aa30*/  PRMT R174, RZ, 0x7610, R174 ;  /* 0x00007610ffae7816 */ /* 0x000fe400000000ae */
[----:B------:R-:W-:-:S02]  /*1aa40*/  ISETP.GE.AND P5, PT, R3, UR8, PT ;  /* 0x0000000803007c0c */ /* 0x000fc4000bfa6270 */
[----:B------:R-:W3:Y:S01]  /*1aa50*/  LDL R3, [R1+0x7dc] ;  /* 0x0007dc0001037983 */ /* 0x000ee20000100800 */
[----:B------:R-:W-:Y:S02]  /*1aa60*/  SGXT.U32 R136, R136, 0x1 ;  /* 0x000000018888781a */ /* 0x000fe40000000000 */
[----:B------:R-:W-:Y:S02]  /*1aa70*/  PRMT R173, RZ, 0x7610, R173 ;  /* 0x00007610ffad7816 */ /* 0x000fe400000000ad */
[----:B------:R-:W-:Y:S01]  /*1aa80*/  LOP3.LUT R136, R136, 0xa, RZ, 0xfc, !PT ;  /* 0x0000000a88887812 */ /* 0x000fe200078efcff */
[----:B------:R-:W-:Y:S01]  /*1aa90*/  @!P1 IMAD.MOV.U32 R5, RZ, RZ, R142 ;  /* 0x000000ffff059224 */ /* 0x000fe200078e008e */
[----:B------:R-:W-:Y:S01]  /*1aaa0*/  PRMT R149, RZ, 0x7610, R149 ;  /* 0x00007610ff957816 */ /* 0x000fe20000000095 */
[----:B------:R-:W4:Y:S01]  /*1aab0*/  LDL R142, [R1+0x7c8] ;  /* 0x0007c800018e7983 */ /* 0x000f220000100800 */
[----:B------:R-:W-:Y:S02]  /*1aac0*/  ISETP.GE.AND P4, PT, R136, UR8, PT ;  /* 0x0000000888007c0c */ /* 0x000fe4000bf86270 */
[----:B------:R-:W-:Y:S01]  /*1aad0*/  LOP3.LUT R136, R25, 0xe, RZ, 0xfc, !PT ;  /* 0x0000000e19887812 */ /* 0x000fe200078efcff */
[----:B------:R2:W4:Y:S01]  /*1aae0*/  @!P1 LDG.E.U16 R172, desc[UR56][R4.64] ;  /* 0x0000003804ac9981 */ /* 0x000522000c1e1500 */
[----:B------:R-:W-:-:S03]  /*1aaf0*/  MOV R151, UR46 ;  /* 0x0000002e00977c02 */ /* 0x000fc60008000f00 */
[----:B------:R-:W4:Y:S01]  /*1ab00*/  LDL R25, [R1+0x7d8] ;  /* 0x0007d80001197983 */ /* 0x000f220000100800 */
[----:B--2---:R-:W-:-:S03]  /*1ab10*/  @!P2 IMAD.MOV.U32 R4, RZ, RZ, R39 ;  /* 0x000000ffff04a224 */ /* 0x004fc600078e0027 */
[----:B------:R-:W2:Y:S01]  /*1ab20*/  LDL R39, [R1+0x7d4] ;  /* 0x0007d40001277983 */ /* 0x000ea20000100800 */
[----:B------:R-:W-:Y:S02]  /*1ab30*/  @!P2 IMAD.MOV.U32 R5, RZ, RZ, R55 ;  /* 0x000000ffff05a224 */ /* 0x000fe400078e0037 */
[----:B------:R-:W0:Y:S01]  /*1ab40*/  S2R R55, SR_TID.X ;  /* 0x0000000000377919 */ /* 0x000e220000002100 */
[----:B------:R-:W-:Y:S02]  /*1ab50*/  ISETP.GE.AND P6, PT, R136, UR8, PT ;  /* 0x0000000888007c0c */ /* 0x000fe4000bfc6270 */
[----:B------:R-:W2:Y:S04]  /*1ab60*/  LDL R136, [R1+0x7cc] ;  /* 0x0007cc0001887983 */ /* 0x000ea80000100800 */
[----:B------:R1:W2:Y:S02]  /*1ab70*/  @!P2 LDG.E.U16 R147, desc[UR56][R4.64] ;  /* 0x000000380493a981 */ /* 0x0002a4000c1e1500 */
[----:B-1----:R-:W-:Y:S01]  /*1ab80*/  @!P3 IMAD.MOV.U32 R4, RZ, RZ, R48 ;  /* 0x000000ffff04b224 */ /* 0x002fe200078e0030 */
[----:B0-----:R-:W-:-:S04]  /*1ab90*/  SHF.R.U32.HI R48, RZ, 0x7, R55 ;  /* 0x00000007ff307819 */ /* 0x001fc80000011637 */
[----:B------:R-:W-:-:S04]  /*1aba0*/  SGXT.U32 R48, R48, 0x1 ;  /* 0x000000013030781a */ /* 0x000fc80000000000 */
[----:B------:R-:W-:Y:S01]  /*1abb0*/  LOP3.LUT R55, R48, 0x10, RZ, 0xfc, !PT ;  /* 0x0000001030377812 */ /* 0x000fe200078efcff */
[----:B------:R-:W-:Y:S02]  /*1abc0*/  @!P3 IMAD.MOV.U32 R5, RZ, RZ, R133 ;  /* 0x000000ffff05b224 */ /* 0x000fe400078e0085 */
[----:B------:R-:W2:Y:S01]  /*1abd0*/  LDL R133, [R1+0x7c0] ;  /* 0x0007c00001857983 */ /* 0x000ea20000100800 */
[----:B------:R-:W-:-:S03]  /*1abe0*/  ISETP.GE.AND P1, PT, R55, UR8, PT ;  /* 0x0000000837007c0c */ /* 0x000fc6000bf26270 */
[----:B------:R-:W2:Y:S04]  /*1abf0*/  LDL R55, [R1+0x7c4] ;  /* 0x0007c40001377983 */ /* 0x000ea80000100800 */
[----:B------:R3:W2:Y:S01]  /*1ac00*/  @!P3 LDG.E.U16 R154, desc[UR56][R4.64] ;  /* 0x00000038049ab981 */ /* 0x0006a2000c1e1500 */
[----:B------:R-:W-:-:S04]  /*1ac10*/  LOP3.LUT R48, R48, 0x12, RZ, 0xfc, !PT ;  /* 0x0000001230307812 */ /* 0x000fc800078efcff */
[----:B------:R-:W-:Y:S02]  /*1ac20*/  ISETP.GE.AND P0, PT, R48, UR8, PT ;  /* 0x0000000830007c0c */ /* 0x000fe4000bf06270 */
[----:B------:R-:W0:Y:S01]  /*1ac30*/  S2R R48, SR_TID.X ;  /* 0x0000000000307919 */ /* 0x000e220000002100 */
[----:B---3--:R-:W-:Y:S02]  /*1ac40*/  @!P4 IMAD.MOV.U32 R4, RZ, RZ, R3 ;  /* 0x000000ffff04c224 */ /* 0x008fe400078e0003 */
[----:B------:R-:W3:Y:S01]  /*1ac50*/  LDL R3, [R1+0x7bc] ;  /* 0x0007bc0001037983 */ /* 0x000ee20000100800 */
[----:B----4-:R-:W-:-:S03]  /*1ac60*/  @!P4 IMAD.MOV.U32 R5, RZ, RZ, R25 ;  /* 0x000000ffff05c224 */ /* 0x010fc600078e0019 */
[----:B------:R-:W4:Y:S04]  /*1ac70*/  LDL R25, [R1+0x7b8] ;  /* 0x0007b80001197983 */ /* 0x000f280000100800 */
[----:B------:R2:W4:Y:S02]  /*1ac80*/  @!P4 LDG.E.U16 R164, desc[UR56][R4.64] ;  /* 0x0000003804a4c981 */ /* 0x000524000c1e1500 */
[----:B--2---:R-:W-:Y:S01]  /*1ac90*/  @!P5 IMAD.MOV.U32 R4, RZ, RZ, R39 ;  /* 0x000000ffff04d224 */ /* 0x004fe200078e0027 */
[--C-:B0-----:R-:W-:Y:S01]  /*1aca0*/  SHF.R.U32.HI R39, RZ, 0x7, R48.reuse ;  /* 0x00000007ff277819 */ /* 0x101fe20000011630 */
[----:B------:R-:W-:Y:S01]  /*1acb0*/  @!P5 IMAD.MOV.U32 R5, RZ, RZ, R145 ;  /* 0x000000ffff05d224 */ /* 0x000fe200078e0091 */
[----:B------:R-:W-:Y:S01]  /*1acc0*/  SHF.R.U32.HI R48, RZ, 0x7, R48 ;  /* 0x00000007ff307819 */ /* 0x000fe20000011630 */
[----:B------:R-:W2:Y:S01]  /*1acd0*/  LDL R145, [R1+0x7a8] ;  /* 0x0007a80001917983 */ /* 0x000ea20000100800 */
[----:B------:R-:W-:-:S02]  /*1ace0*/  SGXT.U32 R39, R39, 0x1 ;  /* 0x000000012727781a */ /* 0x000fc40000000000 */
[----:B------:R-:W-:Y:S01]  /*1acf0*/  SGXT.U32 R48, R48, 0x1 ;  /* 0x000000013030781a */ /* 0x000fe20000000000 */
[----:B------:R0:W2:Y:S02]  /*1ad00*/  @!P5 LDG.E.U16 R171, desc[UR56][R4.64] ;  /* 0x0000003804abd981 */ /* 0x0000a4000c1e1500 */
[----:B0-----:R-:W-:Y:S01]  /*1ad10*/  @!P6 IMAD.MOV.U32 R4, RZ, RZ, R136 ;  /* 0x000000ffff04e224 */ /* 0x001fe200078e0088 */
[----:B------:R-:W-:Y:S02]  /*1ad20*/  LOP3.LUT R136, R39, 0x14, RZ, 0xfc, !PT ;  /* 0x0000001427887812 */ /* 0x000fe400078efcff */
[----:B------:R-:W-:-:S04]  /*1ad30*/  LOP3.LUT R39, R48, 0x16, RZ, 0xfc, !PT ;  /* 0x0000001630277812 */ /* 0x000fc800078efcff */
[----:B------:R-:W-:Y:S02]  /*1ad40*/  ISETP.GE.AND P3, PT, R39, UR8, PT ;  /* 0x0000000827007c0c */ /* 0x000fe4000bf66270 */
[----:B------:R-:W2:Y:S01]  /*1ad50*/  LDL R39, [R1+0x7b4] ;  /* 0x0007b40001277983 */ /* 0x000ea20000100800 */
[----:B------:R-:W-:Y:S02]  /*1ad60*/  ISETP.GE.AND P2, PT, R136, UR8, PT ;  /* 0x0000000888007c0c */ /* 0x000fe4000bf46270 */
[----:B------:R-:W-:Y:S02]  /*1ad70*/  LOP3.LUT R136, R48, 0x18, RZ, 0xfc, !PT ;  /* 0x0000001830887812 */ /* 0x000fe400078efcff */
[----:B------:R-:W2:Y:S01]  /*1ad80*/  LDL R48, [R1+0x7b0] ;  /* 0x0007b00001307983 */ /* 0x000ea20000100800 */
[----:B------:R-:W-:Y:S01]  /*1ad90*/  @!P6 IMAD.MOV.U32 R5, RZ, RZ, R142 ;  /* 0x000000ffff05e224 */ /* 0x000fe200078e008e */
[----:B------:R-:W-:Y:S02]  /*1ada0*/  ISETP.GE.AND P4, PT, R136, UR8, PT ;  /* 0x0000000888007c0c */ /* 0x000fe4000bf86270 */
[----:B------:R-:W2:Y:S04]  /*1adb0*/  LDL R136, [R1+0x7ac] ;  /* 0x0007ac0001887983 */ /* 0x000ea80000100800 */
[----:B------:R0:W2:Y:S04]  /*1adc0*/  @!P6 LDG.E.U16 R49, desc[UR56][R4.64] ;  /* 0x000000380431e981 */ /* 0x0000a8000c1e1500 */
[----:B------:R-:W2:Y:S01]  /*1add0*/  LDL R142, [R1+0x7a0] ;  /* 0x0007a000018e7983 */ /* 0x000ea20000100800 */
[----:B0-----:R-:W-:-:S02]  /*1ade0*/  @!P1 IMAD.MOV.U32 R4, RZ, RZ, R55 ;  /* 0x000000ffff049224 */ /* 0x001fc400078e0037 */
[----:B------:R-:W-:-:S05]  /*1adf0*/  @!P1 IMAD.MOV.U32 R5, RZ, RZ, R133 ;  /* 0x000000ffff059224 */ /* 0x000fca00078e0085 */
[----:B------:R3:W2:Y:S01]  /*1ae00*/  @!P1 LDG.E.U16 R152, desc[UR56][R4.64] ;  /* 0x0000003804989981 */ /* 0x0006a2000c1e1500 */
[----:B------:R-:W0:Y:S01]  /*1ae10*/  S2R R55, SR_TID.X ;  /* 0x0000000000377919 */ /* 0x000e220000002100 */
[----:B---3--:R-:W-:Y:S02]  /*1ae20*/  @!P0 IMAD.MOV.U32 R4, RZ, RZ, R3 ;  /* 0x000000ffff048224 */ /* 0x008fe400078e0003 */
[----:B------:R-:W3:Y:S01]  /*1ae30*/  LDL R3, [R1+0x7a4] ;  /* 0x0007a40001037983 */ /* 0x000ee20000100800 */
[----:B0-----:R-:W-:-:S04]  /*1ae40*/  SHF.R.U32.HI R55, RZ, 0x7, R55 ;  /* 0x00000007ff377819 */ /* 0x001fc80000011637 */
[----:B------:R-:W-:Y:S01]  /*1ae50*/  SGXT.U32 R55, R55, 0x1 ;  /* 0x000000013737781a */ /* 0x000fe20000000000 */
[----:B----4-:R-:W-:-:S03]  /*1ae60*/  @!P0 IMAD.MOV.U32 R5, RZ, RZ, R25 ;  /* 0x000000ffff058224 */ /* 0x010fc600078e0019 */
[----:B------:R-:W-:-:S04]  /*1ae70*/  LOP3.LUT R25, R55, 0x1a, RZ, 0xfc, !PT ;  /* 0x0000001a37197812 */ /* 0x000fc800078efcff */
[----:B------:R-:W-:Y:S01]  /*1ae80*/  ISETP.GE.AND P1, PT, R25, UR8, PT ;  /* 0x0000000819007c0c */ /* 0x000fe2000bf26270 */
[----:B------:R2:W4:Y:S01]  /*1ae90*/  @!P0 LDG.E.U16 R163, desc[UR56][R4.64] ;  /* 0x0000003804a38981 */ /* 0x000522000c1e1500 */
[----:B------:R-:W-:-:S03]  /*1aea0*/  LOP3.LUT R133, R55, 0x1c, RZ, 0xfc, !PT ;  /* 0x0000001c37857812 */ /* 0x000fc600078efcff */
[----:B------:R-:W4:Y:S04]  /*1aeb0*/  LDL R25, [R1+0x79c] ;  /* 0x00079c0001197983 */ /* 0x000f280000100800 */
[----:B------:R-:W4:Y:S01]  /*1aec0*/  LDL R55, [R1+0x798] ;  /* 0x0007980001377983 */ /* 0x000f220000100800 */
[----:B--2---:R-:W-:Y:S02]  /*1aed0*/  @!P2 IMAD.MOV.U32 R4, RZ, RZ, R39 ;  /* 0x000000ffff04a224 */ /* 0x004fe400078e0027 */
[----:B------:R-:W0:Y:S01]  /*1aee0*/  S2R R39, SR_TID.X ;  /* 0x0000000000277919 */ /* 0x000e220000002100 */
[----:B------:R-:W-:Y:S02]  /*1aef0*/  @!P2 IMAD.MOV.U32 R5, RZ, RZ, R48 ;  /* 0x000000ffff05a224 */ /* 0x000fe400078e0030 */
[----:B------:R-:W2:Y:S04]  /*1af00*/  LDL R48, [R1+0x794] ;  /* 0x0007940001307983 */ /* 0x000ea80000100800 */
[----:B------:R1:W2:Y:S01]  /*1af10*/  @!P2 LDG.E.U16 R170, desc[UR56][R4.64] ;  /* 0x0000003804aaa981 */ /* 0x0002a2000c1e1500 */
[----:B------:R-:W-:-:S03]  /*1af20*/  ISETP.GE.AND P0, PT, R133, UR8, PT ;  /* 0x0000000885007c0c */ /* 0x000fc6000bf06270 */
[----:B------:R-:W2:Y:S01]  /*1af30*/  LDL R133, [R1+0x790] ;  /* 0x0007900001857983 */ /* 0x000ea20000100800 */
[----:B-1----:R-:W-:Y:S02]  /*1af40*/  @!P3 IMAD.MOV.U32 R4, RZ, RZ, R136 ;  /* 0x000000ffff04b224 */ /* 0x002fe400078e0088 */
[----:B------:R-:W-:Y:S02]  /*1af50*/  @!P3 IMAD.MOV.U32 R5, RZ, RZ, R145 ;  /* 0x000000ffff05b224 */ /* 0x000fe400078e0091 */
[----:B------:R-:W2:Y:S04]  /*1af60*/  LDL R145, [R1+0x780] ;  /* 0x0007800001917983 */ /* 0x000ea80000100800 */
[----:B------:R3:W2:Y:S01]  /*1af70*/  @!P3 LDG.E.U16 R46, desc[UR56][R4.64] ;  /* 0x00000038042eb981 */ /* 0x0006a2000c1e1500 */
[----:B0-----:R-:W-:-:S02]  /*1af80*/  SHF.R.U32.HI R136, RZ, 0x7, R39 ;  /* 0x00000007ff887819 */ /* 0x001fc40000011627 */
[----:B------:R-:W-:-:S04]  /*1af90*/  SHF.R.U32.HI R39, RZ, 0x7, R39 ;  /* 0x00000007ff277819 */ /* 0x000fc80000011627 */
[----:B------:R-:W-:Y:S01]  /*1afa0*/  SGXT.U32 R39, R39, 0x1 ;  /* 0x000000012727781a */ /* 0x000fe20000000000 */
[----:B---3--:R-:W-:-:S03]  /*1afb0*/  @!P4 IMAD.MOV.U32 R4, RZ, RZ, R3 ;  /* 0x000000ffff04c224 */ /* 0x008fc600078e0003 */
[----:B------:R-:W-:-:S04]  /*1afc0*/  LOP3.LUT R3, R39, 0x20, RZ, 0xfc, !PT ;  /* 0x0000002027037812 */ /* 0x000fc800078efcff */
[----:B------:R-:W-:Y:S02]  /*1afd0*/  ISETP.GE.AND P3, PT, R3, UR8, PT ;  /* 0x0000000803007c0c */ /* 0x000fe4000bf66270 */
[----:B------:R-:W3:Y:S01]  /*1afe0*/  LDL R3, [R1+0x78c] ;  /* 0x00078c0001037983 */ /* 0x000ee20000100800 */
[----:B------:R-:W-:-:S04]  /*1aff0*/  SGXT.U32 R136, R136, 0x1 ;  /* 0x000000018888781a */ /* 0x000fc80000000000 */
[----:B------:R-:W-:-:S04]  /*1b000*/  LOP3.LUT R136, R136, 0x1e, RZ, 0xfc, !PT ;  /* 0x0000001e88887812 */ /* 0x000fc800078efcff */
[----:B------:R-:W-:Y:S02]  /*1b010*/  ISETP.GE.AND P2, PT, R136, UR8, PT ;  /* 0x0000000888007c0c */ /* 0x000fe4000bf46270 */
[----:B------:R-:W-:Y:S02]  /*1b020*/  LOP3.LUT R136, R39, 0x22, RZ, 0xfc, !PT ;  /* 0x0000002227887812 */ /* 0x000fe400078efcff */
[----:B------:R-:W3:Y:S01]  /*1b030*/  LDL R39, [R1+0x788] ;  /* 0x0007880001277983 */ /* 0x000ee20000100800 */
[----:B------:R-:W-:-:S03]  /*1b040*/  @!P4 IMAD.MOV.U32 R5, RZ, RZ, R142 ;  /* 0x000000ffff05c224 */ /* 0x000fc600078e008e */
[----:B------:R-:W3:Y:S04]  /*1b050*/  LDL R142, [R1+0x778] ;  /* 0x00077800018e7983 */ /* 0x000ee80000100800 */
[----:B------:R4:W3:Y:S01]  /*1b060*/  @!P4 LDG.E.U16 R23, desc[UR56][R4.64] ;  /* 0x000000380417c981 */ /* 0x0008e2000c1e1500 */
[----:B------:R-:W-:-:S03]  /*1b070*/  ISETP.GE.AND P4, PT, R136, UR8, PT ;  /* 0x0000000888007c0c */ /* 0x000fc6000bf86270 */
[----:B------:R-:W3:Y:S01]  /*1b080*/  LDL R136, [R1+0x77c] ;  /* 0x00077c0001887983 */ /* 0x000ee20000100800 */
[----:B----4-:R-:W-:-:S03]  /*1b090*/  @!P1 IMAD.MOV.U32 R4, RZ, RZ, R25 ;  /* 0x000000ffff049224 */ /* 0x010fc600078e0019 */
[----:B------:R-:W4:Y:S01]  /*1b0a0*/  LDL R25, [R1+0x784] ;  /* 0x0007840001197983 */ /* 0x000f220000100800 */
[----:B------:R-:W-:Y:S02]  /*1b0b0*/  @!P1 IMAD.MOV.U32 R5, RZ, RZ, R55 ;  /* 0x000000ffff059224 */ /* 0x000fe400078e0037 */
[----:B------:R-:W0:Y:S03]  /*1b0c0*/  S2R R55, SR_TID.X ;  /* 0x0000000000377919 */ /* 0x000e260000002100 */
[----:B------:R2:W4:Y:S02]  /*1b0d0*/  @!P1 LDG.E.U16 R162, desc[UR56][R4.64] ;  /* 0x0000003804a29981 */ /* 0x000524000c1e1500 */
[----:B--2---:R-:W-:Y:S01]  /*1b0e0*/  @!P0 IMAD.MOV.U32 R4, RZ, RZ, R48 ;  /* 0x000000ffff048224 */ /* 0x004fe200078e0030 */
        /* <DEDUP_REMOVED lines=8> */
[----:B------:R-:W-:Y:S01]  /*1b170*/  LOP3.LUT R48, R48, 0x26, RZ, 0xfc, !PT ;  /* 0x0000002630307812 */ /* 0x000fe200078efcff */
[----:B---3--:R-:W-:Y:S02]  /*1b180*/  @!P2 IMAD.MOV.U32 R4, RZ, RZ, R3 ;  /* 0x000000ffff04a224 */ /* 0x008fe400078e0003 */
[----:B------:R-:W3:Y:S01]  /*1b190*/  LDL R3, [R1+0x76c] ;  /* 0x00076c0001037983 */ /* 0x000ee20000100800 */
[----:B------:R-:W-:Y:S02]  /*1b1a0*/  ISETP.GE.AND P0, PT, R48, UR8, PT ;  /* 0x0000000830007c0c */ /* 0x000fe4000bf06270 */
[----:B------:R-:W0:Y:S01]  /*1b1b0*/  S2R R48, SR_TID.X ;  /* 0x0000000000307919 */ /* 0x000e220000002100 */
[----:B------:R-:W-:-:S02]  /*1b1c0*/  @!P2 IMAD.MOV.U32 R5, RZ, RZ, R39 ;  /* 0x000000ffff05a224 */ /* 0x000fc400078e0027 */
[----:B------:R-:W3:Y:S04]  /*1b1d0*/  LDL R39, [R1+0x768] ;  /* 0x0007680001277983 */ /* 0x000ee80000100800 */
[----:B------:R1:W3:Y:S02]  /*1b1e0*/  @!P2 LDG.E.U16 R141, desc[UR56][R4.64] ;  /* 0x00000038048da981 */ /* 0x0002e4000c1e1500 */
[----:B-1----:R-:W-:Y:S02]  /*1b1f0*/  @!P3 IMAD.MOV.U32 R5, RZ, RZ, R145 ;  /* 0x000000ffff05b224 */ /* 0x002fe400078e0091 */
[----:B------:R-:W3:Y:S01]  /*1b200*/  LDL R145, [R1+0x758] ;  /* 0x0007580001917983 */ /* 0x000ee20000100800 */
[----:B----4-:R-:W-:Y:S01]  /*1b210*/  @!P3 IMAD.MOV.U32 R4, RZ, RZ, R25 ;  /* 0x000000ffff04b224 */ /* 0x010fe200078e0019 */
[----:B0-----:R-:W-:-:S04]  /*1b220*/  SHF.R.U32.HI R25, RZ, 0x7, R48 ;  /* 0x00000007ff197819 */ /* 0x001fc80000011630 */
[----:B------:R0:W4:Y:S01]  /*1b230*/  @!P3 LDG.E.U16 R21, desc[UR56][R4.64] ;  /* 0x000000380415b981 */ /* 0x000122000c1e1500 */
[----:B------:R-:W-:Y:S02]  /*1b240*/  SHF.R.U32.HI R48, RZ, 0x7, R48 ;  /* 0x00000007ff307819 */ /* 0x000fe40000011630 */
[----:B------:R-:W-:Y:S02]  /*1b250*/  SGXT.U32 R25, R25, 0x1 ;  /* 0x000000011919781a */ /* 0x000fe40000000000 */
[----:B------:R-:W-:Y:S01]  /*1b260*/  SGXT.U32 R48, R48, 0x1 ;  /* 0x000000013030781a */ /* 0x000fe20000000000 */
[----:B0-----:R-:W-:Y:S01]  /*1b270*/  @!P4 IMAD.MOV.U32 R4, RZ, RZ, R136 ;  /* 0x000000ffff04c224 */ /* 0x001fe200078e0088 */
[----:B------:R-:W-:Y:S02]  /*1b280*/  LOP3.LUT R136, R25, 0x28, RZ, 0xfc, !PT ;  /* 0x0000002819887812 */ /* 0x000fe400078efcff */
[----:B------:R-:W-:-:S04]  /*1b290*/  LOP3.LUT R25, R48, 0x2a, RZ, 0xfc, !PT ;  /* 0x0000002a30197812 */ /* 0x000fc800078efcff */
[----:B------:R-:W-:Y:S02]  /*1b2a0*/  ISETP.GE.AND P3, PT, R25, UR8, PT ;  /* 0x0000000819007c0c */ /* 0x000fe4000bf66270 */
[----:B------:R-:W4:Y:S01]  /*1b2b0*/  LDL R25, [R1+0x764] ;  /* 0x0007640001197983 */ /* 0x000f220000100800 */
[----:B------:R-:W-:Y:S02]  /*1b2c0*/  ISETP.GE.AND P2, PT, R136, UR8, PT ;  /* 0x0000000888007c0c */ /* 0x000fe4000bf46270 */
[----:B------:R-:W-:Y:S02]  /*1b2d0*/  LOP3.LUT R136, R48, 0x2c, RZ, 0xfc, !PT ;  /* 0x0000002c30887812 */ /* 0x000fe400078efcff */
[----:B------:R-:W4:Y:S01]  /*1b2e0*/  LDL R48, [R1+0x760] ;  /* 0x0007600001307983 */ /* 0x000f220000100800 */
[----:B------:R-:W-:-:S03]  /*1b2f0*/  @!P4 IMAD.MOV.U32 R5, RZ, RZ, R142 ;  /* 0x000000ffff05c224 */ /* 0x000fc600078e008e */
[----:B------:R-:W4:Y:S04]  /*1b300*/  LDL R142, [R1+0x750] ;  /* 0x00075000018e7983 */ /* 0x000f280000100800 */
[----:B------:R2:W4:Y:S01]  /*1b310*/  @!P4 LDG.E.U16 R161, desc[UR56][R4.64] ;  /* 0x0000003804a1c981 */ /* 0x000522000c1e1500 */
[----:B------:R-:W-:-:S03]  /*1b320*/  ISETP.GE.AND P4, PT, R136, UR8, PT ;  /* 0x0000000888007c0c */ /* 0x000fc6000bf86270 */
[----:B------:R-:W4:Y:S01]  /*1b330*/  LDL R136, [R1+0x75c] ;  /* 0x00075c0001887983 */ /* 0x000f220000100800 */
[----:B--2---:R-:W-:Y:S02]  /*1b340*/  @!P1 IMAD.MOV.U32 R5, RZ, RZ, R133 ;  /* 0x000000ffff059224 */ /* 0x004fe400078e0085 */
[----:B------:R-:W-:-:S05]  /*1b350*/  @!P1 IMAD.MOV.U32 R4, RZ, RZ, R55 ;  /* 0x000000ffff049224 */ /* 0x000fca00078e0037 */
[----:B------:R3:W2:Y:S01]  /*1b360*/  @!P1 LDG.E.U16 R168, desc[UR56][R4.64] ;  /* 0x0000003804a89981 */ /* 0x0006a2000c1e1500 */
[----:B------:R-:W0:Y:S01]  /*1b370*/  S2R R55, SR_TID.X ;  /* 0x0000000000377919 */ /* 0x000e220000002100 */
[----:B---3--:R-:W-:Y:S02]  /*1b380*/  @!P0 IMAD.MOV.U32 R4, RZ, RZ, R3 ;  /* 0x000000ffff048224 */ /* 0x008fe400078e0003 */
[----:B------:R-:W3:Y:S01]  /*1b390*/  LDL R3, [R1+0x754] ;  /* 0x0007540001037983 */ /* 0x000ee20000100800 */
[----:B0-----:R-:W-:-:S04]  /*1b3a0*/  SHF.R.U32.HI R55, RZ, 0x7, R55 ;  /* 0x00000007ff377819 */ /* 0x001fc80000011637 */
[----:B------:R-:W-:Y:S01]  /*1b3b0*/  SGXT.U32 R55, R55, 0x1 ;  /* 0x000000013737781a */ /* 0x000fe20000000000 */
[----:B------:R-:W-:-:S03]  /*1b3c0*/  @!P0 IMAD.MOV.U32 R5, RZ, RZ, R39 ;  /* 0x000000ffff058224 */ /* 0x000fc600078e0027 */
[----:B------:R-:W-:-:S04]  /*1b3d0*/  LOP3.LUT R39, R55, 0x2e, RZ, 0xfc, !PT ;  /* 0x0000002e37277812 */ /* 0x000fc800078efcff */
[----:B------:R-:W-:Y:S01]  /*1b3e0*/  ISETP.GE.AND P1, PT, R39, UR8, PT ;  /* 0x0000000827007c0c */ /* 0x000fe2000bf26270 */
[----:B------:R4:W2:Y:S04]  /*1b3f0*/  @!P0 LDG.E.U16 R134, desc[UR56][R4.64] ;  /* 0x0000003804868981 */ /* 0x0008a8000c1e1500 */
[----:B------:R-:W2:Y:S01]  /*1b400*/  LDL R39, [R1+0x74c] ;  /* 0x00074c0001277983 */ /* 0x000ea20000100800 */
[----:B------:R-:W-:-:S03]  /*1b410*/  LOP3.LUT R133, R55, 0x30, RZ, 0xfc, !PT ;  /* 0x0000003037857812 */ /* 0x000fc600078efcff */
[----:B------:R-:W2:Y:S01]  /*1b420*/  LDL R55, [R1+0x748] ;  /* 0x0007480001377983 */ /* 0x000ea20000100800 */
[----:B----4-:R-:W-:Y:S02]  /*1b430*/  @!P2 IMAD.MOV.U32 R4, RZ, RZ, R25 ;  /* 0x000000ffff04a224 */ /* 0x010fe400078e0019 */
[----:B------:R-:W0:Y:S01]  /*1b440*/  S2R R25, SR_TID.X ;  /* 0x0000000000197919 */ /* 0x000e220000002100 */
[----:B------:R-:W-:Y:S02]  /*1b450*/  @!P2 IMAD.MOV.U32 R5, RZ, RZ, R48 ;  /* 0x000000ffff05a224 */ /* 0x000fe400078e0030 */
[----:B------:R-:W4:Y:S04]  /*1b460*/  LDL R48, [R1+0x744] ;  /* 0x0007440001307983 */ /* 0x000f280000100800 */
[----:B------:R1:W4:Y:S01]  /*1b470*/  @!P2 LDG.E.U16 R18, desc[UR56][R4.64] ;  /* 0x000000380412a981 */ /* 0x000322000c1e1500 */
[----:B------:R-:W-:-:S03]  /*1b480*/  ISETP.GE.AND P0, PT, R133, UR8, PT ;  /* 0x0000000885007c0c */ /* 0x000fc6000bf06270 */
[----:B------:R-:W4:Y:S01]  /*1b490*/  LDL R133, [R1+0x740] ;  /* 0x0007400001857983 */ /* 0x000f220000100800 */
[----:B-1----:R-:W-:Y:S02]  /*1b4a0*/  @!P3 IMAD.MOV.U32 R4, RZ, RZ, R136 ;  /* 0x000000ffff04b224 */ /* 0x002fe400078e0088 */
[----:B------:R-:W-:Y:S02]  /*1b4b0*/  @!P3 IMAD.MOV.U32 R5, RZ, RZ, R145 ;  /* 0x000000ffff05b224 */ /* 0x000fe400078e0091 */
[----:B------:R-:W4:Y:S04]  /*1b4c0*/  LDL R145, [R1+0x730] ;  /* 0x0007300001917983 */ /* 0x000f280000100800 */
[----:B------:R3:W4:Y:S01]  /*1b4d0*/  @!P3 LDG.E.U16 R160, desc[UR56][R4.64] ;  /* 0x0000003804a0b981 */ /* 0x000722000c1e1500 */
[----:B0-----:R-:W-:-:S02]  /*1b4e0*/  SHF.R.U32.HI R136, RZ, 0x7, R25 ;  /* 0x00000007ff887819 */ /* 0x001fc40000011619 */
[----:B------:R-:W-:-:S04]  /*1b4f0*/  SHF.R.U32.HI R25, RZ, 0x7, R25 ;  /* 0x00000007ff197819 */ /* 0x000fc80000011619 */
[----:B------:R-:W-:Y:S02]  /*1b500*/  SGXT.U32 R25, R25, 0x1 ;  /* 0x000000011919781a */ /* 0x000fe40000000000 */
[----:B------:R-:W-:-:S04]  /*1b510*/  SGXT.U32 R136, R136, 0x1 ;  /* 0x000000018888781a */ /* 0x000fc80000000000 */
[----:B------:R-:W-:-:S04]  /*1b520*/  LOP3.LUT R136, R136, 0x32, RZ, 0xfc, !PT ;  /* 0x0000003288887812 */ /* 0x000fc800078efcff */
[----:B------:R-:W-:Y:S02]  /*1b530*/  ISETP.GE.AND P2, PT, R136, UR8, PT ;  /* 0x0000000888007c0c */ /* 0x000fe4000bf46270 */
[C---:B------:R-:W-:Y:S01]  /*1b540*/  LOP3.LUT R136, R25.reuse, 0x36, RZ, 0xfc, !PT ;  /* 0x0000003619887812 */ /* 0x040fe200078efcff */
[----:B---3--:R-:W-:Y:S01]  /*1b550*/  @!P4 IMAD.MOV.U32 R4, RZ, RZ, R3 ;  /* 0x000000ffff04c224 */ /* 0x008fe200078e0003 */
[----:B------:R-:W-:Y:S02]  /*1b560*/  LOP3.LUT R3, R25, 0x34, RZ, 0xfc, !PT ;  /* 0x0000003419037812 */ /* 0x000fe400078efcff */
[----:B------:R-:W3:Y:S02]  /*1b570*/  LDL R25, [R1+0x738] ;  /* 0x0007380001197983 */ /* 0x000ee40000100800 */
[----:B------:R-:W-:Y:S02]  /*1b580*/  ISETP.GE.AND P3, PT, R3, UR8, PT ;  /* 0x0000000803007c0c */ /* 0x000fe4000bf66270 */
[----:B------:R-:W3:Y:S01]  /*1b590*/  LDL R3, [R1+0x73c] ;  /* 0x00073c0001037983 */ /* 0x000ee20000100800 */
[----:B------:R-:W-:-:S03]  /*1b5a0*/  @!P4 IMAD.MOV.U32 R5, RZ, RZ, R142 ;  /* 0x000000ffff05c224 */ /* 0x000fc600078e008e */
[----:B------:R-:W3:Y:S04]  /*1b5b0*/  LDL R142, [R1+0x728] ;  /* 0x00072800018e7983 */ /* 0x000ee80000100800 */
[----:B------:R2:W3:Y:S01]  /*1b5c0*/  @!P4 LDG.E.U16 R167, desc[UR56][R4.64] ;  /* 0x0000003804a7c981 */ /* 0x0004e2000c1e1500 */
[----:B------:R-:W-:-:S03]  /*1b5d0*/  ISETP.GE.AND P4, PT, R136, UR8, PT ;  /* 0x0000000888007c0c */ /* 0x000fc6000bf86270 */
[----:B------:R-:W3:Y:S01]  /*1b5e0*/  LDL R136, [R1+0x72c] ;  /* 0x00072c0001887983 */ /* 0x000ee20000100800 */
[----:B--2---:R-:W-:-:S03]  /*1b5f0*/  @!P1 IMAD.MOV.U32 R4, RZ, RZ, R39 ;  /* 0x000000ffff049224 */ /* 0x004fc600078e0027 */
[----:B------:R-:W2:Y:S01]  /*1b600*/  LDL R39, [R1+0x734] ;  /* 0x0007340001277983 */ /* 0x000ea20000100800 */
[----:B------:R-:W-:Y:S02]  /*1b610*/  @!P1 IMAD.MOV.U32 R5, RZ, RZ, R55 ;  /* 0x000000ffff059224 */ /* 0x000fe400078e0037 */
[----:B------:R-:W0:Y:S03]  /*1b620*/  S2R R55, SR_TID.X ;  /* 0x0000000000377919 */ /* 0x000e260000002100 */
[----:B------:R4:W2:Y:S02]  /*1b630*/  @!P1 LDG.E.U16 R143, desc[UR56][R4.64] ;  /* 0x00000038048f9981 */ /* 0x0008a4000c1e1500 */
[----:B----4-:R-:W-:Y:S01]  /*1b640*/  @!P0 IMAD.MOV.U32 R4, RZ, RZ, R48 ;  /* 0x000000ffff048224 */ /* 0x010fe200078e0030 */
[----:B0-----:R-:W-:-:S04]  /*1b650*/  SHF.R.U32.HI R48, RZ, 0x7, R55 ;  /* 0x00000007ff307819 */ /* 0x001fc80000011637 */
[----:B------:R-:W-:-:S04]  /*1b660*/  SGXT.U32 R48, R48, 0x1 ;  /* 0x000000013030781a */ /* 0x000fc80000000000 */
[----:B------:R-:W-:-:S04]  /*1b670*/  LOP3.LUT R55, R48, 0x38, RZ, 0xfc, !PT ;  /* 0x0000003830377812 */ /* 0x000fc800078efcff */
[----:B------:R-:W-:Y:S02]  /*1b680*/  ISETP.GE.AND P1, PT, R55, UR8, PT ;  /* 0x0000000837007c0c */ /* 0x000fe4000bf26270 */
[----:B------:R-:W4:Y:S01]  /*1b690*/  LDL R55, [R1+0x724] ;  /* 0x0007240001377983 */ /* 0x000f220000100800 */
[----:B------:R-:W-:-:S03]  /*1b6a0*/  @!P0 IMAD.MOV.U32 R5, RZ, RZ, R133 ;  /* 0x000000ffff058224 */ /* 0x000fc600078e0085 */
[----:B------:R-:W4:Y:S04]  /*1b6b0*/  LDL R133, [R1+0x720] ;  /* 0x0007200001857983 */ /* 0x000f280000100800 */
[----:B------:R3:W4:Y:S01]  /*1b6c0*/  @!P0 LDG.E.U16 R17, desc[UR56][R4.64] ;  /* 0x0000003804118981 */ /* 0x000722000c1e1500 */
[----:B------:R-:W-:-:S04]  /*1b6d0*/  LOP3.LUT R48, R48, 0x3a, RZ, 0xfc, !PT ;  /* 0x0000003a30307812 */ /* 0x000fc800078efcff */
[----:B------:R-:W-:Y:S02]  /*1b6e0*/  ISETP.GE.AND P0, PT, R48, UR8, PT ;  /* 0x0000000830007c0c */ /* 0x000fe4000bf06270 */
[----:B------:R-:W0:Y:S01]  /*1b6f0*/  S2R R48, SR_TID.X ;  /* 0x0000000000307919 */ /* 0x000e220000002100 */
[----:B---3--:R-:W-:Y:S02]  /*1b700*/  @!P2 IMAD.MOV.U32 R4, RZ, RZ, R3 ;  /* 0x000000ffff04a224 */ /* 0x008fe400078e0003 */
[----:B------:R-:W3:Y:S01]  /*1b710*/  LDL R3, [R1+0x71c] ;  /* 0x00071c0001037983 */ /* 0x000ee20000100800 */
[----:B------:R-:W-:-:S03]  /*1b720*/  @!P2 IMAD.MOV.U32 R5, RZ, RZ, R25 ;  /* 0x000000ffff05a224 */ /* 0x000fc600078e0019 */
[----:B------:R-:W3:Y:S04]  /*1b730*/  LDL R25, [R1+0x718] ;  /* 0x0007180001197983 */ /* 0x000ee80000100800 */
[----:B------:R2:W3:Y:S02]  /*1b740*/  @!P2 LDG.E.U16 R159, desc[UR56][R4.64] ;  /* 0x00000038049fa981 */ /* 0x0004e4000c1e1500 */
[----:B--2---:R-:W-:Y:S01]  /*1b750*/  @!P3 IMAD.MOV.U32 R4, RZ, RZ, R39 ;  /* 0x000000ffff04b224 */ /* 0x004fe200078e0027 */
[--C-:B0-----:R-:W-:Y:S01]  /*1b760*/  SHF.R.U32.HI R39, RZ, 0x7, R48.reuse ;  /* 0x00000007ff277819 */ /* 0x101fe20000011630 */
[----:B------:R-:W-:Y:S01]  /*1b770*/  @!P3 IMAD.MOV.U32 R5, RZ, RZ, R145 ;  /* 0x000000ffff05b224 */ /* 0x000fe200078e0091 */
[----:B------:R-:W-:Y:S01]  /*1b780*/  SHF.R.U32.HI R48, RZ, 0x7, R48 ;  /* 0x00000007ff307819 */ /* 0x000fe20000011630 */
[----:B------:R-:W2:Y:S01]  /*1b790*/  LDL R145, [R1+0x708] ;  /* 0x0007080001917983 */ /* 0x000ea20000100800 */
[----:B------:R-:W-:-:S03]  /*1b7a0*/  SGXT.U32 R39, R39, 0x1 ;  /* 0x000000012727781a */ /* 0x000fc60000000000 */
[----:B------:R0:W2:Y:S01]  /*1b7b0*/  @!P3 LDG.E.U16 R166, desc[UR56][R4.64] ;  /* 0x0000003804a6b981 */ /* 0x0000a2000c1e1500 */
[----:B------:R-:W-:Y:S01]  /*1b7c0*/  SGXT.U32 R48, R48, 0x1 ;  /* 0x000000013030781a */ /* 0x000fe20000000000 */
[----:B0-----:R-:W-:Y:S01]  /*1b7d0*/  @!P4 IMAD.MOV.U32 R4, RZ, RZ, R136 ;  /* 0x000000ffff04c224 */ /* 0x001fe200078e0088 */
[----:B------:R-:W-:Y:S02]  /*1b7e0*/  LOP3.LUT R136, R39, 0x3c, RZ, 0xfc, !PT ;  /* 0x0000003c27887812 */ /* 0x000fe400078efcff */
[----:B------:R-:W-:Y:S02]  /*1b7f0*/  LOP3.LUT R39, R48, 0x3e, RZ, 0xfc, !PT ;  /* 0x0000003e30277812 */ /* 0x000fe400078efcff */
[----:B------:R-:W-:Y:S02]  /*1b800*/  ISETP.GE.AND P2, PT, R136, UR8, PT ;  /* 0x0000000888007c0c */ /* 0x000fe4000bf46270 */
[----:B------:R-:W-:Y:S02]  /*1b810*/  LOP3.LUT R136, R48, 0x40, RZ, 0xfc, !PT ;  /* 0x0000004030887812 */ /* 0x000fe400078efcff */
[----:B------:R-:W2:Y:S01]  /*1b820*/  LDL R48, [R1+0x710] ;  /* 0x0007100001307983 */ /* 0x000ea20000100800 */
[----:B------:R-:W-:-:S03]  /*1b830*/  ISETP.GE.AND P3, PT, R39, UR8, PT ;  /* 0x0000000827007c0c */ /* 0x000fc6000bf66270 */
[----:B------:R-:W2:Y:S01]  /*1b840*/  LDL R39, [R1+0x714] ;  /* 0x0007140001277983 */ /* 0x000ea20000100800 */
[----:B------:R-:W-:-:S03]  /*1b850*/  @!P4 IMAD.MOV.U32 R5, RZ, RZ, R142 ;  /* 0x000000ffff05c224 */ /* 0x000fc600078e008e */
[----:B------:R-:W2:Y:S04]  /*1b860*/  LDL R142, [R1+0x700] ;  /* 0x00070000018e7983 */ /* 0x000ea80000100800 */
[----:B------:R4:W2:Y:S01]  /*1b870*/  @!P4 LDG.E.U16 R47, desc[UR56][R4.64] ;  /* 0x00000038042fc981 */ /* 0x0008a2000c1e1500 */
[----:B------:R-:W-:-:S03]  /*1b880*/  ISETP.GE.AND P4, PT, R136, UR8, PT ;  /* 0x0000000888007c0c */ /* 0x000fc6000bf86270 */
[----:B------:R-:W2:Y:S01]  /*1b890*/  LDL R136, [R1+0x70c] ;  /* 0x00070c0001887983 */ /* 0x000ea20000100800 */
[----:B----4-:R-:W-:Y:S02]  /*1b8a0*/  @!P1 IMAD.MOV.U32 R4, RZ, RZ, R55 ;  /* 0x000000ffff049224 */ /* 0x010fe400078e0037 */
[----:B------:R-:W0:Y:S01]  /*1b8b0*/  S2R R55, SR_TID.X ;  /* 0x0000000000377919 */ /* 0x000e220000002100 */
[----:B------:R-:W-:-:S05]  /*1b8c0*/  @!P1 IMAD.MOV.U32 R5, RZ, RZ, R133 ;  /* 0x000000ffff059224 */ /* 0x000fca00078e0085 */
[----:B------:R3:W4:Y:S01]  /*1b8d0*/  @!P1 LDG.E.U16 R15, desc[UR56][R4.64] ;  /* 0x00000038040f9981 */ /* 0x000722000c1e1500 */
[----:B0-----:R-:W-:-:S04]  /*1b8e0*/  SHF.R.U32.HI R55, RZ, 0x7, R55 ;  /* 0x00000007ff377819 */ /* 0x001fc80000011637 */
[----:B------:R-:W-:Y:S01]  /*1b8f0*/  SGXT.U32 R55, R55, 0x1 ;  /* 0x000000013737781a */ /* 0x000fe20000000000 */
[----:B---3--:R-:W-:Y:S02]  /*1b900*/  @!P0 IMAD.MOV.U32 R4, RZ, RZ, R3 ;  /* 0x000000ffff048224 */ /* 0x008fe400078e0003 */
[----:B------:R-:W3:Y:S01]  /*1b910*/  LDL R3, [R1+0x704] ;  /* 0x0007040001037983 */ /* 0x000ee20000100800 */
[----:B------:R-:W-:Y:S01]  /*1b920*/  @!P0 IMAD.MOV.U32 R5, RZ, RZ, R25 ;  /* 0x000000ffff058224 */ /* 0x000fe200078e0019 */
[----:B------:R-:W-:-:S04]  /*1b930*/  LOP3.LUT R25, R55, 0x42, RZ, 0xfc, !PT ;  /* 0x0000004237197812 */ /* 0x000fc800078efcff */
[----:B------:R-:W-:Y:S01]  /*1b940*/  ISETP.GE.AND P1, PT, R25, UR8, PT ;  /* 0x0000000819007c0c */ /* 0x000fe2000bf26270 */
[----:B------:R2:W4:Y:S04]  /*1b950*/  @!P0 LDG.E.U16 R158, desc[UR56][R4.64] ;  /* 0x00000038049e8981 */ /* 0x000528000c1e1500 */
[----:B------:R-:W4:Y:S01]  /*1b960*/  LDL R25, [R1+0x6fc] ;  /* 0x0006fc0001197983 */ /* 0x000f220000100800 */
[----:B------:R-:W-:-:S03]  /*1b970*/  LOP3.LUT R133, R55, 0x44, RZ, 0xfc, !PT ;  /* 0x0000004437857812 */ /* 0x000fc600078efcff */
[----:B------:R-:W4:Y:S01]  /*1b980*/  LDL R55, [R1+0x6f8] ;  /* 0x0006f80001377983 */ /* 0x000f220000100800 */
[----:B------:R-:W-:-:S03]  /*1b990*/  ISETP.GE.AND P0, PT, R133, UR8, PT ;  /* 0x0000000885007c0c */ /* 0x000fc6000bf06270 */
[----:B------:R-:W4:Y:S01]  /*1b9a0*/  LDL R133, [R1+0x6f0] ;  /* 0x0006f00001857983 */ /* 0x000f220000100800 */
[----:B--2---:R-:W-:-:S03]  /*1b9b0*/  @!P2 IMAD.MOV.U32 R5, RZ, RZ, R48 ;  /* 0x000000ffff05a224 */ /* 0x004fc600078e0030 */
[----:B------:R-:W2:Y:S01]  /*1b9c0*/  LDL R48, [R1+0x6f4] ;  /* 0x0006f40001307983 */ /* 0x000ea20000100800 */
[----:B------:R-:W-:Y:S02]  /*1b9d0*/  @!P2 IMAD.MOV.U32 R4, RZ, RZ, R39 ;  /* 0x000000ffff04a224 */ /* 0x000fe400078e0027 */
[----:B------:R-:W0:Y:S03]  /*1b9e0*/  S2R R39, SR_TID.X ;  /* 0x0000000000277919 */ /* 0x000e260000002100 */
[----:B------:R1:W2:Y:S02]  /*1b9f0*/  @!P2 LDG.E.U16 R52, desc[UR56][R4.64] ;  /* 0x000000380434a981 */ /* 0x0002a4000c1e1500 */
[----:B-1----:R-:W-:Y:S02]  /*1ba00*/  @!P3 IMAD.MOV.U32 R4, RZ, RZ, R136 ;  /* 0x000000ffff04b224 */ /* 0x002fe400078e0088 */
[----:B------:R-:W-:-:S02]  /*1ba10*/  @!P3 IMAD.MOV.U32 R5, RZ, RZ, R145 ;  /* 0x000000ffff05b224 */ /* 0x000fc400078e0091 */
[----:B------:R-:W2:Y:S04]  /*1ba20*/  LDL R145, [R1+0x6e0] ;  /* 0x0006e00001917983 */ /* 0x000ea80000100800 */
[----:B------:R1:W2:Y:S01]  /*1ba30*/  @!P3 LDG.E.U16 R44, desc[UR56][R4.64] ;  /* 0x00000038042cb981 */ /* 0x0002a2000c1e1500 */
[--C-:B0-----:R-:W-:Y:S02]  /*1ba40*/  SHF.R.U32.HI R136, RZ, 0x7, R39.reuse ;  /* 0x00000007ff887819 */ /* 0x101fe40000011627 */
[----:B------:R-:W-:Y:S02]  /*1ba50*/  SHF.R.U32.HI R39, RZ, 0x7, R39 ;  /* 0x00000007ff277819 */ /* 0x000fe40000011627 */
[----:B------:R-:W-:Y:S02]  /*1ba60*/  SGXT.U32 R136, R136, 0x1 ;  /* 0x000000018888781a */ /* 0x000fe40000000000 */
[----:B------:R-:W-:-:S02]  /*1ba70*/  SGXT.U32 R39, R39, 0x1 ;  /* 0x000000012727781a */ /* 0x000fc40000000000 */
[----:B------:R-:W-:-:S04]  /*1ba80*/  LOP3.LUT R136, R136, 0x46, RZ, 0xfc, !PT ;  /* 0x0000004688887812 */ /* 0x000fc800078efcff */
[----:B------:R-:W-:Y:S02]  /*1ba90*/  ISETP.GE.AND P2, PT, R136, UR8, PT ;  /* 0x0000000888007c0c */ /* 0x000fe4000bf46270 */
[C---:B------:R-:W-:Y:S01]  /*1baa0*/  LOP3.LUT R136, R39.reuse, 0x4a, RZ, 0xfc, !PT ;  /* 0x0000004a27887812 */ /* 0x040fe200078efcff */
[----:B-1----:R-:W-:Y:S02]  /*1bab0*/  @!P4 IMAD.MOV.U32 R5, RZ, RZ, R142 ;  /* 0x000000ffff05c224 */ /* 0x002fe400078e008e */
[----:B------:R-:W2:Y:S01]  /*1bac0*/  LDL R142, [R1+0x6d8] ;  /* 0x0006d800018e7983 */ /* 0x000ea20000100800 */
[----:B---3--:R-:W-:Y:S01]  /*1bad0*/  @!P4 IMAD.MOV.U32 R4, RZ, RZ, R3 ;  /* 0x000000ffff04c224 */ /* 0x008fe200078e0003 */
[----:B------:R-:W-:Y:S02]  /*1bae0*/  LOP3.LUT R3, R39, 0x48, RZ, 0xfc, !PT ;  /* 0x0000004827037812 */ /* 0x000fe400078efcff */
[----:B------:R-:W3:Y:S02]  /*1baf0*/  LDL R39, [R1+0x6e8] ;  /* 0x0006e80001277983 */ /* 0x000ee40000100800 */
[----:B------:R-:W-:-:S02]  /*1bb00*/  ISETP.GE.AND P3, PT, R3, UR8, PT ;  /* 0x0000000803007c0c */ /* 0x000fc4000bf66270 */
        /* <DEDUP_REMOVED lines=12> */
[C---:B------:R-:W-:Y:S01]  /*1bbd0*/  LOP3.LUT R55, R48.reuse, 0x4c, RZ, 0xfc, !PT ;  /* 0x0000004c30377812 */ /* 0x040fe200078efcff */
[----:B------:R-:W-:Y:S01]  /*1bbe0*/  @!P0 IMAD.MOV.U32 R5, RZ, RZ, R133 ;  /* 0x000000ffff058224 */ /* 0x000fe200078e0085 */
[----:B------:R-:W-:Y:S01]  /*1bbf0*/  LOP3.LUT R48, R48, 0x4e, RZ, 0xfc, !PT ;  /* 0x0000004e30307812 */ /* 0x000fe200078efcff */
[----:B------:R-:W2:Y:S01]  /*1bc00*/  LDL R133, [R1+0x6d0] ;  /* 0x0006d00001857983 */ /* 0x000ea20000100800 */
[----:B------:R-:W-:-:S03]  /*1bc10*/  ISETP.GE.AND P1, PT, R55, UR8, PT ;  /* 0x0000000837007c0c */ /* 0x000fc6000bf26270 */
[----:B------:R-:W2:Y:S04]  /*1bc20*/  LDL R55, [R1+0x6d4] ;  /* 0x0006d40001377983 */ /* 0x000ea80000100800 */
[----:B------:R3:W2:Y:S01]  /*1bc30*/  @!P0 LDG.E.U16 R53, desc[UR56][R4.64] ;  /* 0x0000003804358981 */ /* 0x0006a2000c1e1500 */
[----:B------:R-:W-:-:S03]  /*1bc40*/  ISETP.GE.AND P0, PT, R48, UR8, PT ;  /* 0x0000000830007c0c */ /* 0x000fc6000bf06270 */
[----:B------:R-:W2:Y:S01]  /*1bc50*/  LDL R48, [R1+0x6c8] ;  /* 0x0006c80001307983 */ /* 0x000ea20000100800 */
[----:B---3--:R-:W-:Y:S02]  /*1bc60*/  @!P2 IMAD.MOV.U32 R5, RZ, RZ, R39 ;  /* 0x000000ffff05a224 */ /* 0x008fe400078e0027 */
[----:B------:R-:W0:Y:S01]  /*1bc70*/  S2R R39, SR_TID.X ;  /* 0x0000000000277919 */ /* 0x000e220000002100 */
[----:B------:R-:W-:Y:S02]  /*1bc80*/  @!P2 IMAD.MOV.U32 R4, RZ, RZ, R3 ;  /* 0x000000ffff04a224 */ /* 0x000fe400078e0003 */
[----:B------:R-:W3:Y:S04]  /*1bc90*/  LDL R3, [R1+0x6cc] ;  /* 0x0006cc0001037983 */ /* 0x000ee80000100800 */
[----:B------:R4:W3:Y:S02]  /*1bca0*/  @!P2 LDG.E.U16 R45, desc[UR56][R4.64] ;  /* 0x00000038042da981 */ /* 0x0008e4000c1e1500 */
[----:B----4-:R-:W-:-:S02]  /*1bcb0*/  @!P3 IMAD.MOV.U32 R4, RZ, RZ, R25 ;  /* 0x000000ffff04b224 */ /* 0x010fc400078e0019 */
[----:B------:R-:W-:Y:S02]  /*1bcc0*/  @!P3 IMAD.MOV.U32 R5, RZ, RZ, R145 ;  /* 0x000000ffff05b224 */ /* 0x000fe400078e0091 */
[----:B------:R-:W4:Y:S04]  /*1bcd0*/  LDL R145, [R1+0x6a8] ;  /* 0x0006a80001917983 */ /* 0x000f280000100800 */
[----:B------:R1:W4:Y:S01]  /*1bce0*/  @!P3 LDG.E.U16 R13, desc[UR56][R4.64] ;  /* 0x00000038040db981 */ /* 0x000322000c1e1500 */
[--C-:B0-----:R-:W-:Y:S02]  /*1bcf0*/  SHF.R.U32.HI R25, RZ, 0x7, R39.reuse ;  /* 0x00000007ff197819 */ /* 0x101fe40000011627 */
[----:B------:R-:W-:Y:S02]  /*1bd00*/  SHF.R.U32.HI R39, RZ, 0x7, R39 ;  /* 0x00000007ff277819 */ /* 0x000fe40000011627 */
[----:B------:R-:W-:Y:S01]  /*1bd10*/  SGXT.U32 R25, R25, 0x1 ;  /* 0x000000011919781a */ /* 0x000fe20000000000 */
[----:B-1----:R-:W-:Y:S01]  /*1bd20*/  @!P4 IMAD.MOV.U32 R4, RZ, RZ, R136 ;  /* 0x000000ffff04c224 */ /* 0x002fe200078e0088 */
[----:B------:R-:W-:-:S02]  /*1bd30*/  SGXT.U32 R39, R39, 0x1 ;  /* 0x000000012727781a */ /* 0x000fc40000000000 */
[----:B------:R-:W-:Y:S02]  /*1bd40*/  LOP3.LUT R136, R25, 0x50, RZ, 0xfc, !PT ;  /* 0x0000005019887812 */ /* 0x000fe400078efcff */
[C---:B------:R-:W-:Y:S02]  /*1bd50*/  LOP3.LUT R25, R39.reuse, 0x52, RZ, 0xfc, !PT ;  /* 0x0000005227197812 */ /* 0x040fe400078efcff */
[----:B------:R-:W-:Y:S02]  /*1bd60*/  ISETP.GE.AND P2, PT, R136, UR8, PT ;  /* 0x0000000888007c0c */ /* 0x000fe4000bf46270 */
[----:B------:R-:W-:Y:S02]  /*1bd70*/  LOP3.LUT R136, R39, 0x54, RZ, 0xfc, !PT ;  /* 0x0000005427887812 */ /* 0x000fe400078efcff */
[----:B------:R-:W4:Y:S01]  /*1bd80*/  LDL R39, [R1+0x6c0] ;  /* 0x0006c00001277983 */ /* 0x000f220000100800 */
[----:B------:R-:W-:Y:S01]  /*1bd90*/  ISETP.GE.AND P3, PT, R25, UR8, PT ;  /* 0x0000000819007c0c */ /* 0x000fe2000bf66270 */
[----:B------:R-:W-:-:S02]  /*1bda0*/  @!P4 IMAD.MOV.U32 R5, RZ, RZ, R142 ;  /* 0x000000ffff05c224 */ /* 0x000fc400078e008e */
[----:B------:R-:W4:Y:S04]  /*1bdb0*/  LDL R25, [R1+0x6c4] ;  /* 0x0006c40001197983 */ /* 0x000f280000100800 */
[----:B------:R2:W4:Y:S01]  /*1bdc0*/  @!P4 LDG.E.U16 R156, desc[UR56][R4.64] ;  /* 0x00000038049cc981 */ /* 0x000522000c1e1500 */
[----:B------:R-:W-:-:S03]  /*1bdd0*/  ISETP.GE.AND P4, PT, R136, UR8, PT ;  /* 0x0000000888007c0c */ /* 0x000fc6000bf86270 */
[----:B------:R-:W4:Y:S01]  /*1bde0*/  LDL R136, [R1+0x6b8] ;  /* 0x0006b80001887983 */ /* 0x000f220000100800 */
[----:B--2---:R-:W-:-:S03]  /*1bdf0*/  @!P1 IMAD.MOV.U32 R5, RZ, RZ, R133 ;  /* 0x000000ffff059224 */ /* 0x004fc600078e0085 */
[----:B------:R-:W2:Y:S01]  /*1be00*/  LDL R133, [R1+0x6bc] ;  /* 0x0006bc0001857983 */ /* 0x000ea20000100800 */
[----:B------:R-:W-:-:S05]  /*1be10*/  @!P1 IMAD.MOV.U32 R4, RZ, RZ, R55 ;  /* 0x000000ffff049224 */ /* 0x000fca00078e0037 */
[----:B------:R0:W2:Y:S02]  /*1be20*/  @!P1 LDG.E.U16 R50, desc[UR56][R4.64] ;  /* 0x0000003804329981 */ /* 0x0000a4000c1e1500 */
[----:B0-----:R-:W-:Y:S02]  /*1be30*/  @!P0 IMAD.MOV.U32 R5, RZ, RZ, R48 ;  /* 0x000000ffff058224 */ /* 0x001fe400078e0030 */
[----:B------:R-:W2:Y:S01]  /*1be40*/  LDL R48, [R1+0x6b0] ;  /* 0x0006b00001307983 */ /* 0x000ea20000100800 */
[----:B------:R-:W0:Y:S02]  /*1be50*/  S2R R55, SR_TID.X ;  /* 0x0000000000377919 */ /* 0x000e240000002100 */
[----:B0-----:R-:W-:-:S04]  /*1be60*/  SHF.R.U32.HI R55, RZ, 0x7, R55 ;  /* 0x00000007ff377819 */ /* 0x001fc80000011637 */
[----:B------:R-:W-:-:S04]  /*1be70*/  SGXT.U32 R55, R55, 0x1 ;  /* 0x000000013737781a */ /* 0x000fc80000000000 */
[----:B------:R-:W-:Y:S01]  /*1be80*/  LOP3.LUT R142, R55, 0x56, RZ, 0xfc, !PT ;  /* 0x00000056378e7812 */ /* 0x000fe200078efcff */
[----:B---3--:R-:W-:Y:S02]  /*1be90*/  @!P0 IMAD.MOV.U32 R4, RZ, RZ, R3 ;  /* 0x000000ffff048224 */ /* 0x008fe400078e0003 */
[----:B------:R-:W3:Y:S04]  /*1bea0*/  LDL R3, [R1+0x6b4] ;  /* 0x0006b40001037983 */ /* 0x000ee80000100800 */
[----:B------:R4:W3:Y:S01]  /*1beb0*/  @!P0 LDG.E.U16 R139, desc[UR56][R4.64] ;  /* 0x00000038048b8981 */ /* 0x0008e2000c1e1500 */
[----:B------:R-:W-:-:S03]  /*1bec0*/  ISETP.GE.AND P0, PT, R142, UR8, PT ;  /* 0x000000088e007c0c */ /* 0x000fc6000bf06270 */
[----:B------:R-:W3:Y:S01]  /*1bed0*/  LDL R142, [R1+0x6ac] ;  /* 0x0006ac00018e7983 */ /* 0x000ee20000100800 */
[----:B----4-:R-:W-:-:S03]  /*1bee0*/  @!P2 IMAD.MOV.U32 R5, RZ, RZ, R39 ;  /* 0x000000ffff05a224 */ /* 0x010fc600078e0027 */
[----:B------:R-:W4:Y:S01]  /*1bef0*/  LDL R39, [R1+0x6a0] ;  /* 0x0006a00001277983 */ /* 0x000f220000100800 */
[----:B------:R-:W-:-:S03]  /*1bf00*/  @!P2 IMAD.MOV.U32 R4, RZ, RZ, R25 ;  /* 0x000000ffff04a224 */ /* 0x000fc600078e0019 */
[----:B------:R-:W4:Y:S04]  /*1bf10*/  LDL R25, [R1+0x6a4] ;  /* 0x0006a40001197983 */ /* 0x000f280000100800 */
[----:B------:R2:W4:Y:S02]  /*1bf20*/  @!P2 LDG.E.U16 R12, desc[UR56][R4.64] ;  /* 0x00000038040ca981 */ /* 0x000524000c1e1500 */
[----:B--2---:R-:W-:Y:S02]  /*1bf30*/  @!P3 IMAD.MOV.U32 R4, RZ, RZ, R133 ;  /* 0x000000ffff04b224 */ /* 0x004fe400078e0085 */
[----:B------:R-:W-:Y:S01]  /*1bf40*/  @!P3 IMAD.MOV.U32 R5, RZ, RZ, R136 ;  /* 0x000000ffff05b224 */ /* 0x000fe200078e0088 */
[----:B------:R-:W-:Y:S01]  /*1bf50*/  LOP3.LUT R55, R55, 0x58, RZ, 0xfc, !PT ;  /* 0x0000005837377812 */ /* 0x000fe200078efcff */
[----:B------:R-:W2:Y:S04]  /*1bf60*/  LDL R136, [R1+0x698] ;  /* 0x0006980001887983 */ /* 0x000ea80000100800 */
[----:B------:R0:W2:Y:S04]  /*1bf70*/  @!P3 LDG.E.U16 R155, desc[UR56][R4.64] ;  /* 0x00000038049bb981 */ /* 0x0000a8000c1e1500 */
[----:B------:R-:W2:Y:S01]  /*1bf80*/  LDL R133, [R1+0x690] ;  /* 0x0006900001857983 */ /* 0x000ea20000100800 */
[----:B0-----:R-:W-:-:S03]  /*1bf90*/  @!P4 IMAD.MOV.U32 R5, RZ, RZ, R48 ;  /* 0x000000ffff05c224 */ /* 0x001fc600078e0030 */
[----:B------:R-:W2:Y:S01]  /*1bfa0*/  LDL R48, [R1+0x69c] ;  /* 0x00069c0001307983 */ /* 0x000ea20000100800 */
[----:B------:R-:W-:Y:S02]  /*1bfb0*/  ISETP.GE.AND P1, PT, R55, UR8, PT ;  /* 0x0000000837007c0c */ /* 0x000fe4000bf26270 */
[----:B------:R-:W0:Y:S02]  /*1bfc0*/  S2R R55, SR_TID.X ;  /* 0x0000000000377919 */ /* 0x000e240000002100 */
[----:B0-----:R-:W-:-:S04]  /*1bfd0*/  SHF.R.U32.HI R55, RZ, 0x7, R55 ;  /* 0x00000007ff377819 */ /* 0x001fc80000011637 */
[----:B------:R-:W-:Y:S01]  /*1bfe0*/  SGXT.U32 R55, R55, 0x1 ;  /* 0x000000013737781a */ /* 0x000fe20000000000 */
[----:B---3--:R-:W-:-:S03]  /*1bff0*/  @!P4 IMAD.MOV.U32 R4, RZ, RZ, R3 ;  /* 0x000000ffff04c224 */ /* 0x008fc600078e0003 */
[----:B------:R-:W-:-:S04]  /*1c000*/  LOP3.LUT R3, R55, 0x5a, RZ, 0xfc, !PT ;  /* 0x0000005a37037812 */ /* 0x000fc800078efcff */
[----:B------:R-:W-:Y:S01]  /*1c010*/  ISETP.GE.AND P2, PT, R3, UR8, PT ;  /* 0x0000000803007c0c */ /* 0x000fe2000bf46270 */
[----:B------:R0:W3:Y:S04]  /*1c020*/  @!P4 LDG.E.U16 R51, desc[UR56][R4.64] ;  /* 0x000000380433c981 */ /* 0x0000e8000c1e1500 */
[----:B------:R-:W3:Y:S01]  /*1c030*/  LDL R3, [R1+0x694] ;  /* 0x0006940001037983 */ /* 0x000ee20000100800 */
[----:B0-----:R-:W-:Y:S02]  /*1c040*/  @!P0 IMAD.MOV.U32 R4, RZ, RZ, R142 ;  /* 0x000000ffff048224 */ /* 0x001fe400078e008e */
[----:B------:R-:W-:Y:S01]  /*1c050*/  @!P0 IMAD.MOV.U32 R5, RZ, RZ, R145 ;  /* 0x000000ffff058224 */ /* 0x000fe200078e0091 */
[----:B------:R-:W0:Y:S04]  /*1c060*/  S2R R55, SR_TID.X ;  /* 0x0000000000377919 */ /* 0x000e280000002100 */
[----:B------:R4:W3:Y:S04]  /*1c070*/  @!P0 LDG.E.U16 R42, desc[UR56][R4.64] ;  /* 0x00000038042a8981 */ /* 0x0008e8000c1e1500 */
[----:B------:R-:W3:Y:S01]  /*1c080*/  LDL R145, [R1+0x650] ;  /* 0x0006500001917983 */ /* 0x000ee20000100800 */
[----:B----4-:R-:W-:-:S03]  /*1c090*/  @!P1 IMAD.MOV.U32 R5, RZ, RZ, R39 ;  /* 0x000000ffff059224 */ /* 0x010fc600078e0027 */
[----:B------:R-:W4:Y:S01]  /*1c0a0*/  LDL R39, [R1+0x688] ;  /* 0x0006880001277983 */ /* 0x000f220000100800 */
[----:B------:R-:W-:-:S03]  /*1c0b0*/  @!P1 IMAD.MOV.U32 R4, RZ, RZ, R25 ;  /* 0x000000ffff049224 */ /* 0x000fc600078e0019 */
[----:B------:R-:W4:Y:S04]  /*1c0c0*/  LDL R25, [R1+0x68c] ;  /* 0x00068c0001197983 */ /* 0x000f280000100800 */
[----:B------:R2:W4:Y:S01]  /*1c0d0*/  @!P1 LDG.E.U16 R11, desc[UR56][R4.64] ;  /* 0x00000038040b9981 */ /* 0x000522000c1e1500 */
[----:B0-----:R-:W-:Y:S01]  /*1c0e0*/  SHF.R.U32.HI R55, RZ, 0x7, R55 ;  /* 0x00000007ff377819 */ /* 0x001fe20000011637 */
[----:B--2---:R-:W-:Y:S02]  /*1c0f0*/  @!P2 IMAD.MOV.U32 R4, RZ, RZ, R48 ;  /* 0x000000ffff04a224 */ /* 0x004fe400078e0030 */
[----:B------:R-:W2:Y:S01]  /*1c100*/  LDL R48, [R1+0x684] ;  /* 0x0006840001307983 */ /* 0x000ea20000100800 */
[----:B------:R-:W-:Y:S01]  /*1c110*/  @!P2 IMAD.MOV.U32 R5, RZ, RZ, R136 ;  /* 0x000000ffff05a224 */ /* 0x000fe200078e0088 */
[----:B------:R-:W-:-:S02]  /*1c120*/  SGXT.U32 R55, R55, 0x1 ;  /* 0x000000013737781a */ /* 0x000fc40000000000 */
[----:B------:R-:W2:Y:S02]  /*1c130*/  LDL R136, [R1+0x680] ;  /* 0x0006800001887983 */ /* 0x000ea40000100800 */
[----:B------:R-:W-:Y:S02]  /*1c140*/  LOP3.LUT R142, R55, 0x5c, RZ, 0xfc, !PT ;  /* 0x0000005c378e7812 */ /* 0x000fe400078efcff */
[----:B------:R-:W0:Y:S02]  /*1c150*/  S2R R55, SR_TID.X ;  /* 0x0000000000377919 */ /* 0x000e240000002100 */
[----:B------:R-:W-:Y:S01]  /*1c160*/  ISETP.GE.AND P0, PT, R142, UR8, PT ;  /* 0x000000088e007c0c */ /* 0x000fe2000bf06270 */
[----:B------:R1:W2:-:S12]  /*1c170*/  @!P2 LDG.E.U16 R153, desc[UR56][R4.64] ;  /* 0x000000380499a981 */ /* 0x000298000c1e1500 */
[----:B-1----:R-:W-:Y:S02]  /*1c180*/  @!P0 IMAD.MOV.U32 R5, RZ, RZ, R133 ;  /* 0x000000ffff058224 */ /* 0x002fe400078e0085 */
[----:B------:R-:W2:Y:S01]  /*1c190*/  LDL R133, [R1+0x678] ;  /* 0x0006780001857983 */ /* 0x000ea20000100800 */
[----:B0-----:R-:W-:-:S04]  /*1c1a0*/  SHF.R.U32.HI R55, RZ, 0x7, R55 ;  /* 0x00000007ff377819 */ /* 0x001fc80000011637 */
[----:B------:R-:W-:-:S04]  /*1c1b0*/  SGXT.U32 R55, R55, 0x1 ;  /* 0x000000013737781a */ /* 0x000fc80000000000 */
[----:B------:R-:W-:-:S04]  /*1c1c0*/  LOP3.LUT R142, R55, 0x5e, RZ, 0xfc, !PT ;  /* 0x0000005e378e7812 */ /* 0x000fc800078efcff */
[----:B------:R-:W-:Y:S01]  /*1c1d0*/  ISETP.GE.AND P1, PT, R142, UR8, PT ;  /* 0x000000088e007c0c */ /* 0x000fe2000bf26270 */
[----:B------:R-:W0:Y:S01]  /*1c1e0*/  S2R R55, SR_TID.X ;  /* 0x0000000000377919 */ /* 0x000e220000002100 */
[----:B---3--:R-:W-:Y:S02]  /*1c1f0*/  @!P0 IMAD.MOV.U32 R4, RZ, RZ, R3 ;  /* 0x000000ffff048224 */ /* 0x008fe400078e0003 */
[----:B------:R-:W3:Y:S04]  /*1c200*/  LDL R3, [R1+0x67c] ;  /* 0x00067c0001037983 */ /* 0x000ee80000100800 */
[----:B------:R4:W3:Y:S05]  /*1c210*/  @!P0 LDG.E.U16 R250, desc[UR56][R4.64] ;  /* 0x0000003804fa8981 */ /* 0x0008ea000c1e1500 */
[----:B----4-:R-:W-:-:S02]  /*1c220*/  @!P1 IMAD.MOV.U32 R5, RZ, RZ, R39 ;  /* 0x000000ffff059224 */ /* 0x010fc400078e0027 */
[----:B------:R-:W4:Y:S01]  /*1c230*/  LDL R39, [R1+0x670] ;  /* 0x0006700001277983 */ /* 0x000f220000100800 */
[----:B0-----:R-:W-:-:S04]  /*1c240*/  SHF.R.U32.HI R55, RZ, 0x7, R55 ;  /* 0x00000007ff377819 */ /* 0x001fc80000011637 */
[----:B------:R-:W-:-:S04]  /*1c250*/  SGXT.U32 R55, R55, 0x1 ;  /* 0x000000013737781a */ /* 0x000fc80000000000 */
[----:B------:R-:W-:Y:S02]  /*1c260*/  LOP3.LUT R142, R55, 0x60, RZ, 0xfc, !PT ;  /* 0x00000060378e7812 */ /* 0x000fe400078efcff */
[----:B------:R-:W0:Y:S02]  /*1c270*/  S2R R55, SR_TID.X ;  /* 0x0000000000377919 */ /* 0x000e240000002100 */
[----:B------:R-:W-:Y:S02]  /*1c280*/  ISETP.GE.AND P0, PT, R142, UR8, PT ;  /* 0x000000088e007c0c */ /* 0x000fe4000bf06270 */
[----:B0-----:R-:W-:-:S04]  /*1c290*/  SHF.R.U32.HI R55, RZ, 0x7, R55 ;  /* 0x00000007ff377819 */ /* 0x001fc80000011637 */
[----:B------:R-:W-:-:S04]  /*1c2a0*/  SGXT.U32 R55, R55, 0x1 ;  /* 0x000000013737781a */ /* 0x000fc80000000000 */
[----:B------:R-:W-:Y:S02]  /*1c2b0*/  LOP3.LUT R142, R55, 0x62, RZ, 0xfc, !PT ;  /* 0x00000062378e7812 */ /* 0x000fe400078efcff */
[----:B------:R-:W0:Y:S01]  /*1c2c0*/  S2R R55, SR_TID.X ;  /* 0x0000000000377919 */ /* 0x000e220000002100 */
[----:B------:R-:W-:Y:S02]  /*1c2d0*/  @!P1 IMAD.MOV.U32 R4, RZ, RZ, R25 ;  /* 0x000000ffff049224 */ /* 0x000fe400078e0019 */
[----:B------:R-:W4:Y:S04]  /*1c2e0*/  LDL R25, [R1+0x674] ;  /* 0x0006740001197983 */ /* 0x000f280000100800 */
[----:B------:R2:W4:Y:S01]  /*1c2f0*/  @!P1 LDG.E.U16 R43, desc[UR56][R4.64] ;  /* 0x00000038042b9981 */ /* 0x000522000c1e1500 */
[----:B------:R-:W-:Y:S01]  /*1c300*/  ISETP.GE.AND P1, PT, R142, UR8, PT ;  /* 0x000000088e007c0c */ /* 0x000fe2000bf26270 */
[----:B--2---:R-:W-:-:S02]  /*1c310*/  @!P0 IMAD.MOV.U32 R4, RZ, RZ, R48 ;  /* 0x000000ffff048224 */ /* 0x004fc400078e0030 */
[----:B------:R-:W1:Y:S01]  /*1c320*/  S2R R48, SR_TID.X ;  /* 0x0000000000307919 */ /* 0x000e620000002100 */
[----:B0-----:R-:W-:-:S04]  /*1c330*/  SHF.R.U32.HI R55, RZ, 0x7, R55 ;  /* 0x00000007ff377819 */ /* 0x001fc80000011637 */
[----:B------:R-:W-:-:S04]  /*1c340*/  SGXT.U32 R55, R55, 0x1 ;  /* 0x000000013737781a */ /* 0x000fc80000000000 */
[----:B------:R-:W-:Y:S02]  /*1c350*/  LOP3.LUT R142, R55, 0x64, RZ, 0xfc, !PT ;  /* 0x00000064378e7812 */ /* 0x000fe400078efcff */
[----:B------:R-:W2:Y:S01]  /*1c360*/  LDL R55, [R1+0x66c] ;  /* 0x00066c0001377983 */ /* 0x000ea20000100800 */
[----:B------:R-:W-:-:S03]  /*1c370*/  @!P0 IMAD.MOV.U32 R5, RZ, RZ, R136 ;  /* 0x000000ffff058224 */ /* 0x000fc600078e0088 */
[----:B------:R-:W2:Y:S04]  /*1c380*/  LDL R136, [R1+0x668] ;  /* 0x0006680001887983 */ /* 0x000ea80000100800 */
[----:B------:R0:W2:Y:S01]  /*1c390*/  @!P0 LDG.E.U16 R10, desc[UR56][R4.64] ;  /* 0x00000038040a8981 */ /* 0x0000a2000c1e1500 */
[----:B-1----:R-:W-:-:S04]  /*1c3a0*/  SHF.R.U32.HI R48, RZ, 0x7, R48 ;  /* 0x00000007ff307819 */ /* 0x002fc80000011630 */
[----:B------:R-:W-:Y:S02]  /*1c3b0*/  SGXT.U32 R48, R48, 0x1 ;  /* 0x000000013030781a */ /* 0x000fe40000000000 */
[----:B------:R-:W-:Y:S02]  /*1c3c0*/  ISETP.GE.AND P0, PT, R142, UR8, PT ;  /* 0x000000088e007c0c */ /* 0x000fe4000bf06270 */
[----:B------:R-:W-:Y:S02]  /*1c3d0*/  LOP3.LUT R142, R48, 0x66, RZ, 0xfc, !PT ;  /* 0x00000066308e7812 */ /* 0x000fe400078efcff */
[----:B------:R-:W1:Y:S01]  /*1c3e0*/  S2R R48, SR_TID.X ;  /* 0x0000000000307919 */ /* 0x000e620000002100 */
[----:B0-----:R-:W-:Y:S02]  /*1c3f0*/  @!P1 IMAD.MOV.U32 R5, RZ, RZ, R133 ;  /* 0x000000ffff059224 */ /* 0x001fe400078e0085 */
[----:B------:R-:W2:Y:S01]  /*1c400*/  LDL R133, [R1+0x660] ;  /* 0x0006600001857983 */ /* 0x000ea20000100800 */
[----:B---3--:R-:W-:-:S03]  /*1c410*/  @!P1 IMAD.MOV.U32 R4, RZ, RZ, R3 ;  /* 0x000000ffff049224 */ /* 0x008fc600078e0003 */
[----:B------:R-:W3:Y:S04]  /*1c420*/  LDL R3, [R1+0x664] ;  /* 0x0006640001037983 */ /* 0x000ee80000100800 */
[----:B------:R4:W3:Y:S01]  /*1c430*/  @!P1 LDG.E.U16 R22, desc[UR56][R4.64] ;  /* 0x0000003804169981 */ /* 0x0008e2000c1e1500 */
[----:B------:R-:W-:Y:S02]  /*1c440*/  ISETP.GE.AND P1, PT, R142, UR8, PT ;  /* 0x000000088e007c0c */ /* 0x000fe4000bf26270 */
[----:B-1----:R-:W-:Y:S02]  /*1c450*/  SHF.R.U32.HI R142, RZ, 0x7, R48 ;  /* 0x00000007ff8e7819 */ /* 0x002fe40000011630 */
[----:B------:R-:W3:Y:S01]  /*1c460*/  LDL R48, [R1+0x658] ;  /* 0x0006580001307983 */ /* 0x000ee20000100800 */
[----:B----4-:R-:W-:-:S03]  /*1c470*/  @!P0 IMAD.MOV.U32 R5, RZ, RZ, R39 ;  /* 0x000000ffff058224 */ /* 0x010fc600078e0027 */
[----:B------:R-:W4:Y:S01]  /*1c480*/  LDL R39, [R1+0x65c] ;  /* 0x00065c0001277983 */ /* 0x000f220000100800 */
[----:B------:R-:W-:Y:S02]  /*1c490*/  @!P0 IMAD.MOV.U32 R4, RZ, RZ, R25 ;  /* 0x000000ffff048224 */ /* 0x000fe400078e0019 */
[----:B------:R-:W0:Y:S03]  /*1c4a0*/  S2R R25, SR_TID.X ;  /* 0x0000000000197919 */ /* 0x000e260000002100 */
[----:B------:R2:W4:Y:S02]  /*1c4b0*/  @!P0 LDG.E.U16 R246, desc[UR56][R4.64] ;  /* 0x0000003804f68981 */ /* 0x000524000c1e1500 */
[----:B--2---:R-:W-:Y:S02]  /*1c4c0*/  @!P1 IMAD.MOV.U32 R4, RZ, RZ, R55 ;  /* 0x000000ffff049224 */ /* 0x004fe400078e0037 */
[----:B------:R-:W1:Y:S01]  /*1c4d0*/  S2R R55, SR_TID.X ;  /* 0x0000000000377919 */ /* 0x000e620000002100 */
[----:B0-----:R-:W-:Y:S01]  /*1c4e0*/  SHF.R.U32.HI R25, RZ, 0x7, R25 ;  /* 0x00000007ff197819 */ /* 0x001fe20000011619 */
[----:B------:R-:W-:-:S03]  /*1c4f0*/  @!P1 IMAD.MOV.U32 R5, RZ, RZ, R136 ;  /* 0x000000ffff059224 */ /* 0x000fc600078e0088 */
[----:B------:R-:W-:Y:S02]  /*1c500*/  SGXT.U32 R25, R25, 0x1 ;  /* 0x000000011919781a */ /* 0x000fe40000000000 */
[----:B------:R0:W2:Y:S02]  /*1c510*/  @!P1 LDG.E.U16 R40, desc[UR56][R4.64] ;  /* 0x0000003804289981 */ /* 0x0000a4000c1e1500 */
[----:B------:R-:W-:-:S04]  /*1c520*/  LOP3.LUT R25, R25, 0x6a, RZ, 0xfc, !PT ;  /* 0x0000006a19197812 */ /* 0x000fc800078efcff */
[----:B------:R-:W-:Y:S02]  /*1c530*/  ISETP.GE.AND P1, PT, R25, UR8, PT ;  /* 0x0000000819007c0c */ /* 0x000fe4000bf26270 */
[----:B------:R-:W2:Y:S01]  /*1c540*/  LDL R25, [R1+0x654] ;  /* 0x0006540001197983 */ /* 0x000ea20000100800 */
[----:B------:R-:W-:-:S04]  /*1c550*/  SGXT.U32 R142, R142, 0x1 ;  /* 0x000000018e8e781a */ /* 0x000fc80000000000 */
[----:B------:R-:W-:Y:S02]  /*1c560*/  LOP3.LUT R142, R142, 0x68, RZ, 0xfc, !PT ;  /* 0x000000688e8e7812 */ /* 0x000fe400078efcff */
[----:B-1----:R-:W-:-:S04]  /*1c570*/  SHF.R.U32.HI R55, RZ, 0x7, R55 ;  /* 0x00000007ff377819 */ /* 0x002fc80000011637 */
[----:B------:R-:W-:-:S04]  /*1c580*/  SGXT.U32 R55, R55, 0x1 ;  /* 0x000000013737781a */ /* 0x000fc80000000000 */
[----:B------:R-:W-:Y:S02]  /*1c590*/  LOP3.LUT R136, R55, 0x6c, RZ, 0xfc, !PT ;  /* 0x0000006c37887812 */ /* 0x000fe400078efcff */
[----:B------:R-:W1:Y:S01]  /*1c5a0*/  S2R R55, SR_TID.X ;  /* 0x0000000000377919 */ /* 0x000e620000002100 */
[----:B------:R-:W-:-:S13]  /*1c5b0*/  ISETP.GE.AND P0, PT, R142, UR8, PT ;  /* 0x000000088e007c0c */ /* 0x000fda000bf06270 */
[----:B0-----:R-:W-:Y:S02]  /*1c5c0*/  @!P0 IMAD.MOV.U32 R5, RZ, RZ, R133 ;  /* 0x000000ffff058224 */ /* 0x001fe400078e0085 */
[----:B------:R-:W2:Y:S01]  /*1c5d0*/  LDL R133, [R1+0x648] ;  /* 0x0006480001857983 */ /* 0x000ea20000100800 */
[----:B-1----:R-:W-:-:S04]  /*1c5e0*/  SHF.R.U32.HI R55, RZ, 0x7, R55 ;  /* 0x00000007ff377819 */ /* 0x002fc80000011637 */
[----:B------:R-:W-:Y:S01]  /*1c5f0*/  SGXT.U32 R55, R55, 0x1 ;  /* 0x000000013737781a */ /* 0x000fe20000000000 */
[----:B---3--:R-:W-:Y:S02]  /*1c600*/  @!P0 IMAD.MOV.U32 R4, RZ, RZ, R3 ;  /* 0x000000ffff048224 */ /* 0x008fe400078e0003 */
[----:B------:R-:W3:Y:S04]  /*1c610*/  LDL R3, [R1+0x64c] ;  /* 0x00064c0001037983 */ /* 0x000ee80000100800 */
[----:B------:R0:W3:Y:S02]  /*1c620*/  @!P0 LDG.E.U16 R9, desc[UR56][R4.64] ;  /* 0x0000003804098981 */ /* 0x0000e4000c1e1500 */
[----:B0-----:R-:W-:Y:S02]  /*1c630*/  @!P1 IMAD.MOV.U32 R5, RZ, RZ, R48 ;  /* 0x000000ffff059224 */ /* 0x001fe400078e0030 */
[----:B------:R-:W0:Y:S01]  /*1c640*/  S2R R48, SR_TID.X ;  /* 0x0000000000307919 */ /* 0x000e220000002100 */
[----:B------:R-:W-:-:S02]  /*1c650*/  ISETP.GE.AND P0, PT, R136, UR8, PT ;  /* 0x0000000888007c0c */ /* 0x000fc4000bf06270 */
[----:B------:R-:W3:Y:S01]  /*1c660*/  LDL R136, [R1+0x640] ;  /* 0x0006400001887983 */ /* 0x000ee20000100800 */
[----:B----4-:R-:W-:Y:S01]  /*1c670*/  @!P1 IMAD.MOV.U32 R4, RZ, RZ, R39 ;  /* 0x000000ffff049224 */ /* 0x010fe200078e0027 */
[----:B------:R-:W-:Y:S02]  /*1c680*/  LOP3.LUT R39, R55, 0x6e, RZ, 0xfc, !PT ;  /* 0x0000006e37277812 */ /* 0x000fe400078efcff */
[----:B------:R-:W4:Y:S04]  /*1c690*/  LDL R55, [R1+0x644] ;  /* 0x0006440001377983 */ /* 0x000f280000100800 */
[----:B------:R1:W4:Y:S01]  /*1c6a0*/  @!P1 LDG.E.U16 R20, desc[UR56][R4.64] ;  /* 0x0000003804149981 */ /* 0x000322000c1e1500 */
[----:B------:R-:W-:-:S03]  /*1c6b0*/  ISETP.GE.AND P1, PT, R39, UR8, PT ;  /* 0x0000000827007c0c */ /* 0x000fc6000bf26270 */
[----:B------:R-:W4:Y:S01]  /*1c6c0*/  LDL R39, [R1+0x63c] ;  /* 0x00063c0001277983 */ /* 0x000f220000100800 */
[----:B0-----:R-:W-:-:S03]  /*1c6d0*/  SHF.R.U32.HI R142, RZ, 0x7, R48 ;  /* 0x00000007ff8e7819 */ /* 0x001fc60000011630 */
[----:B------:R-:W4:Y:S01]  /*1c6e0*/  LDL R48, [R1+0x638] ;  /* 0x0006380001307983 */ /* 0x000f220000100800 */
[----:B------:R-:W-:Y:S01]  /*1c6f0*/  SGXT.U32 R142, R142, 0x1 ;  /* 0x000000018e8e781a */ /* 0x000fe20000000000 */
[----:B-1----:R-:W-:Y:S02]  /*1c700*/  @!P0 IMAD.MOV.U32 R5, RZ, RZ, R145 ;  /* 0x000000ffff058224 */ /* 0x002fe400078e0091 */
[----:B------:R-:W4:Y:S01]  /*1c710*/  LDL R145, [R1+0x62c] ;  /* 0x00062c0001917983 */ /* 0x000f220000100800 */
[----:B------:R-:W-:Y:S01]  /*1c720*/  LOP3.LUT R142, R142, 0x70, RZ, 0xfc, !PT ;  /* 0x000000708e8e7812 */ /* 0x000fe200078efcff */
[----:B--2---:R-:W-:Y:S02]  /*1c730*/  @!P0 IMAD.MOV.U32 R4, RZ, RZ, R25 ;  /* 0x000000ffff048224 */ /* 0x004fe400078e0019 */
[----:B------:R-:W0:Y:S03]  /*1c740*/  S2R R25, SR_TID.X ;  /* 0x0000000000197919 */ /* 0x000e260000002100 */
[----:B------:R1:W2:Y:S01]  /*1c750*/  @!P0 LDG.E.U16 R243, desc[UR56][R4.64] ;  /* 0x0000003804f38981 */ /* 0x0002a2000c1e1500 */
[----:B------:R-:W-:-:S02]  /*1c760*/  ISETP.GE.AND P0, PT, R142, UR8, PT ;  /* 0x000000088e007c0c */ /* 0x000fc4000bf06270 */
[----:B0-----:R-:W-:Y:S02]  /*1c770*/  SHF.R.U32.HI R142, RZ, 0x7, R25 ;  /* 0x00000007ff8e7819 */ /* 0x001fe40000011619 */
[----:B------:R-:W2:Y:S02]  /*1c780*/  LDL R25, [R1+0x630] ;  /* 0x0006300001197983 */ /* 0x000ea40000100800 */
[----:B------:R-:W-:Y:S01]  /*1c790*/  SGXT.U32 R142, R142, 0x1 ;  /* 0x000000018e8e781a */ /* 0x000fe20000000000 */
[----:B-1----:R-:W-:-:S03]  /*1c7a0*/  @!P1 IMAD.MOV.U32 R5, RZ, RZ, R133 ;  /* 0x000000ffff059224 */ /* 0x002fc600078e0085 */
[----:B------:R-:W-:Y:S01]  /*1c7b0*/  LOP3.LUT R142, R142, 0x72, RZ, 0xfc, !PT ;  /* 0x000000728e8e7812 */ /* 0x000fe200078efcff */
        /* <DEDUP_REMOVED lines=9> */
[----:B0-----:R-:W-:Y:S02]  /*1c850*/  @!P0 IMAD.MOV.U32 R5, RZ, RZ, R136 ;  /* 0x000000ffff058224 */ /* 0x001fe400078e0088 */
[----:B----4-:R-:W-:Y:S02]  /*1c860*/  @!P0 IMAD.MOV.U32 R4, RZ, RZ, R55 ;  /* 0x000000ffff048224 */ /* 0x010fe400078e0037 */
[----:B------:R-:W0:Y:S03]  /*1c870*/  S2R R55, SR_TID.X ;  /* 0x0000000000377919 */ /* 0x000e260000002100 */
[----:B------:R1:W4:Y:S02]  /*1c880*/  @!P0 LDG.E.U16 R8, desc[UR56][R4.64] ;  /* 0x0000003804088981 */ /* 0x000324000c1e1500 */
[----:B-1----:R-:W-:-:S02]  /*1c890*/  @!P1 IMAD.MOV.U32 R4, RZ, RZ, R39 ;  /* 0x000000ffff049224 */ /* 0x002fc400078e0027 */
[----:B------:R-:W4:Y:S01]  /*1c8a0*/  LDL R39, [R1+0x624] ;  /* 0x0006240001277983 */ /* 0x000f220000100800 */
[----:B------:R-:W-:-:S03]  /*1c8b0*/  @!P1 IMAD.MOV.U32 R5, RZ, RZ, R48 ;  /* 0x000000ffff059224 */ /* 0x000fc600078e0030 */
[----:B------:R-:W4:Y:S01]  /*1c8c0*/  LDL R48, [R1+0x620] ;  /* 0x0006200001307983 */ /* 0x000f220000100800 */
[----:B------:R-:W-:-:S03]  /*1c8d0*/  ISETP.GE.AND P0, PT, R133, UR8, PT ;  /* 0x0000000885007c0c */ /* 0x000fc6000bf06270 */
[----:B------:R2:W4:Y:S01]  /*1c8e0*/  @!P1 LDG.E.U16 R19, desc[UR56][R4.64] ;  /* 0x0000003804139981 */ /* 0x000522000c1e1500 */
[----:B0-----:R-:W-:-:S04]  /*1c8f0*/  SHF.R.U32.HI R55, RZ, 0x7, R55 ;  /* 0x00000007ff377819 */ /* 0x001fc80000011637 */
[----:B------:R-:W-:-:S04]  /*1c900*/  SGXT.U32 R55, R55, 0x1 ;  /* 0x000000013737781a */ /* 0x000fc80000000000 */
[----:B------:R-:W-:-:S04]  /*1c910*/  LOP3.LUT R133, R55, 0x76, RZ, 0xfc, !PT ;  /* 0x0000007637857812 */ /* 0x000fc800078efcff */
[----:B------:R-:W-:Y:S02]  /*1c920*/  ISETP.GE.AND P1, PT, R133, UR8, PT ;  /* 0x0000000885007c0c */ /* 0x000fe4000bf26270 */
[----:B------:R-:W4:Y:S01]  /*1c930*/  LDL R133, [R1+0x61c] ;  /* 0x00061c0001857983 */ /* 0x000f220000100800 */
[----:B------:R-:W0:Y:S01]  /*1c940*/  S2R R55, SR_TID.X ;  /* 0x0000000000377919 */ /* 0x000e220000002100 */
[----:B------:R-:W1:Y:S01]  /*1c950*/  S2R R136, SR_TID.X ;  /* 0x0000000000887919 */ /* 0x000e620000002100 */
[----:B0-----:R-:W-:-:S04]  /*1c960*/  SHF.R.U32.HI R55, RZ, 0x7, R55 ;  /* 0x00000007ff377819 */ /* 0x001fc80000011637 */
[----:B------:R-:W-:Y:S02]  /*1c970*/  SGXT.U32 R55, R55, 0x1 ;  /* 0x000000013737781a */ /* 0x000fe40000000000 */
[--C-:B-1----:R-:W-:Y:S02]  /*1c980*/  SHF.R.U32.HI R150, RZ, 0x7, R136.reuse ;  /* 0x00000007ff967819 */ /* 0x102fe40000011688 */
[----:B------:R-:W-:Y:S02]  /*1c990*/  SHF.R.U32.HI R136, RZ, 0x7, R136 ;  /* 0x00000007ff887819 */ /* 0x000fe40000011688 */
[----:B------:R-:W-:Y:S02]  /*1c9a0*/  SGXT.U32 R150, R150, 0x1 ;  /* 0x000000019696781a */ /* 0x000fe40000000000 */
[----:B------:R-:W-:Y:S01]  /*1c9b0*/  SGXT.U32 R136, R136, 0x1 ;  /* 0x000000018888781a */ /* 0x000fe20000000000 */
[----:B--2---:R-:W-:Y:S02]  /*1c9c0*/  @!P0 IMAD.MOV.U32 R5, RZ, RZ, R25 ;  /* 0x000000ffff058224 */ /* 0x004fe400078e0019 */
[----:B------:R-:W2:Y:S01]  /*1c9d0*/  LDL R25, [R1+0x614] ;  /* 0x0006140001197983 */ /* 0x000ea20000100800 */
[----:B---3--:R-:W-:Y:S01]  /*1c9e0*/  @!P0 IMAD.MOV.U32 R4, RZ, RZ, R3 ;  /* 0x000000ffff048224 */ /* 0x008fe200078e0003 */
[----:B------:R-:W-:-:S02]  /*1c9f0*/  LOP3.LUT R3, R55, 0x78, RZ, 0xfc, !PT ;  /* 0x0000007837037812 */ /* 0x000fc400078efcff */
[----:B------:R-:W3:Y:S04]  /*1ca00*/  LDL R55, [R1+0x610] ;  /* 0x0006100001377983 */ /* 0x000ee80000100800 */
[----:B------:R0:W3:Y:S01]  /*1ca10*/  @!P0 LDG.E.U16 R239, desc[UR56][R4.64] ;  /* 0x0000003804ef8981 */ /* 0x0000e2000c1e1500 */
[----:B------:R-:W-:Y:S02]  /*1ca20*/  ISETP.GE.AND P0, PT, R3, UR8, PT ;  /* 0x0000000803007c0c */ /* 0x000fe4000bf06270 */
[----:B------:R-:W-:Y:S01]  /*1ca30*/  LOP3.LUT R3, R150, 0x7a, RZ, 0xfc, !PT ;  /* 0x0000007a96037812 */ /* 0x000fe200078efcff */
[----:B0-----:R-:W-:Y:S02]  /*1ca40*/  @!P1 IMAD.MOV.U32 R4, RZ, RZ, R145 ;  /* 0x000000ffff049224 */ /* 0x001fe400078e0091 */
[----:B------:R-:W-:-:S05]  /*1ca50*/  @!P1 IMAD.MOV.U32 R5, RZ, RZ, R146 ;  /* 0x000000ffff059224 */ /* 0x000fca00078e0092 */
[----:B------:R4:W3:Y:S01]  /*1ca60*/  @!P1 LDG.E.U16 R38, desc[UR56][R4.64] ;  /* 0x0000003804269981 */ /* 0x0008e2000c1e1500 */
[----:B------:R-:W-:Y:S02]  /*1ca70*/  ISETP.GE.AND P1, PT, R3, UR8, PT ;  /* 0x0000000803007c0c */ /* 0x000fe4000bf26270 */
[----:B------:R-:W-:Y:S02]  /*1ca80*/  LOP3.LUT R3, R136, 0x7c, RZ, 0xfc, !PT ;  /* 0x0000007c88037812 */ /* 0x000fe400078efcff */
[----:B------:R-:W3:Y:S01]  /*1ca90*/  LDL R136, [R1+0x608] ;  /* 0x0006080001887983 */ /* 0x000ee20000100800 */
[----:B----4-:R-:W-:Y:S02]  /*1caa0*/  @!P0 IMAD.MOV.U32 R4, RZ, RZ, R39 ;  /* 0x000000ffff048224 */ /* 0x010fe400078e0027 */
[----:B------:R-:W0:Y:S01]  /*1cab0*/  S2R R39, SR_TID.X ;  /* 0x0000000000277919 */ /* 0x000e220000002100 */
[----:B------:R-:W-:Y:S02]  /*1cac0*/  @!P0 IMAD.MOV.U32 R5, RZ, RZ, R48 ;  /* 0x000000ffff058224 */ /* 0x000fe400078e0030 */
[----:B------:R-:W4:Y:S04]  /*1cad0*/  LDL R48, [R1+0x60c] ;  /* 0x00060c0001307983 */ /* 0x000f280000100800 */
[----:B------:R1:W4:Y:S01]  /*1cae0*/  @!P0 LDG.E.U16 R7, desc[UR56][R4.64] ;  /* 0x0000003804078981 */ /* 0x000322000c1e1500 */
[----:B------:R-:W-:-:S03]  /*1caf0*/  ISETP.GE.AND P0, PT, R3, UR8, PT ;  /* 0x0000000803007c0c */ /* 0x000fc6000bf06270 */
[----:B------:R-:W4:Y:S01]  /*1cb00*/  LDL.LU R3, [R1+0x7ec] ;  /* 0x0007ec0001037983 */ /* 0x000f220000300800 */
[----:B-1----:R-:W-:Y:S02]  /*1cb10*/  @!P1 IMAD.MOV.U32 R5, RZ, RZ, R142 ;  /* 0x000000ffff059224 */ /* 0x002fe400078e008e */
[----:B------:R-:W-:Y:S02]  /*1cb20*/  @!P1 IMAD.MOV.U32 R4, RZ, RZ, R133 ;  /* 0x000000ffff049224 */ /* 0x000fe400078e0085 */
[----:B------:R-:W4:Y:S01]  /*1cb30*/  LDL R133, [R1+0x7f0] ;  /* 0x0007f00001857983 */ /* 0x000f220000100800 */
[----:B0-----:R-:W-:-:S03]  /*1cb40*/  SHF.R.U32.HI R39, RZ, 0x7, R39 ;  /* 0x00000007ff277819 */ /* 0x001fc60000011627 */
[----:B------:R2:W4:Y:S01]  /*1cb50*/  @!P1 LDG.E.U16 R16, desc[UR56][R4.64] ;  /* 0x0000003804109981 */ /* 0x000522000c1e1500 */
[----:B------:R-:W-:-:S04]  /*1cb60*/  SGXT.U32 R39, R39, 0x1 ;  /* 0x000000012727781a */ /* 0x000fc80000000000 */
[----:B------:R-:W-:-:S04]  /*1cb70*/  LOP3.LUT R39, R39, 0x7e, RZ, 0xfc, !PT ;  /* 0x0000007e27277812 */ /* 0x000fc800078efcff */
[----:B------:R-:W-:Y:S02]  /*1cb80*/  ISETP.GE.AND P1, PT, R39, UR8, PT ;  /* 0x0000000827007c0c */ /* 0x000fe4000bf26270 */
[----:B------:R-:W4:Y:S01]  /*1cb90*/  LDL R39, [R1+0xc10] ;  /* 0x000c100001277983 */ /* 0x000f220000100800 */
[----:B--2---:R-:W-:Y:S02]  /*1cba0*/  @!P0 IMAD.MOV.U32 R4, RZ, RZ, R25 ;  /* 0x000000ffff048224 */ /* 0x004fe400078e0019 */
[----:B------:R-:W0:Y:S01]  /*1cbb0*/  S2R R25, SR_TID.X ;  /* 0x0000000000197919 */ /* 0x000e220000002100 */
[----:B---3--:R-:W-:Y:S02]  /*1cbc0*/  @!P0 IMAD.MOV.U32 R5, RZ, RZ, R55 ;  /* 0x000000ffff058224 */ /* 0x008fe400078e0037 */
[----:B------:R-:W2:Y:S04]  /*1cbd0*/  LDL R55, [R1+0x7fc] ;  /* 0x0007fc0001377983 */ /* 0x000ea80000100800 */
[----:B------:R0:W3:Y:S02]  /*1cbe0*/  @!P0 LDG.E.U16 R236, desc[UR56][R4.64] ;  /* 0x0000003804ec8981 */ /* 0x0000e4000c1e1500 */
[----:B0-----:R-:W-:-:S04]  /*1cbf0*/  SHF.R.U32.HI R4, RZ, 0x7, R25 ;  /* 0x00000007ff047819 */ /* 0x001fc80000011619 */
[----:B------:R-:W-:-:S04]  /*1cc00*/  SGXT.U32 R4, R4, 0x1 ;  /* 0x000000010404781a */ /* 0x000fc80000000000 */
[----:B------:R-:W-:Y:S01]  /*1cc10*/  ISETP.GE.AND P0, PT, R4, UR8, PT ;  /* 0x0000000804007c0c */ /* 0x000fe2000bf06270 */
[----:B------:R-:W-:Y:S01]  /*1cc20*/  @!P1 IMAD.MOV.U32 R5, RZ, RZ, R136 ;  /* 0x000000ffff059224 */ /* 0x000fe200078e0088 */
[----:B------:R-:W-:Y:S02]  /*1cc30*/  LOP3.LUT R136, R25, 0x7f, RZ, 0xc0, !PT ;  /* 0x0000007f19887812 */ /* 0x000fe400078ec0ff */
[----:B------:R-:W3:Y:S01]  /*1cc40*/  LDL R25, [R1+0xc04] ;  /* 0x000c040001197983 */ /* 0x000ee20000100800 */
[----:B----4-:R-:W-:-:S03]  /*1cc50*/  @!P1 IMAD.MOV.U32 R4, RZ, RZ, R48 ;  /* 0x000000ffff049224 */ /* 0x010fc600078e0030 */
[----:B------:R-:W4:Y:S04]  /*1cc60*/  LDL R48, [R1+0x5e8] ;  /* 0x0005e80001307983 */ /* 0x000f280000100800 */
[----:B------:R0:W4:Y:S01]  /*1cc70*/  @!P1 LDG.E.U16 R36, desc[UR56][R4.64] ;  /* 0x0000003804249981 */ /* 0x000122000c1e1500 */
[----:B------:R-:W-:-:S03]  /*1cc80*/  ISETP.GE.AND P1, PT, R136, UR8, PT ;  /* 0x0000000888007c0c */ /* 0x000fc6000bf26270 */
[----:B------:R-:W4:Y:S01]  /*1cc90*/  LDL R136, [R1+0xbec] ;  /* 0x000bec0001887983 */ /* 0x000f220000100800 */
[----:B0-----:R-:W-:Y:S02]  /*1cca0*/  @!P0 IMAD.MOV.U32 R5, RZ, RZ, R3 ;  /* 0x000000ffff058224 */ /* 0x001fe400078e0003 */
[----:B------:R-:W-:Y:S02]  /*1ccb0*/  @!P0 IMAD.MOV.U32 R4, RZ, RZ, R133 ;  /* 0x000000ffff048224 */ /* 0x000fe400078e0085 */
[----:B------:R-:W4:Y:S04]  /*1ccc0*/  LDL R133, [R1+0xbf0] ;  /* 0x000bf00001857983 */ /* 0x000f280000100800 */
[----:B------:R0:W-:Y:S04]  /*1ccd0*/  STL [R1+0x1148], R3 ;  /* 0x0011480301007387 */ /* 0x0001e80000100800 */
[----:B------:R-:W4:Y:S04]  /*1cce0*/  LDL R150, [R1+0xbcc] ;  /* 0x000bcc0001967983 */ /* 0x000f280000100800 */
[----:B------:R-:W4:Y:S04]  /*1ccf0*/  LDL R146, [R1+0xbd0] ;  /* 0x000bd00001927983 */ /* 0x000f280000100800 */
[----:B------:R1:W4:Y:S01]  /*1cd00*/  @!P0 LDG.E.U16 R6, desc[UR56][R4.64] ;  /* 0x0000003804068981 */ /* 0x000322000c1e1500 */
[----:B------:R-:W-:Y:S01]  /*1cd10*/  BAR.SYNC.DEFER_BLOCKING 0x0 ;  /* 0x0000000000007b1d */ /* 0x000fe20000010000 */
[----:B-1----:R-:W-:-:S05]  /*1cd20*/  @!P1 IMAD.MOV.U32 R4, RZ, RZ, R39 ;  /* 0x000000ffff049224 */ /* 0x002fca00078e0027 */
[----:B------:R-:W4:Y:S04]  /*1cd30*/  LDL R39, [R1+0xbb0] ;  /* 0x000bb00001277983 */ /* 0x000f280000100800 */
[----:B------:R-:W4:Y:S04]  /*1cd40*/  LDL R145, [R1+0xb8c] ;  /* 0x000b8c0001917983 */ /* 0x000f280000100800 */
[----:B------:R-:W4:Y:S01]  /*1cd50*/  LDL R142, [R1+0xb90] ;  /* 0x000b9000018e7983 */ /* 0x000f220000100800 */
[----:B--2---:R-:W-:-:S03]  /*1cd60*/  @!P1 IMAD.MOV.U32 R5, RZ, RZ, R55 ;  /* 0x000000ffff059224 */ /* 0x004fc600078e0037 */
[----:B------:R-:W2:Y:S04]  /*1cd70*/  LDL R55, [R1+0xbac] ;  /* 0x000bac0001377983 */ /* 0x000ea80000100800 */
[----:B------:R3:W2:Y:S02]  /*1cd80*/  @!P1 LDG.E.U16 R37, desc[UR56][R4.64] ;  /* 0x0000003804259981 */ /* 0x0006a4000c1e1500 */
[----:B---3--:R-:W-:Y:S02]  /*1cd90*/  @!P1 IMAD.MOV.U32 R4, RZ, RZ, R25 ;  /* 0x000000ffff049224 */ /* 0x008fe400078e0019 */
[----:B------:R-:W3:Y:S01]  /*1cda0*/  LDL R25, [R1+0xb70] ;  /* 0x000b700001197983 */ /* 0x000ee20000100800 */
[----:B----4-:R-:W-:-:S03]  /*1cdb0*/  @!P1 IMAD.MOV.U32 R5, RZ, RZ, R48 ;  /* 0x000000ffff059224 */ /* 0x010fc600078e0030 */
[----:B------:R-:W4:Y:S04]  /*1cdc0*/  LDL R48, [R1+0xb6c] ;  /* 0x000b6c0001307983 */ /* 0x000f280000100800 */
[----:B------:R1:W4:Y:S02]  /*1cdd0*/  @!P1 LDG.E.U16 R34, desc[UR56][R4.64] ;  /* 0x0000003804229981 */ /* 0x000324000c1e1500 */
[----:B-1----:R-:W-:Y:S02]  /*1cde0*/  @!P1 IMAD.MOV.U32 R5, RZ, RZ, R136 ;  /* 0x000000ffff059224 */ /* 0x002fe400078e0088 */
[----:B------:R-:W4:Y:S01]  /*1cdf0*/  LDL R136, [R1+0xb4c] ;  /* 0x000b4c0001887983 */ /* 0x000f220000100800 */
[----:B------:R-:W-:-:S03]  /*1ce00*/  @!P1 IMAD.MOV.U32 R4, RZ, RZ, R133 ;  /* 0x000000ffff049224 */ /* 0x000fc600078e0085 */
[----:B------:R-:W4:Y:S04]  /*1ce10*/  LDL R133, [R1+0xb50] ;  /* 0x000b500001857983 */ /* 0x000f280000100800 */
[----:B------:R1:W4:Y:S02]  /*1ce20*/  @!P1 LDG.E.U16 R35, desc[UR56][R4.64] ;  /* 0x0000003804239981 */ /* 0x000324000c1e1500 */
[----:B-1----:R-:W-:Y:S02]  /*1ce30*/  @!P1 IMAD.MOV.U32 R4, RZ, RZ, R146 ;  /* 0x000000ffff049224 */ /* 0x002fe400078e0092 */
[----:B------:R-:W-:Y:S01]  /*1ce40*/  @!P1 IMAD.MOV.U32 R5, RZ, RZ, R150 ;  /* 0x000000ffff059224 */ /* 0x000fe200078e0096 */
[----:B------:R-:W4:Y:S04]  /*1ce50*/  LDL R146, [R1+0xaf0] ;  /* 0x000af00001927983 */ /* 0x000f280000100800 */
[----:B------:R1:W4:Y:S04]  /*1ce60*/  @!P1 LDG.E.U16 R32, desc[UR56][R4.64] ;  /* 0x0000003804209981 */ /* 0x000328000c1e1500 */
[----:B------:R-:W4:Y:S01]  /*1ce70*/  LDL R150, [R1+0xaec] ;  /* 0x000aec0001967983 */ /* 0x000f220000100800 */
[----:B-1----:R-:W-:-:S03]  /*1ce80*/  @!P1 IMAD.MOV.U32 R4, RZ, RZ, R39 ;  /* 0x000000ffff049224 */ /* 0x002fc600078e0027 */
[----:B------:R-:W4:Y:S01]  /*1ce90*/  LDL R39, [R1+0xb30] ;  /* 0x000b300001277983 */ /* 0x000f220000100800 */
[----:B--2---:R-:W-:-:S03]  /*1cea0*/  @!P1 IMAD.MOV.U32 R5, RZ, RZ, R55 ;  /* 0x000000ffff059224 */ /* 0x004fc600078e0037 */
[----:B------:R-:W2:Y:S04]  /*1ceb0*/  LDL R55, [R1+0xb2c] ;  /* 0x000b2c0001377983 */ /* 0x000ea80000100800 */
[----:B------:R1:W2:Y:S02]  /*1cec0*/  @!P1 LDG.E.U16 R33, desc[UR56][R4.64] ;  /* 0x0000003804219981 */ /* 0x0002a4000c1e1500 */
[----:B-1----:R-:W-:Y:S02]  /*1ced0*/  @!P1 IMAD.MOV.U32 R4, RZ, RZ, R142 ;  /* 0x000000ffff049224 */ /* 0x002fe400078e008e */
[----:B------:R-:W-:Y:S01]  /*1cee0*/  @!P1 IMAD.MOV.U32 R5, RZ, RZ, R145 ;  /* 0x000000ffff059224 */ /* 0x000fe200078e0091 */
[----:B------:R-:W2:Y:S04]  /*1cef0*/  LDL R142, [R1+0xab0] ;  /* 0x000ab000018e7983 */ /* 0x000ea80000100800 */
[----:B------:R3:W2:Y:S04]  /*1cf00*/  @!P1 LDG.E.U16 R30, desc[UR56][R4.64] ;  /* 0x00000038041e9981 */ /* 0x0006a8000c1e1500 */
[----:B------:R-:W2:Y:S01]  /*1cf10*/  LDL R145, [R1+0xaac] ;  /* 0x000aac0001917983 */ /* 0x000ea20000100800 */
[----:B---3--:R-:W-:-:S03]  /*1cf20*/  @!P1 IMAD.MOV.U32 R4, RZ, RZ, R25 ;  /* 0x000000ffff049224 */ /* 0x008fc600078e0019 */
        /* <DEDUP_REMOVED lines=51> */
[----:B0-----:R-:W-:Y:S01]  /*1d260*/  PRMT R3, RZ, 0x7610, R3 ;  /* 0x00007610ff037816 */ /* 0x001fe20000000003 */
[----:B--2---:R-:W-:-:S02]  /*1d270*/  @!P1 IMAD.MOV.U32 R5, RZ, RZ, R55 ;  /* 0x000000ffff059224 */ /* 0x004fc400078e0037 */
[----:B------:R-:W2:Y:S04]  /*1d280*/  LDL R55, [R1+0x98c] ;  /* 0x00098c0001377983 */ /* 0x000ea80000100800 */
[----:B------:R0:W2:Y:S02]  /*1d290*/  @!P1 LDG.E.U16 R137, desc[UR56][R4.64] ;  /* 0x0000003804899981 */ /* 0x0000a4000c1e1500 */
[----:B0-----:R-:W-:Y:S02]  /*1d2a0*/  @!P1 IMAD.MOV.U32 R4, RZ, RZ, R146 ;  /* 0x000000ffff049224 */ /* 0x001fe400078e0092 */
        /* <DEDUP_REMOVED lines=9> */
[----:B0-----:R-:W-:Y:S02]  /*1d340*/  @!P1 IMAD.MOV.U32 R4, RZ, RZ, R142 ;  /* 0x000000ffff049224 */ /* 0x001fe400078e008e */
[----:B------:R-:W-:Y:S01]  /*1d350*/  @!P1 IMAD.MOV.U32 R5, RZ, RZ, R145 ;  /* 0x000000ffff059224 */ /* 0x000fe200078e0091 */
[----:B------:R-:W4:Y:S04]  /*1d360*/  LDL R142, [R1+0x8f0] ;  /* 0x0008f000018e7983 */ /* 0x000f280000100800 */
[----:B------:R0:W4:Y:S04]  /*1d370*/  @!P1 LDG.E.U16 R131, desc[UR56][R4.64] ;  /* 0x0000003804839981 */ /* 0x000128000c1e1500 */
[----:B------:R-:W4:Y:S01]  /*1d380*/  LDL R145, [R1+0x8ec] ;  /* 0x0008ec0001917983 */ /* 0x000f220000100800 */
[----:B0-----:R-:W-:-:S03]  /*1d390*/  @!P1 IMAD.MOV.U32 R5, RZ, RZ, R136 ;  /* 0x000000ffff059224 */ /* 0x001fc600078e0088 */
[----:B------:R-:W4:Y:S01]  /*1d3a0*/  LDL R136, [R1+0x94c] ;  /* 0x00094c0001887983 */ /* 0x000f220000100800 */
[----:B------:R-:W-:-:S03]  /*1d3b0*/  @!P1 IMAD.MOV.U32 R4, RZ, RZ, R133 ;  /* 0x000000ffff049224 */ /* 0x000fc600078e0085 */
[----:B------:R-:W4:Y:S04]  /*1d3c0*/  LDL R133, [R1+0x950] ;  /* 0x0009500001857983 */ /* 0x000f280000100800 */
[----:B------:R0:W4:Y:S02]  /*1d3d0*/  @!P1 LDG.E.U16 R3, desc[UR56][R4.64] ;  /* 0x0000003804039981 */ /* 0x000124000c1e1500 */
[----:B0-----:R-:W-:Y:S02]  /*1d3e0*/  @!P1 IMAD.MOV.U32 R4, RZ, RZ, R39 ;  /* 0x000000ffff049224 */ /* 0x001fe400078e0027 */
        /* <DEDUP_REMOVED lines=9> */
[----:B0-----:R-:W-:Y:S02]  /*1d480*/  @!P1 IMAD.MOV.U32 R5, RZ, RZ, R136 ;  /* 0x000000ffff059224 */ /* 0x001fe400078e0088 */
[----:B------:R-:W4:Y:S01]  /*1d490*/  LDL R136, [R1+0x8ac] ;  /* 0x0008ac0001887983 */ /* 0x000f220000100800 */
[----:B------:R-:W-:-:S03]  /*1d4a0*/  @!P1 IMAD.MOV.U32 R4, RZ, RZ, R133 ;  /* 0x000000ffff049224 */ /* 0x000fc600078e0085 */
        /* <DEDUP_REMOVED lines=9> */
[----:B--2---:R-:W-:-:S03]  /*1d540*/  @!P1 IMAD.MOV.U32 R5, RZ, RZ, R55 ;  /* 0x000000ffff059224 */ /* 0x004fc600078e0037 */
        /* <DEDUP_REMOVED lines=135> */
[----:B------:R0:W4:Y:S02]  /*1ddc0*/  @!P1 LDG.E.U16 R216, desc[UR56][R4.64] ;  /* 0x0000003804d89981 */ /* 0x000124000c1e1500 */
[----:B0-----:R-:W-:-:S02]  /*1ddd0*/  @!P1 IMAD.MOV.U32 R4, RZ, RZ, R136 ;  /* 0x000000ffff049224 */ /* 0x001fc400078e0088 */
[----:B------:R-:W4:Y:S01]  /*1dde0*/  LDL R136, [R1+0x2e4] ;  /* 0x0002e40001887983 */ /* 0x000f220000100800 */
[----:B------:R-:W-:-:S03]  /*1ddf0*/  @!P1 IMAD.MOV.U32 R5, RZ, RZ, R145 ;  /* 0x000000ffff059224 */ /* 0x000fc600078e0091 */
[----:B------:R-:W4:Y:S04]  /*1de00*/  LDL R145, [R1+0x2a0] ;  /* 0x0002a00001917983 */ /* 0x000f280000100800 */
[----:B------:R0:W4:Y:S02]  /*1de10*/  @!P1 LDG.E.U16 R215, desc[UR56][R4.64] ;  /* 0x0000003804d79981 */ /* 0x000124000c1e1500 */
[----:B0-----:R-:W-:Y:S02]  /*1de20*/  @!P1 IMAD.MOV.U32 R4, RZ, RZ, R133 ;  /* 0x000000ffff049224 */ /* 0x001fe400078e0085 */
[----:B------:R-:W-:-:S05]  /*1de30*/  @!P1 IMAD.MOV.U32 R5, RZ, RZ, R142 ;  /* 0x000000ffff059224 */ /* 0x000fca00078e008e */
[----:B------:R0:W4:Y:S02]  /*1de40*/  @!P1 LDG.E.U16 R214, desc[UR56][R4.64] ;  /* 0x0000003804d69981 */ /* 0x000124000c1e1500 */
[----:B0-----:R-:W-:Y:S02]  /*1de50*/  @!P1 IMAD.MOV.U32 R4, RZ, RZ, R39 ;  /* 0x000000ffff049224 */ /* 0x001fe400078e0027 */
[----:B------:R-:W4:Y:S01]  /*1de60*/  LDL R39, [R1+0x2c4] ;  /* 0x0002c40001277983 */ /* 0x000f220000100800 */
[----:B--2---:R-:W-:-:S03]  /*1de70*/  @!P1 IMAD.MOV.U32 R5, RZ, RZ, R55 ;  /* 0x000000ffff059224 */ /* 0x004fc600078e0037 */
[----:B------:R-:W2:Y:S04]  /*1de80*/  LDL R55, [R1+0x2a4] ;  /* 0x0002a40001377983 */ /* 0x000ea80000100800 */
[----:B------:R3:W2:Y:S02]  /*1de90*/  @!P1 LDG.E.U16 R213, desc[UR56][R4.64] ;  /* 0x0000003804d59981 */ /* 0x0006a4000c1e1500 */
[----:B---3--:R-:W-:Y:S02]  /*1dea0*/  @!P1 IMAD.MOV.U32 R4, RZ, RZ, R25 ;  /* 0x000000ffff049224 */ /* 0x008fe400078e0019 */
[----:B----4-:R-:W-:Y:S02]  /*1deb0*/  @!P1 IMAD.MOV.U32 R5, RZ, RZ, R48 ;  /* 0x000000ffff059224 */ /* 0x010fe400078e0030 */
[----:B------:R-:W3:Y:S04]  /*1dec0*/  LDL R48, [R1+0x284] ;  /* 0x0002840001307983 */ /* 0x000ee80000100800 */
[----:B------:R0:W4:Y:S04]  /*1ded0*/  @!P1 LDG.E.U16 R212, desc[UR56][R4.64] ;  /* 0x0000003804d49981 */ /* 0x000128000c1e1500 */
[----:B------:R-:W4:Y:S04]  /*1dee0*/  LDL.LU R25, [R1+0x280] ;  /* 0x0002800001197983 */ /* 0x000f280000300800 */
[----:B------:R-:W4:Y:S01]  /*1def0*/  LDL.LU R133, [R1+0x260] ;  /* 0x0002600001857983 */ /* 0x000f220000300800 */
[----:B0-----:R-:W-:-:S03]  /*1df00*/  @!P1 IMAD.MOV.U32 R5, RZ, RZ, R146 ;  /* 0x000000ffff059224 */ /* 0x001fc600078e0092 */
[----:B------:R-:W4:Y:S01]  /*1df10*/  LDL.LU R142, [R1+0x264] ;  /* 0x00026400018e7983 */ /* 0x000f220000300800 */
[----:B------:R-:W-:-:S03]  /*1df20*/  @!P1 IMAD.MOV.U32 R4, RZ, RZ, R136 ;  /* 0x000000ffff049224 */ /* 0x000fc600078e0088 */
[----:B------:R-:W4:Y:S04]  /*1df30*/  LDL.LU R136, [R1+0x244] ;  /* 0x0002440001887983 */ /* 0x000f280000300800 */
[----:B------:R-:W4:Y:S04]  /*1df40*/  LDL.LU R146, [R1+0x240] ;  /* 0x0002400001927983 */ /* 0x000f280000300800 */
[----:B------:R-:W4:Y:S04]  /*1df50*/  LDL.LU R150, [R1+0x224] ;  /* 0x0002240001967983 */ /* 0x000f280000300800 */
[----:B------:R0:W4:Y:S04]  /*1df60*/  @!P1 LDG.E.U16 R211, desc[UR56][R4.64] ;  /* 0x0000003804d39981 */ /* 0x000128000c1e1500 */
[----:B------:R-:W2:Y:S01]  /*1df70*/  LDL R5, [R1+0x2c0] ;  /* 0x0002c00001057983 */ /* 0x000ea20000100800 */
[----:B0-----:R-:W-:-:S03]  /*1df80*/  @!P1 IMAD.MOV.U32 R4, RZ, RZ, R39 ;  /* 0x000000ffff049224 */ /* 0x001fc600078e0027 */
[----:B------:R-:W4:Y:S04]  /*1df90*/  LDL R39, [R1+0x220] ;  /* 0x0002200001277983 */ /* 0x000f280000100800 */
[----:B--2---:R0:W2:Y:S02]  /*1dfa0*/  @!P1 LDG.E.U16 R210, desc[UR56][R4.64] ;  /* 0x0000003804d29981 */ /* 0x0040a4000c1e1500 */
[----:B0-----:R-:W-:Y:S02]  /*1dfb0*/  @!P1 IMAD.MOV.U32 R4, RZ, RZ, R55 ;  /* 0x000000ffff049224 */ /* 0x001fe400078e0037 */
[----:B------:R-:W-:Y:S01]  /*1dfc0*/  @!P1 IMAD.MOV.U32 R5, RZ, RZ, R145 ;  /* 0x000000ffff059224 */ /* 0x000fe200078e0091 */
[----:B------:R-:W2:Y:S04]  /*1dfd0*/  LDL R55, [R1+0xbe8] ;  /* 0x000be80001377983 */ /* 0x000ea80000100800 */
[----:B------:R3:W2:Y:S04]  /*1dfe0*/  @!P1 LDG.E.U16 R209, desc[UR56][R4.64] ;  /* 0x0000003804d19981 */ /* 0x0006a8000c1e1500 */
[----:B------:R-:W2:Y:S01]  /*1dff0*/  LDL R145, [R1+0xbe4] ;  /* 0x000be40001917983 */ /* 0x000ea20000100800 */
[----:B---3--:R-:W-:-:S02]  /*1e000*/  @!P1 IMAD.MOV.U32 R4, RZ, RZ, R48 ;  /* 0x000000ffff049224 */ /* 0x008fc400078e0030 */
[----:B----4-:R-:W-:Y:S01]  /*1e010*/  @!P1 IMAD.MOV.U32 R5, RZ, RZ, R25 ;  /* 0x000000ffff059224 */ /* 0x010fe200078e0019 */
[----:B------:R-:W3:Y:S04]  /*1e020*/  LDL R48, [R1+0xbc4] ;  /* 0x000bc40001307983 */ /* 0x000ee80000100800 */
[----:B------:R0:W4:Y:S02]  /*1e030*/  @!P1 LDG.E.U16 R208, desc[UR56][R4.64] ;  /* 0x0000003804d09981 */ /* 0x000124000c1e1500 */
[----:B0-----:R-:W-:Y:S02]  /*1e040*/  @!P1 IMAD.MOV.U32 R4, RZ, RZ, R142 ;  /* 0x000000ffff049224 */ /* 0x001fe400078e008e */
[----:B------:R-:W-:-:S05]  /*1e050*/  @!P1 IMAD.MOV.U32 R5, RZ, RZ, R133 ;  /* 0x000000ffff059224 */ /* 0x000fca00078e0085 */
[----:B------:R0:W4:Y:S02]  /*1e060*/  @!P1 LDG.E.U16 R207, desc[UR56][R4.64] ;  /* 0x0000003804cf9981 */ /* 0x000124000c1e1500 */
[----:B0-----:R-:W-:Y:S02]  /*1e070*/  @!P1 IMAD.MOV.U32 R4, RZ, RZ, R136 ;  /* 0x000000ffff049224 */ /* 0x001fe400078e0088 */
[----:B------:R-:W-:-:S05]  /*1e080*/  @!P1 IMAD.MOV.U32 R5, RZ, RZ, R146 ;  /* 0x000000ffff059224 */ /* 0x000fca00078e0092 */
[----:B------:R0:W4:Y:S02]  /*1e090*/  @!P1 LDG.E.U16 R206, desc[UR56][R4.64] ;  /* 0x0000003804ce9981 */ /* 0x000124000c1e1500 */
[----:B0-----:R-:W-:Y:S02]  /*1e0a0*/  @!P1 IMAD.MOV.U32 R4, RZ, RZ, R150 ;  /* 0x000000ffff049224 */ /* 0x001fe400078e0096 */
[----:B------:R-:W-:Y:S02]  /*1e0b0*/  @!P1 IMAD.MOV.U32 R5, RZ, RZ, R39 ;  /* 0x000000ffff059224 */ /* 0x000fe400078e0027 */
[----:B------:R-:W3:Y:S04]  /*1e0c0*/  LDL R39, [R1+0xbc8] ;  /* 0x000bc80001277983 */ /* 0x000ee80000100800 */
[----:B------:R0:W4:Y:S04]  /*1e0d0*/  @!P1 LDG.E.U16 R205, desc[UR56][R4.64] ;  /* 0x0000003804cd9981 */ /* 0x000128000c1e1500 */
[----:B------:R-:W0:Y:S04]  /*1e0e0*/  LDL R4, [R1+0x7f4] ;  /* 0x0007f40001047983 */ /* 0x000e280000100800 */
[----:B------:R-:W0:Y:S02]  /*1e0f0*/  LDL R5, [R1+0x7f8] ;  /* 0x0007f80001057983 */ /* 0x000e240000100800 */
[----:B0-----:R-:W-:-:S04]  /*1e100*/  @!P1 LOP3.LUT R5, R5, R4, RZ, 0x3c, !PT ;  /* 0x0000000405059212 */ /* 0x001fc800078e3cff */
[----:B------:R-:W-:-:S04]  /*1e110*/  @!P1 LOP3.LUT R4, R5, R4, RZ, 0x3c, !PT ;  /* 0x0000000405049212 */ /* 0x000fc800078e3cff */
[----:B------:R-:W-:-:S05]  /*1e120*/  @!P1 LOP3.LUT R5, R5, R4, RZ, 0x3c, !PT ;  /* 0x0000000405059212 */ /* 0x000fca00078e3cff */
[----:B------:R0:W4:Y:S04]  /*1e130*/  @!P1 LDG.E.U16 R204, desc[UR56][R4.64] ;  /* 0x0000003804cc9981 */ /* 0x000128000c1e1500 */
[----:B------:R-:W0:Y:S04]  /*1e140*/  LDL R4, [R1+0x5e4] ;  /* 0x0005e40001047983 */ /* 0x000e280000100800 */
[----:B------:R-:W0:Y:S02]  /*1e150*/  LDL R5, [R1+0xc00] ;  /* 0x000c000001057983 */ /* 0x000e240000100800 */
[----:B0-----:R-:W-:-:S04]  /*1e160*/  @!P1 LOP3.LUT R5, R5, R4, RZ, 0x3c, !PT ;  /* 0x0000000405059212 */ /* 0x001fc800078e3cff */
[----:B------:R-:W-:-:S04]  /*1e170*/  @!P1 LOP3.LUT R4, R5, R4, RZ, 0x3c, !PT ;  /* 0x0000000405049212 */ /* 0x000fc800078e3cff */
[----:B------:R-:W-:-:S05]  /*1e180*/  @!P1 LOP3.LUT R5, R5, R4, RZ, 0x3c, !PT ;  /* 0x0000000405059212 */ /* 0x000fca00078e3cff */
[----:B------:R2:W4:Y:S02]  /*1e190*/  @!P1 LDG.E.U16 R203, desc[UR56][R4.64] ;  /* 0x0000003804cb9981 */ /* 0x000524000c1e1500 */
[----:B--2---:R-:W-:Y:S02]  /*1e1a0*/  @!P1 IMAD.MOV.U32 R4, RZ, RZ, R55 ;  /* 0x000000ffff049224 */ /* 0x004fe400078e0037 */
[----:B------:R-:W-:Y:S01]  /*1e1b0*/  @!P1 IMAD.MOV.U32 R5, RZ, RZ, R145 ;  /* 0x000000ffff059224 */ /* 0x000fe200078e0091 */
[----:B------:R-:W2:Y:S04]  /*1e1c0*/  LDL R55, [R1+0xb68] ;  /* 0x000b680001377983 */ /* 0x000ea80000100800 */
[----:B------:R3:W4:Y:S04]  /*1e1d0*/  @!P1 LDG.E.U16 R202, desc[UR56][R4.64] ;  /* 0x0000003804ca9981 */ /* 0x000728000c1e1500 */
[----:B------:R-:W4:Y:S01]  /*1e1e0*/  LDL R145, [R1+0xb64] ;  /* 0x000b640001917983 */ /* 0x000f220000100800 */
[----:B---3--:R-:W-:-:S02]  /*1e1f0*/  @!P1 IMAD.MOV.U32 R4, RZ, RZ, R39 ;  /* 0x000000ffff049224 */ /* 0x008fc400078e0027 */
[----:B------:R-:W-:Y:S01]  /*1e200*/  @!P1 IMAD.MOV.U32 R5, RZ, RZ, R48 ;  /* 0x000000ffff059224 */ /* 0x000fe200078e0030 */
[----:B------:R-:W3:Y:S04]  /*1e210*/  LDL R39, [R1+0xb48] ;  /* 0x000b480001277983 */ /* 0x000ee80000100800 */
[----:B------:R0:W3:Y:S04]  /*1e220*/  @!P1 LDG.E.U16 R201, desc[UR56][R4.64] ;  /* 0x0000003804c99981 */ /* 0x0000e8000c1e1500 */
[----:B------:R-:W3:Y:S04]  /*1e230*/  LDL R48, [R1+0xb44] ;  /* 0x000b440001307983 */ /* 0x000ee80000100800 */
[----:B------:R-:W0:Y:S04]  /*1e240*/  LDL R4, [R1+0xba4] ;  /* 0x000ba40001047983 */ /* 0x000e280000100800 */
[----:B------:R-:W0:Y:S02]  /*1e250*/  LDL R5, [R1+0xba8] ;  /* 0x000ba80001057983 */ /* 0x000e240000100800 */
[----:B0-----:R-:W-:-:S04]  /*1e260*/  @!P1 LOP3.LUT R5, R5, R4, RZ, 0x3c, !PT ;  /* 0x0000000405059212 */ /* 0x001fc800078e3cff */
[----:B------:R-:W-:-:S04]  /*1e270*/  @!P1 LOP3.LUT R4, R5, R4, RZ, 0x3c, !PT ;  /* 0x0000000405049212 */ /* 0x000fc800078e3cff */
[----:B------:R-:W-:-:S05]  /*1e280*/  @!P1 LOP3.LUT R5, R5, R4, RZ, 0x3c, !PT ;  /* 0x0000000405059212 */ /* 0x000fca00078e3cff */
[----:B------:R0:W3:Y:S04]  /*1e290*/  @!P1 LDG.E.U16 R200, desc[UR56][R4.64] ;  /* 0x0000003804c89981 */ /* 0x0000e8000c1e1500 */
[----:B------:R-:W0:Y:S04]  /*1e2a0*/  LDL R4, [R1+0xb84] ;  /* 0x000b840001047983 */ /* 0x000e280000100800 */
[----:B------:R-:W0:Y:S02]  /*1e2b0*/  LDL R5, [R1+0xb88] ;  /* 0x000b880001057983 */ /* 0x000e240000100800 */
[----:B0-----:R-:W-:-:S04]  /*1e2c0*/  @!P1 LOP3.LUT R5, R5, R4, RZ, 0x3c, !PT ;  /* 0x0000000405059212 */ /* 0x001fc800078e3cff */
[----:B------:R-:W-:-:S04]  /*1e2d0*/  @!P1 LOP3.LUT R4, R5, R4, RZ, 0x3c, !PT ;  /* 0x0000000405049212 */ /* 0x000fc800078e3cff */
[----:B------:R-:W-:-:S05]  /*1e2e0*/  @!P1 LOP3.LUT R5, R5, R4, RZ, 0x3c, !PT ;  /* 0x0000000405059212 */ /* 0x000fca00078e3cff */
[----:B------:R2:W3:Y:S02]  /*1e2f0*/  @!P1 LDG.E.U16 R199, desc[UR56][R4.64] ;  /* 0x0000003804c79981 */ /* 0x0004e4000c1e1500 */
[----:B--2---:R-:W-:Y:S02]  /*1e300*/  @!P1 IMAD.MOV.U32 R4, RZ, RZ, R55 ;  /* 0x000000ffff049224 */ /* 0x004fe400078e0037 */
[----:B----4-:R-:W-:Y:S01]  /*1e310*/  @!P1 IMAD.MOV.U32 R5, RZ, RZ, R145 ;  /* 0x000000ffff059224 */ /* 0x010fe200078e0091 */
        /* <DEDUP_REMOVED lines=24> */
[----:B------:R-:W2:Y:S01]  /*1e4a0*/  LDL R145, [R1+0xa68] ;  /* 0x000a680001917983 */ /* 0x000ea20000100800 */
[----:B---3--:R-:W-:-:S02]  /*1e4b0*/  @!P1 IMAD.MOV.U32 R4, RZ, RZ, R39 ;  /* 0x000000ffff049224 */ /* 0x008fc400078e0027 */
[----:B------:R-:W-:Y:S01]  /*1e4c0*/  @!P1 IMAD.MOV.U32 R5, RZ, RZ, R48 ;  /* 0x000000ffff059224 */ /* 0x000fe200078e0030 */
[----:B------:R-:W3:Y:S04]  /*1e4d0*/  LDL R39, [R1+0xa48] ;  /* 0x000a480001277983 */ /* 0x000ee80000100800 */
[----:B------:R0:W4:Y:S04]  /*1e4e0*/  @!P1 LDG.E.U16 R193, desc[UR56][R4.64] ;  /* 0x0000003804c19981 */ /* 0x000128000c1e1500 */
[----:B------:R-:W4:Y:S04]  /*1e4f0*/  LDL R48, [R1+0xa44] ;  /* 0x000a440001307983 */ /* 0x000f280000100800 */
        /* <DEDUP_REMOVED lines=11> */
[----:B------:R2:W4:Y:S04]  /*1e5b0*/  @!P1 LDG.E.U16 R191, desc[UR56][R4.64] ;  /* 0x0000003804bf9981 */ /* 0x000528000c1e1500 */
[----:B------:R-:W3:Y:S01]  /*1e5c0*/  LDL R5, [R1+0xa64] ;  /* 0x000a640001057983 */ /* 0x000ee20000100800 */
[----:B--2---:R-:W-:-:S03]  /*1e5d0*/  @!P1 IMAD.MOV.U32 R4, RZ, RZ, R145 ;  /* 0x000000ffff049224 */ /* 0x004fc600078e0091 */
[----:B------:R-:W2:Y:S04]  /*1e5e0*/  LDL R145, [R1+0x9e8] ;  /* 0x0009e80001917983 */ /* 0x000ea80000100800 */
[----:B------:R-:W-:Y:S04]  /*1e5f0*/  STS.U16 [R2+UR4+0x20000], R6 ;  /* 0x0200000602007988 */ /* 0x000fe80008000404 */
        /* <DEDUP_REMOVED lines=15> */
[----:B------:R0:W-:Y:S04]  /*1e6f0*/  STL [R1+0x114c], R2 ;  /* 0x00114c0201007387 */ /* 0x0001e80000100800 */
[----:B0-----:R-:W2:Y:S04]  /*1e700*/  LDL R2, [R1+0xa28] ;  /* 0x000a280001027983 */ /* 0x001ea80000100800 */
[----:B---3--:R0:W3:Y:S02]  /*1e710*/  @!P1 LDG.E.U16 R190, desc[UR56][R4.64] ;  /* 0x0000003804be9981 */ /* 0x0080e4000c1e1500 */
[----:B0-----:R-:W-:-:S02]  /*1e720*/  @!P1 IMAD.MOV.U32 R4, RZ, RZ, R39 ;  /* 0x000000ffff049224 */ /* 0x001fc400078e0027 */
[----:B----4-:R-:W-:Y:S01]  /*1e730*/  @!P1 IMAD.MOV.U32 R5, RZ, RZ, R48 ;  /* 0x000000ffff059224 */ /* 0x010fe200078e0030 */
[----:B------:R-:W4:Y:S04]  /*1e740*/  LDL R39, [R1+0x9c8] ;  /* 0x0009c80001277983 */ /* 0x000f280000100800 */
[----:B------:R2:W3:Y:S04]  /*1e750*/  @!P1 LDG.E.U16 R189, desc[UR56][R4.64] ;  /* 0x0000003804bd9981 */ /* 0x0004e8000c1e1500 */
[----:B------:R-:W3:Y:S04]  /*1e760*/  LDL R48, [R1+0x9c4] ;  /* 0x0009c40001307983 */ /* 0x000ee80000100800 */
[----:B------:R-:W4:Y:S01]  /*1e770*/  LDL R5, [R1+0xa24] ;  /* 0x000a240001057983 */ /* 0x000f220000100800 */
[----:B--2---:R-:W-:-:S03]  /*1e780*/  @!P1 IMAD.MOV.U32 R4, RZ, RZ, R2 ;  /* 0x000000ffff049224 */ /* 0x004fc600078e0002 */
[----:B------:R-:W2:Y:S04]  /*1e790*/  LDL R2, [R1+0x9a8] ;  /* 0x0009a80001027983 */ /* 0x000ea80000100800 */
[----:B----4-:R0:W4:Y:S04]  /*1e7a0*/  @!P1 LDG.E.U16 R188, desc[UR56][R4.64] ;  /* 0x0000003804bc9981 */ /* 0x010128000c1e1500 */
[----:B------:R-:W0:Y:S04]  /*1e7b0*/  LDL R4, [R1+0xa04] ;  /* 0x000a040001047983 */ /* 0x000e280000100800 */
[----:B------:R-:W0:Y:S02]  /*1e7c0*/  LDL R5, [R1+0xa08] ;  /* 0x000a080001057983 */ /* 0x000e240000100800 */
[----:B0-----:R-:W-:-:S04]  /*1e7d0*/  @!P1 LOP3.LUT R5, R5, R4, RZ, 0x3c, !PT ;  /* 0x0000000405059212 */ /* 0x001fc800078e3cff */
[----:B------:R-:W-:-:S04]  /*1e7e0*/  @!P1 LOP3.LUT R4, R5, R4, RZ, 0x3c, !PT ;  /* 0x0000000405049212 */ /* 0x000fc800078e3cff */
[----:B------:R-:W-:-:S05]  /*1e7f0*/  @!P1 LOP3.LUT R5, R5, R4, RZ, 0x3c, !PT ;  /* 0x0000000405059212 */ /* 0x000fca00078e3cff */
[----:B------:R0:W4:Y:S04]  /*1e800*/  @!P1 LDG.E.U16 R187, desc[UR56][R4.64] ;  /* 0x0000003804bb9981 */ /* 0x000128000c1e1500 */
[----:B------:R-:W3:Y:S01]  /*1e810*/  LDL R5, [R1+0x9e4] ;  /* 0x0009e40001057983 */ /* 0x000ee20000100800 */
[----:B0-----:R-:W-:-:S03]  /*1e820*/  @!P1 IMAD.MOV.U32 R4, RZ, RZ, R145 ;  /* 0x000000ffff049224 */ /* 0x001fc600078e0091 */
[----:B------:R-:W4:Y:S04]  /*1e830*/  LDL R145, [R1+0x968] ;  /* 0x0009680001917983 */ /* 0x000f280000100800 */
[----:B---3--:R0:W3:Y:S02]  /*1e840*/  @!P1 LDG.E.U16 R186, desc[UR56][R4.64] ;  /* 0x0000003804ba9981 */ /* 0x0080e4000c1e1500 */
[----:B0-----:R-:W-:Y:S02]  /*1e850*/  @!P1 IMAD.MOV.U32 R4, RZ, RZ, R39 ;  /* 0x000000ffff049224 */ /* 0x001fe400078e0027 */
[----:B------:R-:W-:Y:S01]  /*1e860*/  @!P1 IMAD.MOV.U32 R5, RZ, RZ, R48 ;  /* 0x000000ffff059224 */ /* 0x000fe200078e0030 */
[----:B------:R-:W3:Y:S04]  /*1e870*/  LDL R39, [R1+0x948] ;  /* 0x0009480001277983 */ /* 0x000ee80000100800 */
        /* <DEDUP_REMOVED lines=39> */
[----:B------:R-:W-:Y:S04]  /*1eaf0*/  STS.U16 [R55+UR4+0x20100], R165 ;  /* 0x020100a537007988 */ /* 0x000fe80008000404 */
[----:B------:R-:W3:Y:S04]  /*1eb00*/  LDL R48, [R1+0xd3c] ;  /* 0x000d3c0001307983 */ /* 0x000ee80000100800 */
[----:B------:R-:W4:Y:S01]  /*1eb10*/  LDL R5, [R1+0x8a4] ;  /* 0x0008a40001057983 */ /* 0x000f220000100800 */
[----:B--2---:R-:W-:-:S03]  /*1eb20*/  @!P1 IMAD.MOV.U32 R4, RZ, RZ, R2 ;  /* 0x000000ffff049224 */ /* 0x004fc600078e0002 */
[----:B------:R-:W-:Y:S04]  /*1eb30*/  STS.U16 [R55+UR4+0x20500], R164 ;  /* 0x020500a437007988 */ /* 0x000fe80008000404 */
        /* <DEDUP_REMOVED lines=10> */
[----:B------:R-:W-:Y:S04]  /*1ebe0*/  STS.U16 [R55+UR4+0x20900], R163 ;  /* 0x020900a337007988 */ /* 0x000fe80008000404 */
[----:B------:R-:W-:Y:S04]  /*1ebf0*/  STS.U16 [R55+UR4+0x20d00], R162 ;  /* 0x020d00a237007988 */ /* 0x000fe80008000404 */
[----:B------:R-:W4:Y:S04]  /*1ec00*/  LDL R145, [R1+0x5c8] ;  /* 0x0005c80001917983 */ /* 0x000f280000100800 */
[----:B---3--:R0:W3:Y:S04]  /*1ec10*/  @!P1 LDG.E.U16 R174, desc[UR56][R4.64] ;  /* 0x0000003804ae9981 */ /* 0x0080e8000c1e1500 */
[----:B------:R-:W2:Y:S04]  /*1ec20*/  LDL R5, [R1+0x844] ;  /* 0x0008440001057983 */ /* 0x000ea80000100800 */
[----:B------:R-:W-:Y:S04]  /*1ec30*/  STS.U16 [R55+UR4+0x21100], R161 ;  /* 0x021100a137007988 */ /* 0x000fe80008000404 */
[----:B------:R-:W-:Y:S04]  /*1ec40*/  STS.U16 [R55+UR4+0x21500], R160 ;  /* 0x021500a037007988 */ /* 0x000fe80008000404 */
[----:B------:R-:W-:Y:S04]  /*1ec50*/  STS.U16 [R55+UR4+0x21900], R159 ;  /* 0x0219009f37007988 */ /* 0x000fe80008000404 */
[----:B------:R-:W-:Y:S01]  /*1ec60*/  STS.U16 [R55+UR4+0x21d00], R158 ;  /* 0x021d009e37007988 */ /* 0x000fe20008000404 */
[----:B0-----:R-:W-:-:S03]  /*1ec70*/  @!P1 IMAD.MOV.U32 R4, RZ, RZ, R39 ;  /* 0x000000ffff049224 */ /* 0x001fc600078e0027 */
[----:B------:R-:W-:Y:S04]  /*1ec80*/  STS.U16 [R55+UR4+0x22100], R157 ;  /* 0x0221009d37007988 */ /* 0x000fe80008000404 */
[----:B------:R-:W-:Y:S04]  /*1ec90*/  STS.U16 [R55+UR4+0x22500], R156 ;  /* 0x0225009c37007988 */ /* 0x000fe80008000404 */
[----:B------:R-:W-:Y:S04]  /*1eca0*/  STS.U16 [R55+UR4+0x22900], R155 ;  /* 0x0229009b37007988 */ /* 0x000fe80008000404 */
[----:B------:R-:W-:Y:S04]  /*1ecb0*/  STS.U16 [R55+UR4+0x22d00], R153 ;  /* 0x022d009937007988 */ /* 0x000fe80008000404 */
[----:B------:R-:W-:Y:S04]  /*1ecc0*/  STS.U16 [R55+UR4+0x23100], R22 ;  /* 0x0231001637007988 */ /* 0x000fe80008000404 */
[----:B------:R-:W-:Y:S04]  /*1ecd0*/  STS.U16 [R55+UR4+0x23500], R20 ;  /* 0x0235001437007988 */ /* 0x000fe80008000404 */
[----:B------:R-:W-:Y:S04]  /*1ece0*/  STS.U16 [R55+UR4+0x23900], R19 ;  /* 0x0239001337007988 */ /* 0x000fe80008000404 */
[----:B------:R0:W-:Y:S04]  /*1ecf0*/  STS.U16 [R55+UR4+0x23d00], R16 ;  /* 0x023d001037007988 */ /* 0x0001e80008000404 */
[----:B0-----:R-:W3:Y:S04]  /*1ed00*/  LDL.LU R55, [R1+0x1498] ;  /* 0x0014980001377983 */ /* 0x001ee80000300800 */
[----:B--2---:R0:W2:Y:S04]  /*1ed10*/  @!P1 LDG.E.U16 R173, desc[UR56][R4.64] ;  /* 0x0000003804ad9981 */ /* 0x0040a8000c1e1500 */
[----:B------:R1:W-:Y:S04]  /*1ed20*/  STS.U16 [R48+UR4+0x20200], R172 ;  /* 0x020200ac30007988 */ /* 0x0003e80008000404 */
[----:B------:R-:W3:Y:S04]  /*1ed30*/  LDL R39, [R1+0x5a8] ;  /* 0x0005a80001277983 */ /* 0x000ee80000100800 */
[----:B------:R-:W4:Y:S01]  /*1ed40*/  LDL R5, [R1+0x824] ;  /* 0x0008240001057983 */ /* 0x000f220000100800 */
[----:B0-----:R-:W-:Y:S01]  /*1ed50*/  @!P1 IMAD.MOV.U32 R4, RZ, RZ, R2 ;  /* 0x000000ffff049224 */ /* 0x001fe200078e0002 */
[----:B-1----:R-:W-:-:S02]  /*1ed60*/  PRMT R172, RZ, 0x7610, R172 ;  /* 0x00007610ffac7816 */ /* 0x002fc400000000ac */
[----:B------:R0:W-:Y:S04]  /*1ed70*/  STS.U16 [R48+UR4+0x20600], R171 ;  /* 0x020600ab30007988 */ /* 0x0001e80008000404 */
[----:B------:R-:W2:Y:S04]  /*1ed80*/  LDL R2, [R1+0x588] ;  /* 0x0005880001027983 */ /* 0x000ea80000100800 */
[----:B----4-:R1:W4:Y:S04]  /*1ed90*/  @!P1 LDG.E.U16 R172, desc[UR56][R4.64] ;  /* 0x0000003804ac9981 */ /* 0x010328000c1e1500 */
[----:B------:R-:W1:Y:S04]  /*1eda0*/  LDL R4, [R1+0x804] ;  /* 0x0008040001047983 */ /* 0x000e680000100800 */
[----:B------:R-:W1:Y:S01]  /*1edb0*/  LDL R5, [R1+0x808] ;  /* 0x0008080001057983 */ /* 0x000e620000100800 */
[----:B0-----:R-:W-:-:S02]  /*1edc0*/  PRMT R171, RZ, 0x7610, R171 ;  /* 0x00007610ffab7816 */ /* 0x001fc400000000ab */
[----:B-1----:R-:W-:-:S04]  /*1edd0*/  @!P1 LOP3.LUT R5, R5, R4, RZ, 0x3c, !PT ;  /* 0x0000000405059212 */ /* 0x002fc800078e3cff */
[----:B------:R-:W-:-:S04]  /*1ede0*/  @!P1 LOP3.LUT R4, R5, R4, RZ, 0x3c, !PT ;  /* 0x0000000405049212 */ /* 0x000fc800078e3cff */
[----:B------:R-:W-:-:S05]  /*1edf0*/  @!P1 LOP3.LUT R5, R5, R4, RZ, 0x3c, !PT ;  /* 0x0000000405059212 */ /* 0x000fca00078e3cff */
[----:B------:R0:W4:Y:S04]  /*1ee00*/  @!P1 LDG.E.U16 R171, desc[UR56][R4.64] ;  /* 0x0000003804ab9981 */ /* 0x000128000c1e1500 */
[----:B------:R-:W3:Y:S01]  /*1ee10*/  LDL R5, [R1+0x5c4] ;  /* 0x0005c40001057983 */ /* 0x000ee20000100800 */
[----:B0-----:R-:W-:-:S03]  /*1ee20*/  @!P1 IMAD.MOV.U32 R4, RZ, RZ, R145 ;  /* 0x000000ffff049224 */ /* 0x001fc600078e0091 */
[----:B------:R0:W-:Y:S04]  /*1ee30*/  STS.U16 [R48+UR4+0x20a00], R170 ;  /* 0x020a00aa30007988 */ /* 0x0001e80008000404 */
[----:B------:R-:W4:Y:S01]  /*1ee40*/  LDL R145, [R1+0x548] ;  /* 0x0005480001917983 */ /* 0x000f220000100800 */
[----:B0-----:R-:W-:-:S06]  /*1ee50*/  PRMT R170, RZ, 0x7610, R170 ;  /* 0x00007610ffaa7816 */ /* 0x001fcc00000000aa */
[----:B---3--:R0:W3:Y:S04]  /*1ee60*/  @!P1 LDG.E.U16 R170, desc[UR56][R4.64] ;  /* 0x0000003804aa9981 */ /* 0x0080e8000c1e1500 */
[----:B------:R-:W2:Y:S01]  /*1ee70*/  LDL R5, [R1+0x5a4] ;  /* 0x0005a40001057983 */ /* 0x000ea20000100800 */
[----:B0-----:R-:W-:-:S03]  /*1ee80*/  @!P1 IMAD.MOV.U32 R4, RZ, RZ, R39 ;  /* 0x000000ffff049224 */ /* 0x001fc600078e0027 */
[----:B------:R0:W-:Y:S04]  /*1ee90*/  STS.U16 [R48+UR4+0x20e00], R169 ;  /* 0x020e00a930007988 */ /* 0x0001e80008000404 */
[----:B------:R-:W3:Y:S01]  /*1eea0*/  LDL R39, [R1+0x528] ;  /* 0x0005280001277983 */ /* 0x000ee20000100800 */
[----:B0-----:R-:W-:-:S06]  /*1eeb0*/  PRMT R169, RZ, 0x7610, R169 ;  /* 0x00007610ffa97816 */ /* 0x001fcc00000000a9 */
[----:B--2---:R0:W2:Y:S04]  /*1eec0*/  @!P1 LDG.E.U16 R169, desc[UR56][R4.64] ;  /* 0x0000003804a99981 */ /* 0x0040a8000c1e1500 */
[----:B------:R-:W4:Y:S01]  /*1eed0*/  LDL R5, [R1+0x584] ;  /* 0x0005840001057983 */ /* 0x000f220000100800 */
[----:B0-----:R-:W-:-:S03]  /*1eee0*/  @!P1 IMAD.MOV.U32 R4, RZ, RZ, R2 ;  /* 0x000000ffff049224 */ /* 0x001fc600078e0002 */
[----:B------:R0:W-:Y:S01]  /*1eef0*/  STS.U16 [R48+UR4+0x21200], R168 ;  /* 0x021200a830007988 */ /* 0x0001e20008000404 */
[----:B------:R-:W-:-:S03]  /*1ef00*/  PRMT R165, RZ, 0x7610, R165 ;  /* 0x00007610ffa57816 */ /* 0x000fc600000000a5 */
[----:B------:R-:W2:Y:S01]  /*1ef10*/  LDL R2, [R1+0x508] ;  /* 0x0005080001027983 */ /* 0x000ea20000100800 */
[----:B0-----:R-:W-:-:S06]  /*1ef20*/  PRMT R168, RZ, 0x7610, R168 ;  /* 0x00007610ffa87816 */ /* 0x001fcc00000000a8 */
[----:B----4-:R0:W4:Y:S04]  /*1ef30*/  @!P1 LDG.E.U16 R168, desc[UR56][R4.64] ;  /* 0x0000003804a89981 */ /* 0x010128000c1e1500 */
[----:B------:R-:W0:Y:S04]  /*1ef40*/  LDL R4, [R1+0x564] ;  /* 0x0005640001047983 */ /* 0x000e280000100800 */
[----:B------:R-:W0:Y:S04]  /*1ef50*/  LDL R5, [R1+0x568] ;  /* 0x0005680001057983 */ /* 0x000e280000100800 */
[----:B------:R1:W-:Y:S02]  /*1ef60*/  STS.U16 [R48+UR4+0x21600], R167 ;  /* 0x021600a730007988 */ /* 0x0003e40008000404 */
[----:B-1----:R-:W-:-:S02]  /*1ef70*/  PRMT R167, RZ, 0x7610, R167 ;  /* 0x00007610ffa77816 */ /* 0x002fc400000000a7 */
[----:B0-----:R-:W-:-:S04]  /*1ef80*/  @!P1 LOP3.LUT R5, R5, R4, RZ, 0x3c, !PT ;  /* 0x0000000405059212 */ /* 0x001fc800078e3cff */
        /* <DEDUP_REMOVED lines=12> */
[----:B0-----:R-:W3:Y:S01]  /*1f050*/  LDL.LU R52, [R1+0x1494] ;  /* 0x0014940001347983 */ /* 0x001ee20000300800 */
[----:B------:R-:W-:-:S03]  /*1f060*/  PRMT R164, RZ, 0x7610, R164 ;  /* 0x00007610ffa47816 */ /* 0x000fc600000000a4 */
[----:B------:R-:W3:Y:S04]  /*1f070*/  LDL R39, [R1+0x4a8] ;  /* 0x0004a80001277983 */ /* 0x000ee80000100800 */
[----:B--2---:R0:W2:Y:S04]  /*1f080*/  @!P1 LDG.E.U16 R165, desc[UR56][R4.64] ;  /* 0x0000003804a59981 */ /* 0x0040a8000c1e1500 */
[----:B------:R-:W4:Y:S01]  /*1f090*/  LDL R5, [R1+0x504] ;  /* 0x0005040001057983 */ /* 0x000f220000100800 */
[----:B0-----:R-:W-:-:S03]  /*1f0a0*/  @!P1 IMAD.MOV.U32 R4, RZ, RZ, R2 ;  /* 0x000000ffff049224 */ /* 0x001fc600078e0002 */
[----:B------:R0:W-:Y:S04]  /*1f0b0*/  STS.U16 [R48+UR4+0x22200], R53 ;  /* 0x0222003530007988 */ /* 0x0001e80008000404 */
[----:B0-----:R-:W2:Y:S01]  /*1f0c0*/  LDL.LU R53, [R1+0x1490] ;  /* 0x0014900001357983 */ /* 0x001ea20000300800 */
[----:B------:R-:W-:-:S03]  /*1f0d0*/  PRMT R163, RZ, 0x7610, R163 ;  /* 0x00007610ffa37816 */ /* 0x000fc600000000a3 */
[----:B------:R-:W2:Y:S04]  /*1f0e0*/  LDL R2, [R1+0x488] ;  /* 0x0004880001027983 */ /* 0x000ea80000100800 */
[----:B----4-:R0:W4:Y:S04]  /*1f0f0*/  @!P1 LDG.E.U16 R164, desc[UR56][R4.64] ;  /* 0x0000003804a49981 */ /* 0x010128000c1e1500 */
[----:B------:R-:W0:Y:S04]  /*1f100*/  LDL R4, [R1+0x4e4] ;  /* 0x0004e40001047983 */ /* 0x000e280000100800 */
[----:B------:R-:W0:Y:S04]  /*1f110*/  LDL R5, [R1+0x4e8] ;  /* 0x0004e80001057983 */ /* 0x000e280000100800 */
[----:B------:R1:W-:Y:S04]  /*1f120*/  STS.U16 [R48+UR4+0x22600], R50 ;  /* 0x0226003230007988 */ /* 0x0003e80008000404 */
[----:B-1----:R-:W4:Y:S01]  /*1f130*/  LDL.LU R50, [R1+0x148c] ;  /* 0x00148c0001327983 */ /* 0x002f220000300800 */
[----:B0-----:R-:W-:-:S04]  /*1f140*/  @!P1 LOP3.LUT R5, R5, R4, RZ, 0x3c, !PT ;  /* 0x0000000405059212 */ /* 0x001fc800078e3cff */
[----:B------:R-:W-:-:S04]  /*1f150*/  @!P1 LOP3.LUT R4, R5, R4, RZ, 0x3c, !PT ;  /* 0x0000000405049212 */ /* 0x000fc800078e3cff */
[----:B------:R-:W-:-:S05]  /*1f160*/  @!P1 LOP3.LUT R5, R5, R4, RZ, 0x3c, !PT ;  /* 0x0000000405059212 */ /* 0x000fca00078e3cff */
[----:B------:R0:W4:Y:S04]  /*1f170*/  @!P1 LDG.E.U16 R163, desc[UR56][R4.64] ;  /* 0x0000003804a39981 */ /* 0x000128000c1e1500 */
[----:B------:R-:W3:Y:S01]  /*1f180*/  LDL R5, [R1+0x4c4] ;  /* 0x0004c40001057983 */ /* 0x000ee20000100800 */
[----:B------:R-:W-:Y:S01]  /*1f190*/  PRMT R162, RZ, 0x7610, R162 ;  /* 0x00007610ffa27816 */ /* 0x000fe200000000a2 */
[----:B0-----:R-:W-:Y:S02]  /*1f1a0*/  @!P1 IMAD.MOV.U32 R4, RZ, RZ, R145 ;  /* 0x000000ffff049224 */ /* 0x001fe400078e0091 */
[----:B------:R0:W-:Y:S04]  /*1f1b0*/  STS.U16 [R48+UR4+0x22a00], R51 ;  /* 0x022a003330007988 */ /* 0x0001e80008000404 */
[----:B0-----:R-:W4:Y:S01]  /*1f1c0*/  LDL.LU R51, [R1+0x1488] ;  /* 0x0014880001337983 */ /* 0x001f220000300800 */
[----:B------:R-:W-:-:S02]  /*1f1d0*/  PRMT R161, RZ, 0x7610, R161 ;  /* 0x00007610ffa17816 */ /* 0x000fc400000000a1 */
[----:B------:R-:W-:Y:S01]  /*1f1e0*/  PRMT R160, RZ, 0x7610, R160 ;  /* 0x00007610ffa07816 */ /* 0x000fe200000000a0 */
[----:B------:R-:W4:Y:S04]  /*1f1f0*/  LDL R145, [R1+0x448] ;  /* 0x0004480001917983 */ /* 0x000f280000100800 */
[----:B---3--:R0:W3:Y:S04]  /*1f200*/  @!P1 LDG.E.U16 R162, desc[UR56][R4.64] ;  /* 0x0000003804a29981 */ /* 0x0080e8000c1e1500 */
[----:B------:R-:W2:Y:S01]  /*1f210*/  LDL R5, [R1+0x4a4] ;  /* 0x0004a40001057983 */ /* 0x000ea20000100800 */
[----:B0-----:R-:W-:Y:S01]  /*1f220*/  @!P1 IMAD.MOV.U32 R4, RZ, RZ, R39 ;  /* 0x000000ffff049224 */ /* 0x001fe200078e0027 */
[----:B------:R-:W-:-:S02]  /*1f230*/  PRMT R159, RZ, 0x7610, R159 ;  /* 0x00007610ff9f7816 */ /* 0x000fc4000000009f */
[----:B------:R-:W-:Y:S01]  /*1f240*/  PRMT R158, RZ, 0x7610, R158 ;  /* 0x00007610ff9e7816 */ /* 0x000fe2000000009e */
[----:B------:R-:W-:Y:S01]  /*1f250*/  STS.U16 [R48+UR4+0x22e00], R250 ;  /* 0x022e00fa30007988 */ /* 0x000fe20008000404 */
[----:B------:R-:W-:-:S03]  /*1f260*/  PRMT R157, RZ, 0x7610, R157 ;  /* 0x00007610ff9d7816 */ /* 0x000fc6000000009d */
[----:B------:R-:W3:Y:S04]  /*1f270*/  LDL R39, [R1+0xd38] ;  /* 0x000d380001277983 */ /* 0x000ee80000100800 */
[----:B--2---:R0:W2:Y:S04]  /*1f280*/  @!P1 LDG.E.U16 R161, desc[UR56][R4.64] ;  /* 0x0000003804a19981 */ /* 0x0040a8000c1e1500 */
[----:B------:R-:W4:Y:S01]  /*1f290*/  LDL R5, [R1+0x484] ;  /* 0x0004840001057983 */ /* 0x000f220000100800 */
[----:B0-----:R-:W-:-:S03]  /*1f2a0*/  @!P1 IMAD.MOV.U32 R4, RZ, RZ, R2 ;  /* 0x000000ffff049224 */ /* 0x001fc600078e0002 */
[----:B------:R-:W-:Y:S04]  /*1f2b0*/  STS.U16 [R48+UR4+0x23200], R246 ;  /* 0x023200f630007988 */ /* 0x000fe80008000404 */
[----:B------:R-:W3:Y:S04]  /*1f2c0*/  LDL R2, [R1+0x408] ;  /* 0x0004080001027983 */ /* 0x000ee80000100800 */
[----:B----4-:R0:W4:Y:S04]  /*1f2d0*/  @!P1 LDG.E.U16 R160, desc[UR56][R4.64] ;  /* 0x0000003804a09981 */ /* 0x010128000c1e1500 */
[----:B------:R-:W0:Y:S04]  /*1f2e0*/  LDL R4, [R1+0x464] ;  /* 0x0004640001047983 */ /* 0x000e280000100800 */
[----:B------:R-:W0:Y:S02]  /*1f2f0*/  LDL R5, [R1+0x468] ;  /* 0x0004680001057983 */ /* 0x000e240000100800 */
[----:B0-----:R-:W-:-:S04]  /*1f300*/  @!P1 LOP3.LUT R5, R5, R4, RZ, 0x3c, !PT ;  /* 0x0000000405059212 */ /* 0x001fc800078e3cff */
[----:B------:R-:W-:-:S04]  /*1f310*/  @!P1 LOP3.LUT R4, R5, R4, RZ, 0x3c, !PT ;  /* 0x0000000405049212 */ /* 0x000fc800078e3cff */
[----:B------:R-:W-:-:S05]  /*1f320*/  @!P1 LOP3.LUT R5, R5, R4, RZ, 0x3c, !PT ;  /* 0x0000000405059212 */ /* 0x000fca00078e3cff */
[----:B------:R0:W4:Y:S04]  /*1f330*/  @!P1 LDG.E.U16 R159, desc[UR56][R4.64] ;  /* 0x00000038049f9981 */ /* 0x000128000c1e1500 */
[----:B------:R-:W2:Y:S01]  /*1f340*/  LDL R5, [R1+0x444] ;  /* 0x0004440001057983 */ /* 0x000ea20000100800 */
[----:B0-----:R-:W-:-:S03]  /*1f350*/  @!P1 IMAD.MOV.U32 R4, RZ, RZ, R145 ;  /* 0x000000ffff049224 */ /* 0x001fc600078e0091 */
[----:B------:R-:W-:Y:S04]  /*1f360*/  STS.U16 [R48+UR4+0x23600], R243 ;  /* 0x023600f330007988 */ /* 0x000fe80008000404 */
[----:B------:R-:W4:Y:S04]  /*1f370*/  LDL R145, [R1+0x3c8] ;  /* 0x0003c80001917983 */ /* 0x000f280000100800 */
[----:B--2---:R0:W2:Y:S04]  /*1f380*/  @!P1 LDG.E.U16 R158, desc[UR56][R4.64] ;  /* 0x00000038049e9981 */ /* 0x0040a8000c1e1500 */
[----:B------:R-:W0:Y:S04]  /*1f390*/  LDL R4, [R1+0x424] ;  /* 0x0004240001047983 */ /* 0x000e280000100800 */
[----:B------:R-:W0:Y:S04]  /*1f3a0*/  LDL R5, [R1+0x428] ;  /* 0x0004280001057983 */ /* 0x000e280000100800 */
[----:B------:R-:W-:Y:S04]  /*1f3b0*/  STS.U16 [R48+UR4+0x23a00], R239 ;  /* 0x023a00ef30007988 */ /* 0x000fe80008000404 */
[----:B------:R1:W-:Y:S04]  /*1f3c0*/  STS.U16 [R48+UR4+0x23e00], R236 ;  /* 0x023e00ec30007988 */ /* 0x0003e80008000404 */
[----:B-1----:R-:W2:Y:S01]  /*1f3d0*/  LDL.LU R48, [R1+0x1484] ;  /* 0x0014840001307983 */ /* 0x002ea20000300800 */
[----:B0-----:R-:W-:-:S04]  /*1f3e0*/  @!P1 LOP3.LUT R5, R5, R4, RZ, 0x3c, !PT ;  /* 0x0000000405059212 */ /* 0x001fc800078e3cff */
[----:B------:R-:W-:-:S04]  /*1f3f0*/  @!P1 LOP3.LUT R4, R5, R4, RZ, 0x3c, !PT ;  /* 0x0000000405049212 */ /* 0x000fc800078e3cff */
[----:B------:R-:W-:-:S05]  /*1f400*/  @!P1 LOP3.LUT R5, R5, R4, RZ, 0x3c, !PT ;  /* 0x0000000405059212 */ /* 0x000fca00078e3cff */
[----:B------:R3:W2:Y:S04]  /*1f410*/  @!P1 LDG.E.U16 R157, desc[UR56][R4.64] ;  /* 0x00000038049d9981 */ /* 0x0006a8000c1e1500 */
[----:B------:R-:W4:Y:S01]  /*1f420*/  LDL R5, [R1+0x404] ;  /* 0x0004040001057983 */ /* 0x000f220000100800 */
[----:B------:R-:W-:Y:S01]  /*1f430*/  PRMT R156, RZ, 0x7610, R156 ;  /* 0x00007610ff9c7816 */ /* 0x000fe2000000009c */
[----:B---3--:R-:W-:-:S05]  /*1f440*/  @!P1 IMAD.MOV.U32 R4, RZ, RZ, R2 ;  /* 0x000000ffff049224 */ /* 0x008fca00078e0002 */
[----:B----4-:R0:W3:Y:S04]  /*1f450*/  @!P1 LDG.E.U16 R156, desc[UR56][R4.64] ;  /* 0x00000038049c9981 */ /* 0x0100e8000c1e1500 */
[----:B------:R-:W0:Y:S04]  /*1f460*/  LDL R4, [R1+0x3e4] ;  /* 0x0003e40001047983 */ /* 0x000e280000100800 */
[----:B------:R-:W0:Y:S01]  /*1f470*/  LDL R5, [R1+0x3e8] ;  /* 0x0003e80001057983 */ /* 0x000e220000100800 */
[----:B------:R-:W-:-:S03]  /*1f480*/  PRMT R155, RZ, 0x7610, R155 ;  /* 0x00007610ff9b7816 */ /* 0x000fc6000000009b */
[----:B------:R1:W-:Y:S04]  /*1f490*/  STS.U16 [R39+UR4+0x20300], R147 ;  /* 0x0203009327007988 */ /* 0x0003e80008000404 */
[----:B------:R4:W-:Y:S04]  /*1f4a0*/  STS.U16 [R39+UR4+0x20700], R49 ;  /* 0x0207003127007988 */ /* 0x0009e80008000404 */
[----:B-1----:R-:W2:Y:S04]  /*1f4b0*/  LDL R147, [R1+0x3a8] ;  /* 0x0003a80001937983 */ /* 0x002ea80000100800 */
[----:B----4-:R-:W4:Y:S01]  /*1f4c0*/  LDL.LU R49, [R1+0x1480] ;  /* 0x0014800001317983 */ /* 0x010f220000300800 */
[----:B------:R-:W-:-:S03]  /*1f4d0*/  PRMT R154, RZ, 0x7610, R154 ;  /* 0x00007610ff9a7816 */ /* 0x000fc6000000009a */
[----:B------:R-:W3:Y:S01]  /*1f4e0*/  LDL R2, [R1+0x388] ;  /* 0x0003880001027983 */ /* 0x000ee20000100800 */
[----:B0-----:R-:W-:-:S04]  /*1f4f0*/  @!P1 LOP3.LUT R5, R5, R4, RZ, 0x3c, !PT ;  /* 0x0000000405059212 */ /* 0x001fc800078e3cff */
[----:B------:R-:W-:-:S04]  /*1f500*/  @!P1 LOP3.LUT R4, R5, R4, RZ, 0x3c, !PT ;  /* 0x0000000405049212 */ /* 0x000fc800078e3cff */
[----:B------:R-:W-:-:S05]  /*1f510*/  @!P1 LOP3.LUT R5, R5, R4, RZ, 0x3c, !PT ;  /* 0x0000000405059212 */ /* 0x000fca00078e3cff */
[----:B------:R0:W4:Y:S04]  /*1f520*/  @!P1 LDG.E.U16 R155, desc[UR56][R4.64] ;  /* 0x00000038049b9981 */ /* 0x000128000c1e1500 */
[----:B------:R-:W2:Y:S01]  /*1f530*/  LDL R5, [R1+0x3c4] ;  /* 0x0003c40001057983 */ /* 0x000ea20000100800 */
[----:B0-----:R-:W-:-:S03]  /*1f540*/  @!P1 IMAD.MOV.U32 R4, RZ, RZ, R145 ;  /* 0x000000ffff049224 */ /* 0x001fc600078e0091 */
[----:B------:R0:W-:Y:S04]  /*1f550*/  STS.U16 [R39+UR4+0x20b00], R46 ;  /* 0x020b002e27007988 */ /* 0x0001e80008000404 */
[----:B0-----:R-:W4:Y:S04]  /*1f560*/  LDL.LU R46, [R1+0x147c] ;  /* 0x00147c00012e7983 */ /* 0x001f280000300800 */
[----:B--2---:R0:W2:Y:S01]  /*1f570*/  @!P1 LDG.E.U16 R154, desc[UR56][R4.64] ;  /* 0x00000038049a9981 */ /* 0x0040a2000c1e1500 */
[----:B------:R-:W-:Y:S02]  /*1f580*/  PRMT R153, RZ, 0x7610, R153 ;  /* 0x00007610ff997816 */ /* 0x000fe40000000099 */
[----:B------:R-:W-:Y:S01]  /*1f590*/  PRMT R152, RZ, 0x7610, R152 ;  /* 0x00007610ff987816 */ /* 0x000fe20000000098 */
[----:B------:R1:W-:Y:S04]  /*1f5a0*/  STS.U16 [R39+UR4+0x20f00], R141 ;  /* 0x020f008d27007988 */ /* 0x0003e80008000404 */
[----:B------:R-:W4:Y:S04]  /*1f5b0*/  LDL R145, [R1+0x338] ;  /* 0x0003380001917983 */ /* 0x000f280000100800 */
[----:B------:R-:W3:Y:S01]  /*1f5c0*/  LDL R5, [R1+0x3a4] ;  /* 0x0003a40001057983 */ /* 0x000ee20000100800 */
[----:B0-----:R-:W-:-:S03]  /*1f5d0*/  @!P1 IMAD.MOV.U32 R4, RZ, RZ, R147 ;  /* 0x000000ffff049224 */ /* 0x001fc600078e0093 */
[----:B-1----:R-:W2:Y:S04]  /*1f5e0*/  LDL R141, [R1+0x33c] ;  /* 0x00033c00018d7983 */ /* 0x002ea80000100800 */
[----:B------:R0:W-:Y:S04]  /*1f5f0*/  STS.U16 [R39+UR4+0x21300], R134 ;  /* 0x0213008627007988 */ /* 0x0001e80008000404 */
[----:B------:R-:W4:Y:S01]  /*1f600*/  LDL R147, [R1+0x318] ;  /* 0x0003180001937983 */ /* 0x000f220000100800 */
[----:B------:R-:W-:-:S03]  /*1f610*/  PRMT R23, RZ, 0x7610, R23 ;  /* 0x00007610ff177816 */ /* 0x000fc60000000017 */
[----:B0-----:R-:W4:Y:S04]  /*1f620*/  LDL R134, [R1+0x31c] ;  /* 0x00031c0001867983 */ /* 0x001f280000100800 */
[----:B---3--:R0:W3:Y:S04]  /*1f630*/  @!P1 LDG.E.U16 R153, desc[UR56][R4.64] ;  /* 0x0000003804999981 */ /* 0x0080e8000c1e1500 */
[----:B------:R-:W2:Y:S01]  /*1f640*/  LDL R5, [R1+0x384] ;  /* 0x0003840001057983 */ /* 0x000ea20000100800 */
[----:B0-----:R-:W-:-:S03]  /*1f650*/  @!P1 IMAD.MOV.U32 R4, RZ, RZ, R2 ;  /* 0x000000ffff049224 */ /* 0x001fc600078e0002 */
[----:B------:R0:W-:Y:S04]  /*1f660*/  STS.U16 [R39+UR4+0x21700], R143 ;  /* 0x0217008f27007988 */ /* 0x0001e80008000404 */
[----:B------:R-:W3:Y:S04]  /*1f670*/  LDL R2, [R1+0x2fc] ;  /* 0x0002fc0001027983 */ /* 0x000ee80000100800 */
[----:B0-----:R-:W3:Y:S04]  /*1f680*/  LDL R143, [R1+0x2f8] ;  /* 0x0002f800018f7983 */ /* 0x001ee80000100800 */
[----:B--2---:R0:W2:Y:S04]  /*1f690*/  @!P1 LDG.E.U16 R152, desc[UR56][R4.64] ;  /* 0x0000003804989981 */ /* 0x0040a8000c1e1500 */
[----:B------:R-:W0:Y:S04]  /*1f6a0*/  LDL R4, [R1+0x358] ;  /* 0x0003580001047983 */ /* 0x000e280000100800 */
[----:B------:R-:W0:Y:S04]  /*1f6b0*/  LDL R5, [R1+0x35c] ;  /* 0x00035c0001057983 */ /* 0x000e280000100800 */
[----:B------:R1:W-:Y:S04]  /*1f6c0*/  STS.U16 [R39+UR4+0x21b00], R47 ;  /* 0x021b002f27007988 */ /* 0x0003e80008000404 */
[----:B-1----:R-:W2:Y:S01]  /*1f6d0*/  LDL.LU R47, [R1+0x1478] ;  /* 0x00147800012f7983 */ /* 0x002ea20000300800 */
[----:B0-----:R-:W-:-:S04]  /*1f6e0*/  @!P1 LOP3.LUT R5, R5, R4, RZ, 0x3c, !PT ;  /* 0x0000000405059212 */ /* 0x001fc800078e3cff */
[----:B------:R-:W-:-:S04]  /*1f6f0*/  @!P1 LOP3.LUT R4, R5, R4, RZ, 0x3c, !PT ;  /* 0x0000000405049212 */ /* 0x000fc800078e3cff */
[----:B------:R-:W-:-:S05]  /*1f700*/  @!P1 LOP3.LUT R5, R5, R4, RZ, 0x3c, !PT ;  /* 0x0000000405059212 */ /* 0x000fca00078e3cff */
[----:B------:R0:W2:Y:S02]  /*1f710*/  @!P1 LDG.E.U16 R23, desc[UR56][R4.64] ;  /* 0x0000003804179981 */ /* 0x0000a4000c1e1500 */
[----:B0-----:R-:W-:Y:S02]  /*1f720*/  @!P1 IMAD.MOV.U32 R4, RZ, RZ, R141 ;  /* 0x000000ffff049224 */ /* 0x001fe400078e008d */
[----:B----4-:R-:W-:Y:S01]  /*1f730*/  @!P1 IMAD.MOV.U32 R5, RZ, RZ, R145 ;  /* 0x000000ffff059224 */ /* 0x010fe200078e0091 */
[----:B------:R-:W4:Y:S04]  /*1f740*/  LDL R141, [R1+0x2dc] ;  /* 0x0002dc00018d7983 */ /* 0x000f280000100800 */
[----:B------:R-:W2:Y:S01]  /*1f750*/  LDL R145, [R1+0x2d8] ;  /* 0x0002d80001917983 */ /* 0x000ea20000100800 */
[----:B------:R-:W-:-:S02]  /*1f760*/  PRMT R22, RZ, 0x7610, R22 ;  /* 0x00007610ff167816 */ /* 0x000fc40000000016 */
[----:B------:R-:W-:-:S04]  /*1f770*/  PRMT R21, RZ, 0x7610, R21 ;  /* 0x00007610ff157816 */ /* 0x000fc80000000015 */
[----:B------:R0:W2:Y:S01]  /*1f780*/  @!P1 LDG.E.U16 R22, desc[UR56][R4.64] ;  /* 0x0000003804169981 */ /* 0x0000a2000c1e1500 */
[----:B------:R-:W-:Y:S01]  /*1f790*/  PRMT R20, RZ, 0x7610, R20 ;  /* 0x00007610ff147816 */ /* 0x000fe20000000014 */
[----:B0-----:R-:W-:Y:S02]  /*1f7a0*/  @!P1 IMAD.MOV.U32 R4, RZ, RZ, R134 ;  /* 0x000000ffff049224 */ /* 0x001fe400078e0086 */
[----:B------:R-:W-:Y:S01]  /*1f7b0*/  @!P1 IMAD.MOV.U32 R5, RZ, RZ, R147 ;  /* 0x000000ffff059224 */ /* 0x000fe200078e0093 */
[----:B------:R0:W-:Y:S04]  /*1f7c0*/  STS.U16 [R39+UR4+0x21f00], R44 ;  /* 0x021f002c27007988 */ /* 0x0001e80008000404 */
[----:B------:R3:W2:Y:S01]  /*1f7d0*/  @!P1 LDG.E.U16 R21, desc[UR56][R4.64] ;  /* 0x0000003804159981 */ /* 0x0006a2000c1e1500 */
[----:B------:R-:W-:-:S03]  /*1f7e0*/  PRMT R19, RZ, 0x7610, R19 ;  /* 0x00007610ff137816 */ /* 0x000fc60000000013 */
[----:B------:R1:W-:Y:S04]  /*1f7f0*/  STS.U16 [R39+UR4+0x22300], R45 ;  /* 0x0223002d27007988 */ /* 0x0003e80008000404 */
[----:B0-----:R-:W2:Y:S01]  /*1f800*/  LDL.LU R44, [R1+0x1474] ;  /* 0x00147400012c7983 */ /* 0x001ea20000300800 */
[----:B---3--:R-:W-:Y:S02]  /*1f810*/  @!P1 IMAD.MOV.U32 R4, RZ, RZ, R2 ;  /* 0x000000ffff049224 */ /* 0x008fe400078e0002 */
[----:B------:R-:W-:Y:S01]  /*1f820*/  @!P1 IMAD.MOV.U32 R5, RZ, RZ, R143 ;  /* 0x000000ffff059224 */ /* 0x000fe200078e008f */
[----:B------:R-:W3:Y:S04]  /*1f830*/  LDL R134, [R1+0x2bc] ;  /* 0x0002bc0001867983 */ /* 0x000ee80000100800 */
[----:B------:R4:W3:Y:S04]  /*1f840*/  @!P1 LDG.E.U16 R20, desc[UR56][R4.64] ;  /* 0x0000003804149981 */ /* 0x0008e8000c1e1500 */
[----:B------:R-:W3:Y:S04]  /*1f850*/  LDL.LU R147, [R1+0x298] ;  /* 0x0002980001937983 */ /* 0x000ee80000300800 */
[----:B-1----:R-:W3:Y:S04]  /*1f860*/  LDL.LU R45, [R1+0x1470] ;  /* 0x00147000012d7983 */ /* 0x002ee80000300800 */
[----:B------:R-:W3:Y:S04]  /*1f870*/  LDL R143, [R1+0x29c] ;  /* 0x00029c00018f7983 */ /* 0x000ee80000100800 */
[----:B------:R0:W-:Y:S04]  /*1f880*/  STS.U16 [R39+UR4+0x22700], R139 ;  /* 0x0227008b27007988 */ /* 0x0001e80008000404 */
[----:B------:R-:W3:Y:S04]  /*1f890*/  LDL R2, [R1+0x27c] ;  /* 0x00027c0001027983 */ /* 0x000ee80000100800 */
[----:B0-----:R-:W3:Y:S01]  /*1f8a0*/  LDL.LU R139, [R1+0x278] ;  /* 0x00027800018b7983 */ /* 0x001ee20000300800 */
[----:B----4-:R-:W-:-:S03]  /*1f8b0*/  @!P1 IMAD.MOV.U32 R4, RZ, RZ, R141 ;  /* 0x000000ffff049224 */ /* 0x010fc600078e008d */
[----:B------:R-:W4:Y:S01]  /*1f8c0*/  LDL.LU R141, [R1+0x25c] ;  /* 0x00025c00018d7983 */ /* 0x000f220000300800 */
[----:B--2---:R-:W-:-:S03]  /*1f8d0*/  @!P1 IMAD.MOV.U32 R5, RZ, RZ, R145 ;  /* 0x000000ffff059224 */ /* 0x004fc600078e0091 */
[----:B------:R-:W2:Y:S04]  /*1f8e0*/  LDL.LU R145, [R1+0x258] ;  /* 0x0002580001917983 */ /* 0x000ea80000300800 */
[----:B------:R3:W2:Y:S04]  /*1f8f0*/  @!P1 LDG.E.U16 R19, desc[UR56][R4.64] ;  /* 0x0000003804139981 */ /* 0x0006a8000c1e1500 */
[----:B------:R-:W4:Y:S01]  /*1f900*/  LDL R5, [R1+0x2b8] ;  /* 0x0002b80001057983 */ /* 0x000f220000100800 */
[----:B------:R-:W-:Y:S02]  /*1f910*/  PRMT R18, RZ, 0x7610, R18 ;  /* 0x00007610ff127816 */ /* 0x000fe40000000012 */
[----:B------:R-:W-:-:S02]  /*1f920*/  PRMT R17, RZ, 0x7610, R17 ;  /* 0x00007610ff117816 */ /* 0x000fc40000000011 */
[----:B------:R-:W-:Y:S01]  /*1f930*/  PRMT R16, RZ, 0x7610, R16 ;  /* 0x00007610ff107816 */ /* 0x000fe20000000010 */
[----:B---3--:R-:W-:Y:S01]  /*1f940*/  @!P1 IMAD.MOV.U32 R4, RZ, RZ, R134 ;  /* 0x000000ffff049224 */ /* 0x008fe200078e0086 */
[----:B------:R0:W-:Y:S01]  /*1f950*/  STS.U16 [R39+UR4+0x22b00], R42 ;  /* 0x022b002a27007988 */ /* 0x0001e20008000404 */
[----:B------:R-:W-:-:S03]  /*1f960*/  PRMT R15, RZ, 0x7610, R15 ;  /* 0x00007610ff0f7816 */ /* 0x000fc6000000000f */
[----:B------:R1:W-:Y:S04]  /*1f970*/  STS.U16 [R39+UR4+0x22f00], R43 ;  /* 0x022f002b27007988 */ /* 0x0003e80008000404 */
[----:B0-----:R-:W3:Y:S04]  /*1f980*/  LDL.LU R42, [R1+0x146c] ;  /* 0x00146c00012a7983 */ /* 0x001ee80000300800 */
[----:B------:R-:W3:Y:S04]  /*1f990*/  LDL.LU R134, [R1+0x23c] ;  /* 0x00023c0001867983 */ /* 0x000ee80000300800 */
[----:B-1----:R-:W3:Y:S04]  /*1f9a0*/  LDL.LU R43, [R1+0x1468] ;  /* 0x00146800012b7983 */ /* 0x002ee80000300800 */
[----:B------:R0:W-:Y:S04]  /*1f9b0*/  STS.U16 [R39+UR4+0x23300], R40 ;  /* 0x0233002827007988 */ /* 0x0001e80008000404 */
[----:B------:R1:W-:Y:S04]  /*1f9c0*/  STS.U16 [R39+UR4+0x23700], R41 ;  /* 0x0237002927007988 */ /* 0x0003e80008000404 */
[----:B----4-:R4:W3:Y:S02]  /*1f9d0*/  @!P1 LDG.E.U16 R18, desc[UR56][R4.64] ;  /* 0x0000003804129981 */ /* 0x0108e4000c1e1500 */
[----:B----4-:R-:W-:-:S02]  /*1f9e0*/  @!P1 IMAD.MOV.U32 R4, RZ, RZ, R143 ;  /* 0x000000ffff049224 */ /* 0x010fc400078e008f */
[----:B------:R-:W-:Y:S01]  /*1f9f0*/  @!P1 IMAD.MOV.U32 R5, RZ, RZ, R147 ;  /* 0x000000ffff059224 */ /* 0x000fe200078e0093 */
[----:B------:R-:W4:Y:S04]  /*1fa00*/  LDL.LU R143, [R1+0x21c] ;  /* 0x00021c00018f7983 */ /* 0x000f280000300800 */
[----:B------:R2:W4:Y:S04]  /*1fa10*/  @!P1 LDG.E.U16 R17, desc[UR56][R4.64] ;  /* 0x0000003804119981 */ /* 0x000528000c1e1500 */
[----:B0-----:R-:W4:Y:S04]  /*1fa20*/  LDL.LU R40, [R1+0x1464] ;  /* 0x0014640001287983 */ /* 0x001f280000300800 */
[----:B-1----:R-:W4:Y:S01]  /*1fa30*/  LDL.LU R41, [R1+0x1460] ;  /* 0x0014600001297983 */ /* 0x002f220000300800 */
[----:B--2---:R-:W-:-:S02]  /*1fa40*/  @!P1 IMAD.MOV.U32 R4, RZ, RZ, R2 ;  /* 0x000000ffff049224 */ /* 0x004fc400078e0002 */
[----:B------:R-:W-:Y:S01]  /*1fa50*/  @!P1 IMAD.MOV.U32 R5, RZ, RZ, R139 ;  /* 0x000000ffff059224 */ /* 0x000fe200078e008b */
[----:B------:R-:W-:Y:S01]  /*1fa60*/  PRMT R14, RZ, 0x7610, R14 ;  /* 0x00007610ff0e7816 */ /* 0x000fe2000000000e */
[----:B------:R-:W2:Y:S04]  /*1fa70*/  LDL R2, [R1+0xbfc] ;  /* 0x000bfc0001027983 */ /* 0x000ea80000100800 */
[----:B------:R0:W2:Y:S02]  /*1fa80*/  @!P1 LDG.E.U16 R16, desc[UR56][R4.64] ;  /* 0x0000003804109981 */ /* 0x0000a4000c1e1500 */
[----:B0-----:R-:W-:Y:S02]  /*1fa90*/  @!P1 IMAD.MOV.U32 R4, RZ, RZ, R141 ;  /* 0x000000ffff049224 */ /* 0x001fe400078e008d */
[----:B------:R-:W-:-:S05]  /*1faa0*/  @!P1 IMAD.MOV.U32 R5, RZ, RZ, R145 ;  /* 0x000000ffff059224 */ /* 0x000fca00078e0091 */
[----:B------:R3:W2:Y:S04]  /*1fab0*/  @!P1 LDG.E.U16 R15, desc[UR56][R4.64] ;  /* 0x00000038040f9981 */ /* 0x0006a8000c1e1500 */
[----:B------:R-:W4:Y:S01]  /*1fac0*/  LDL R5, [R1+0x238] ;  /* 0x0002380001057983 */ /* 0x000f220000100800 */
[----:B---3--:R-:W-:-:S03]  /*1fad0*/  @!P1 IMAD.MOV.U32 R4, RZ, RZ, R134 ;  /* 0x000000ffff049224 */ /* 0x008fc600078e0086 */
[----:B------:R0:W-:Y:S04]  /*1fae0*/  STS.U16 [R39+UR4+0x23b00], R38 ;  /* 0x023b002627007988 */ /* 0x0001e80008000404 */
[----:B0-----:R-:W3:Y:S04]  /*1faf0*/  LDL.LU R38, [R1+0x145c] ;  /* 0x00145c0001267983 */ /* 0x001ee80000300800 */
[----:B----4-:R0:W4:Y:S04]  /*1fb00*/  @!P1 LDG.E.U16 R14, desc[UR56][R4.64] ;  /* 0x00000038040e9981 */ /* 0x010128000c1e1500 */
[----:B------:R-:W2:Y:S01]  /*1fb10*/  LDL R5, [R1+0x218] ;  /* 0x0002180001057983 */ /* 0x000ea20000100800 */
[----:B------:R-:W-:Y:S01]  /*1fb20*/  PRMT R13, RZ, 0x7610, R13 ;  /* 0x00007610ff0d7816 */ /* 0x000fe2000000000d */
[----:B0-----:R-:W-:-:S02]  /*1fb30*/  @!P1 IMAD.MOV.U32 R4, RZ, RZ, R143 ;  /* 0x000000ffff049224 */ /* 0x001fc400078e008f */
[----:B------:R0:W-:Y:S04]  /*1fb40*/  STS.U16 [R39+UR4+0x23f00], R36 ;  /* 0x023f002427007988 */ /* 0x0001e80008000404 */
[----:B0-----:R-:W3:Y:S04]  /*1fb50*/  LDL.LU R39, [R1+0x1458] ;  /* 0x0014580001277983 */ /* 0x001ee80000300800 */
[----:B------:R-:W3:Y:S04]  /*1fb60*/  LDL.LU R36, [R1+0x1454] ;  /* 0x0014540001247983 */ /* 0x000ee80000300800 */
[----:B--2---:R0:W2:Y:S04]  /*1fb70*/  @!P1 LDG.E.U16 R13, desc[UR56][R4.64] ;  /* 0x00000038040d9981 */ /* 0x0040a8000c1e1500 */
[----:B------:R-:W0:Y:S04]  /*1fb80*/  LDL R4, [R1+0x604] ;  /* 0x0006040001047983 */ /* 0x000e280000100800 */
[----:B------:R-:W0:Y:S01]  /*1fb90*/  LDL R5, [R1+0xc0c] ;  /* 0x000c0c0001057983 */ /* 0x000e220000100800 */
[----:B------:R-:W-:-:S03]  /*1fba0*/  PRMT R12, RZ, 0x7610, R12 ;  /* 0x00007610ff0c7816 */ /* 0x000fc6000000000c */
[----:B------:R1:W-:Y:S04]  /*1fbb0*/  STS.U16 [R0+UR4], R37 ;  /* 0x0000002500007988 */ /* 0x0003e80008000404 */
[----:B-1----:R-:W3:Y:S01]  /*1fbc0*/  LDL.LU R37, [R1+0x1450] ;  /* 0x0014500001257983 */ /* 0x002ee20000300800 */
[----:B0-----:R-:W-:-:S04]  /*1fbd0*/  @!P1 LOP3.LUT R5, R5, R4, RZ, 0x3c, !PT ;  /* 0x0000000405059212 */ /* 0x001fc800078e3cff */
[----:B------:R-:W-:-:S04]  /*1fbe0*/  @!P1 LOP3.LUT R4, R5, R4, RZ, 0x3c, !PT ;  /* 0x0000000405049212 */ /* 0x000fc800078e3cff */
[----:B------:R-:W-:-:S05]  /*1fbf0*/  @!P1 LOP3.LUT R5, R5, R4, RZ, 0x3c, !PT ;  /* 0x0000000405059212 */ /* 0x000fca00078e3cff */
[----:B------:R0:W3:Y:S04]  /*1fc00*/  @!P1 LDG.E.U16 R12, desc[UR56][R4.64] ;  /* 0x00000038040c9981 */ /* 0x0000e8000c1e1500 */
[----:B------:R-:W4:Y:S01]  /*1fc10*/  LDL R5, [R1+0xbf8] ;  /* 0x000bf80001057983 */ /* 0x000f220000100800 */
[----:B------:R-:W-:Y:S01]  /*1fc20*/  PRMT R11, RZ, 0x7610, R11 ;  /* 0x00007610ff0b7816 */ /* 0x000fe2000000000b */
[----:B0-----:R-:W-:Y:S02]  /*1fc30*/  @!P1 IMAD.MOV.U32 R4, RZ, RZ, R2 ;  /* 0x000000ffff049224 */ /* 0x001fe400078e0002 */
[----:B------:R0:W-:Y:S04]  /*1fc40*/  STS.U16 [R0+UR4+0x400], R34 ;  /* 0x0004002200007988 */ /* 0x0001e80008000404 */
[----:B0-----:R-:W3:Y:S04]  /*1fc50*/  LDL.LU R34, [R1+0x144c] ;  /* 0x00144c0001227983 */ /* 0x001ee80000300800 */
[----:B----4-:R0:W4:Y:S04]  /*1fc60*/  @!P1 LDG.E.U16 R11, desc[UR56][R4.64] ;  /* 0x00000038040b9981 */ /* 0x010128000c1e1500 */
[----:B------:R-:W0:Y:S04]  /*1fc70*/  LDL R4, [R1+0xbdc] ;  /* 0x000bdc0001047983 */ /* 0x000e280000100800 */
[----:B------:R-:W0:Y:S01]  /*1fc80*/  LDL R5, [R1+0xbe0] ;  /* 0x000be00001057983 */ /* 0x000e220000100800 */
[----:B------:R-:W-:-:S03]  /*1fc90*/  PRMT R10, RZ, 0x7610, R10 ;  /* 0x00007610ff0a7816 */ /* 0x000fc6000000000a */
[----:B------:R1:W-:Y:S04]  /*1fca0*/  STS.U16 [R0+UR4+0x800], R35 ;  /* 0x0008002300007988 */ /* 0x0003e80008000404 */
[----:B-1----:R-:W4:Y:S01]  /*1fcb0*/  LDL.LU R35, [R1+0x1448] ;  /* 0x0014480001237983 */ /* 0x002f220000300800 */
[----:B------:R-:W-:-:S03]  /*1fcc0*/  PRMT R9, RZ, 0x7610, R9 ;  /* 0x00007610ff097816 */ /* 0x000fc60000000009 */
[----:B------:R-:W2:Y:S01]  /*1fcd0*/  LDL R2, [R1+0xb60] ;  /* 0x000b600001027983 */ /* 0x000ea20000100800 */
[----:B0-----:R-:W-:-:S04]  /*1fce0*/  @!P1 LOP3.LUT R5, R5, R4, RZ, 0x3c, !PT ;  /* 0x0000000405059212 */ /* 0x001fc800078e3cff */
[----:B------:R-:W-:-:S04]  /*1fcf0*/  @!P1 LOP3.LUT R4, R5, R4, RZ, 0x3c, !PT ;  /* 0x0000000405049212 */ /* 0x000fc800078e3cff */
[----:B------:R-:W-:-:S05]  /*1fd00*/  @!P1 LOP3.LUT R5, R5, R4, RZ, 0x3c, !PT ;  /* 0x0000000405059212 */ /* 0x000fca00078e3cff */
[----:B------:R0:W4:Y:S04]  /*1fd10*/  @!P1 LDG.E.U16 R10, desc[UR56][R4.64] ;  /* 0x00000038040a9981 */ /* 0x000128000c1e1500 */
        /* <DEDUP_REMOVED lines=8> */
[----:B------:R-:W0:Y:S04]  /*1fda0*/  LDL R4, [R1+0xb9c] ;  /* 0x000b9c0001047983 */ /* 0x000e280000100800 */
[----:B------:R-:W0:Y:S01]  /*1fdb0*/  LDL R5, [R1+0xba0] ;  /* 0x000ba00001057983 */ /* 0x000e220000100800 */
[----:B------:R-:W-:-:S03]  /*1fdc0*/  PRMT R8, RZ, 0x7610, R8 ;  /* 0x00007610ff087816 */ /* 0x000fc60000000008 */
        /* <DEDUP_REMOVED lines=17> */
[----:B--2---:R-:W-:Y:S02]  /*1fee0*/  @!P1 IMAD.MOV.U32 R4, RZ, RZ, R2 ;  /* 0x000000ffff049224 */ /* 0x004fe400078e0002 */
[----:B------:R0:W-:Y:S04]  /*1fef0*/  STS.U16 [R0+UR4+0x1800], R31 ;  /* 0x0018001f00007988 */ /* 0x0001e80008000404 */
[----:B------:R1:W-:Y:S04]  /*1ff00*/  STS.U16 [R0+UR4+0x1c00], R28 ;  /* 0x001c001c00007988 */ /* 0x0003e80008000404 */
[----:B------:R2:W-:Y:S04]  /*1ff10*/  STS.U16 [R0+UR4+0x2000], R29 ;  /* 0x0020001d00007988 */ /* 0x0005e80008000404 */
[----:B0-----:R-:W4:Y:S04]  /*1ff20*/  LDL.LU R31, [R1+0x1438] ;  /* 0x00143800011f7983 */ /* 0x001f280000300800 */
[----:B-1----:R-:W4:Y:S04]  /*1ff30*/  LDL.LU R28, [R1+0x1434] ;  /* 0x00143400011c7983 */ /* 0x002f280000300800 */
[----:B--2---:R-:W2:Y:S04]  /*1ff40*/  LDL.LU R29, [R1+0x1430] ;  /* 0x00143000011d7983 */ /* 0x004ea80000300800 */
[----:B------:R0:W-:Y:S04]  /*1ff50*/  STS.U16 [R0+UR4+0x2400], R26 ;  /* 0x0024001a00007988 */ /* 0x0001e80008000404 */
[----:B------:R1:W-:Y:S04]  /*1ff60*/  STS.U16 [R0+UR4+0x2800], R27 ;  /* 0x0028001b00007988 */ /* 0x0003e80008000404 */
[----:B------:R1:W-:Y:S04]  /*1ff70*/  STS.U16 [R0+UR4+0x2c00], R24 ;  /* 0x002c001800007988 */ /* 0x0003e80008000404 */
[----:B0-----:R-:W2:Y:S04]  /*1ff80*/  LDL.LU R26, [R1+0x142c] ;  /* 0x00142c00011a7983 */ /* 0x001ea80000300800 */
[----:B-1----:R-:W2:Y:S04]  /*1ff90*/  LDL.LU R27, [R1+0x1428] ;  /* 0x00142800011b7983 */ /* 0x002ea80000300800 */
[----:B------:R-:W2:Y:S04]  /*1ffa0*/  LDL.LU R24, [R1+0x1424] ;  /* 0x0014240001187983 */ /* 0x000ea80000300800 */
[----:B------:R0:W-:Y:S04]  /*1ffb0*/  STS.U16 [R0+UR4+0x4800], R132 ;  /* 0x0048008400007988 */ /* 0x0001e80008000404 */
[----:B------:R1:W-:Y:S04]  /*1ffc0*/  STS.U16 [R0+UR4+0x3000], R148 ;  /* 0x0030009400007988 */ /* 0x0003e80008000404 */
[----:B------:R1:W-:Y:S04]  /*1ffd0*/  STS.U16 [R0+UR4+0x4c00], R131 ;  /* 0x004c008300007988 */ /* 0x0003e80008000404 */
[----:B0-----:R-:W4:Y:S04]  /*1ffe0*/  LDL R132, [R1+0xc18] ;  /* 0x000c180001847983 */ /* 0x001f280000100800 */
[----:B---3--:R-:W3:Y:S04]  /*1fff0*/  @!P1 LDG.E.U16 R6, desc[UR56][R4.64] ;  /* 0x0000003804069981 */ /* 0x008ee8000c1e1500 */
[----:B------:R-:W2:Y:S04]  /*20000*/  LDL R5, [R1+0x5ec] ;  /* 0x0005ec0001057983 */ /* 0x000ea80000100800 */
[----:B------:R-:W2:Y:S04]  /*20010*/  LDL R4, [R1+0xc08] ;  /* 0x000c080001047983 */ /* 0x000ea80000100800 */
[----:B------:R-:W-:Y:S04]  /*20020*/  STL [R1+0x1150], R0 ;  /* 0x0011500001007387 */ /* 0x000fe80000100800 */
[----:B-1----:R-:W4:Y:S04]  /*20030*/  LDL R148, [R1+0x5e0] ;  /* 0x0005e00001947983 */ /* 0x002f280000100800 */
[----:B------:R-:W3:Y:S01]  /*20040*/  LDL R131, [R1+0xbf4] ;  /* 0x000bf40001837983 */ /* 0x000ee20000100800 */
[----:B------:R-:W-:-:S03]  /*20050*/  LOP3.LUT R2, R0, 0x20, RZ, 0x3c, !PT ;  /* 0x0000002000027812 */ /* 0x000fc600078e3cff */
        /* <DEDUP_REMOVED lines=75> */
[----:B------:R-:W-:Y:S01]  /*20510*/  STS.U16 [R2+UR4+0x6900], R178 ;  /* 0x006900b202007988 */ /* 0x000fe20008000404 */
[----:B0-----:R-:W-:-:S03]  /*20520*/  PRMT R0, RZ, 0x7610, R0 ;  /* 0x00007610ff007816 */ /* 0x001fc60000000000 */
[----:B------:R-:W-:Y:S04]  /*20530*/  STS.U16 [R2+UR4+0x6d00], R177 ;  /* 0x006d00b102007988 */ /* 0x000fe80008000404 */
[----:B------:R-:W-:Y:S04]  /*20540*/  STS.U16 [R2+UR4+0x7100], R176 ;  /* 0x007100b002007988 */ /* 0x000fe80008000404 */
[----:B------:R-:W-:Y:S04]  /*20550*/  STS.U16 [R2+UR4+0x7500], R175 ;  /* 0x007500af02007988 */ /* 0x000fe80008000404 */
[----:B------:R-:W-:Y:S04]  /*20560*/  STS.U16 [R2+UR4+0x7900], R174 ;  /* 0x007900ae02007988 */ /* 0x000fe80008000404 */
[----:B--2---:R3:W2:Y:S04]  /*20570*/  @!P1 LDG.E.U16 R149, desc[UR56][R4.64] ;  /* 0x0000003804959981 */ /* 0x0046a8000c1e1500 */
[----:B------:R-:W-:Y:S04]  /*20580*/  STS.U16 [R2+UR4+0x7d00], R173 ;  /* 0x007d00ad02007988 */ /* 0x000fe80008000404 */
[----:B------:R-:W-:Y:S01]  /*20590*/  STS.U16 [R2+UR4+0x10100], R172 ;  /* 0x010100ac02007988 */ /* 0x000fe20008000404 */
[----:B---3--:R-:W-:-:S02]  /*205a0*/  @!P1 IMAD.MOV.U32 R4, RZ, RZ, R131 ;  /* 0x000000ffff049224 */ /* 0x008fc400078e0083 */
[----:B----4-:R-:W-:Y:S01]  /*205b0*/  @!P1 IMAD.MOV.U32 R5, RZ, RZ, R148 ;  /* 0x000000ffff059224 */ /* 0x010fe200078e0094 */
[----:B------:R-:W-:Y:S04]  /*205c0*/  STS.U16 [R2+UR4+0x10500], R171 ;  /* 0x010500ab02007988 */ /* 0x000fe80008000404 */
[----:B------:R-:W-:Y:S04]  /*205d0*/  STS.U16 [R2+UR4+0x10900], R170 ;  /* 0x010900aa02007988 */ /* 0x000fe80008000404 */
[----:B------:R-:W-:Y:S04]  /*205e0*/  STS.U16 [R2+UR4+0x10d00], R169 ;  /* 0x010d00a902007988 */ /* 0x000fe80008000404 */
[----:B------:R-:W-:Y:S04]  /*205f0*/  STS.U16 [R2+UR4+0x11100], R168 ;  /* 0x011100a802007988 */ /* 0x000fe80008000404 */
[----:B------:R-:W3:Y:S04]  /*20600*/  @!P1 LDG.E.U16 R0, desc[UR56][R4.64] ;  /* 0x0000003804009981 */ /* 0x000ee8000c1e1500 */
        /* <DEDUP_REMOVED lines=24> */
[----:B------:R-:W4:Y:S04]  /*20790*/  LDL R144, [R1+0xbd4] ;  /* 0x000bd40001907983 */ /* 0x000f280000100800 */
[----:B------:R-:W2:Y:S04]  /*207a0*/  LDL R140, [R1+0xbd8] ;  /* 0x000bd800018c7983 */ /* 0x000ea80000100800 */
[----:B------:R-:W-:Y:S04]  /*207b0*/  STS.U16 [R2+UR4+0x17500], R15 ;  /* 0x0175000f02007988 */ /* 0x000fe80008000404 */
[----:B------:R-:W-:Y:S04]  /*207c0*/  STS.U16 [R2+UR4+0x17900], R14 ;  /* 0x0179000e02007988 */ /* 0x000fe80008000404 */
[----:B------:R0:W-:Y:S04]  /*207d0*/  STS.U16 [R2+UR4+0x17d00], R13 ;  /* 0x017d000d02007988 */ /* 0x0001e80008000404 */
[----:B0-----:R-:W2:Y:S04]  /*207e0*/  LDL.LU R2, [R1+0x210] ;  /* 0x0002100001027983 */ /* 0x001ea80000300800 */
[----:B------:R-:W2:Y:S04]  /*207f0*/  LDL.LU R3, [R1+0x208] ;  /* 0x0002080001037983 */ /* 0x000ea80000300800 */
[----:B------:R-:W2:Y:S04]  /*20800*/  LDL R135, [R1+0xbb8] ;  /* 0x000bb80001877983 */ /* 0x000ea80000100800 */
[----:B------:R-:W-:Y:S04]  /*20810*/  STS.U16 [R132+UR4+0x200], R12 ;  /* 0x0002000c84007988 */ /* 0x000fe80008000404 */
[----:B------:R-:W-:Y:S04]  /*20820*/  STS.U16 [R132+UR4+0x600], R11 ;  /* 0x0006000b84007988 */ /* 0x000fe80008000404 */
[----:B------:R-:W2:Y:S04]  /*20830*/  LDL R138, [R1+0xbb4] ;  /* 0x000bb400018a7983 */ /* 0x000ea80000100800 */
[----:B------:R-:W-:Y:S04]  /*20840*/  STS.U16 [R132+UR4+0xa00], R10 ;  /* 0x000a000a84007988 */ /* 0x000fe80008000404 */
[----:B------:R-:W-:Y:S04]  /*20850*/  STS.U16 [R132+UR4+0xe00], R9 ;  /* 0x000e000984007988 */ /* 0x000fe80008000404 */
[----:B------:R-:W-:Y:S04]  /*20860*/  STS.U16 [R132+UR4+0x1200], R8 ;  /* 0x0012000884007988 */ /* 0x000fe80008000404 */
[----:B------:R-:W-:Y:S04]  /*20870*/  STS.U16 [R132+UR4+0x1600], R7 ;  /* 0x0016000784007988 */ /* 0x000fe80008000404 */
[----:B------:R0:W-:Y:S04]  /*20880*/  STS.U16 [R132+UR4+0x1a00], R6 ;  /* 0x001a000684007988 */ /* 0x0001e80008000404 */
[----:B------:R-:W2:Y:S04]  /*20890*/  LDL R137, [R1+0xb94] ;  /* 0x000b940001897983 */ /* 0x000ea80000100800 */
[----:B------:R-:W2:Y:S04]  /*208a0*/  LDL R131, [R1+0xb74] ;  /* 0x000b740001837983 */ /* 0x000ea80000100800 */
[----:B0-----:R-:W2:Y:S01]  /*208b0*/  LDL R132, [R1+0xb98] ;  /* 0x000b980001847983 */ /* 0x001ea20000100800 */
[----:B------:R-:W-:-:S03]  /*208c0*/  PRMT R252, RZ, 0x7610, R252 ;  /* 0x00007610fffc7816 */ /* 0x000fc600000000fc */
[----:B---3--:R0:W-:Y:S04]  /*208d0*/  STL [R1+0x200], R0 ;  /* 0x0002000001007387 */ /* 0x0081e80000100800 */
[----:B0-----:R-:W3:Y:S01]  /*208e0*/  LDL R0, [R1+0xb78] ;  /* 0x000b780001007983 */ /* 0x001ee20000100800 */
[----:B----4-:R-:W-:-:S03]  /*208f0*/  @!P1 IMAD.MOV.U32 R5, RZ, RZ, R144 ;  /* 0x000000ffff059224 */ /* 0x010fc600078e0090 */
[----:B------:R-:W4:Y:S01]  /*20900*/  LDL R144, [R1+0xb54] ;  /* 0x000b540001907983 */ /* 0x000f220000100800 */
[----:B--2---:R-:W-:-:S03]  /*20910*/  @!P1 IMAD.MOV.U32 R4, RZ, RZ, R140 ;  /* 0x000000ffff049224 */ /* 0x004fc600078e008c */
[----:B------:R-:W2:Y:S04]  /*20920*/  LDL R140, [R1+0xb58] ;  /* 0x000b5800018c7983 */ /* 0x000ea80000100800 */
[----:B------:R0:W2:Y:S02]  /*20930*/  @!P1 LDG.E.U16 R252, desc[UR56][R4.64] ;  /* 0x0000003804fc9981 */ /* 0x0000a4000c1e1500 */
[----:B0-----:R-:W-:Y:S02]  /*20940*/  @!P1 IMAD.MOV.U32 R4, RZ, RZ, R135 ;  /* 0x000000ffff049224 */ /* 0x001fe400078e0087 */
[----:B------:R-:W2:Y:S01]  /*20950*/  LDL R135, [R1+0xb40] ;  /* 0x000b400001877983 */ /* 0x000ea20000100800 */
[----:B------:R-:W-:Y:S02]  /*20960*/  PRMT R251, RZ, 0x7610, R251 ;  /* 0x00007610fffb7816 */ /* 0x000fe400000000fb */
[----:B------:R-:W-:Y:S01]  /*20970*/  PRMT R250, RZ, 0x7610, R250 ;  /* 0x00007610fffa7816 */ /* 0x000fe200000000fa */
[----:B------:R-:W-:-:S02]  /*20980*/  @!P1 IMAD.MOV.U32 R5, RZ, RZ, R138 ;  /* 0x000000ffff059224 */ /* 0x000fc400078e008a */
[----:B------:R-:W2:Y:S04]  /*20990*/  LDL R138, [R1+0xb3c] ;  /* 0x000b3c00018a7983 */ /* 0x000ea80000100800 */
[----:B------:R0:W2:Y:S02]  /*209a0*/  @!P1 LDG.E.U16 R251, desc[UR56][R4.64] ;  /* 0x0000003804fb9981 */ /* 0x0000a4000c1e1500 */
[----:B0-----:R-:W-:Y:S02]  /*209b0*/  @!P1 IMAD.MOV.U32 R5, RZ, RZ, R137 ;  /* 0x000000ffff059224 */ /* 0x001fe400078e0089 */
[----:B------:R-:W2:Y:S01]  /*209c0*/  LDL R137, [R1+0xb34] ;  /* 0x000b340001897983 */ /* 0x000ea20000100800 */
[----:B------:R-:W-:-:S03]  /*209d0*/  @!P1 IMAD.MOV.U32 R4, RZ, RZ, R132 ;  /* 0x000000ffff049224 */ /* 0x000fc600078e0084 */
[----:B------:R-:W2:Y:S04]  /*209e0*/  LDL R132, [R1+0xb38] ;  /* 0x000b380001847983 */ /* 0x000ea80000100800 */
[----:B------:R0:W2:Y:S02]  /*209f0*/  @!P1 LDG.E.U16 R250, desc[UR56][R4.64] ;  /* 0x0000003804fa9981 */ /* 0x0000a4000c1e1500 */
[----:B0-----:R-:W-:Y:S02]  /*20a00*/  @!P1 IMAD.MOV.U32 R5, RZ, RZ, R131 ;  /* 0x000000ffff059224 */ /* 0x001fe400078e0083 */
[----:B------:R-:W2:Y:S01]  /*20a10*/  LDL R131, [R1+0xb1c] ;  /* 0x000b1c0001837983 */ /* 0x000ea20000100800 */
[----:B------:R-:W-:Y:S02]  /*20a20*/  PRMT R249, RZ, 0x7610, R249 ;  /* 0x00007610fff97816 */ /* 0x000fe400000000f9 */
[----:B------:R-:W-:Y:S01]  /*20a30*/  PRMT R248, RZ, 0x7610, R248 ;  /* 0x00007610fff87816 */ /* 0x000fe200000000f8 */
[----:B---3--:R-:W-:-:S02]  /*20a40*/  @!P1 IMAD.MOV.U32 R4, RZ, RZ, R0 ;  /* 0x000000ffff049224 */ /* 0x008fc400078e0000 */
[----:B------:R-:W3:Y:S04]  /*20a50*/  LDL R0, [R1+0xb20] ;  /* 0x000b200001007983 */ /* 0x000ee80000100800 */
[----:B------:R4:W3:Y:S02]  /*20a60*/  @!P1 LDG.E.U16 R249, desc[UR56][R4.64] ;  /* 0x0000003804f99981 */ /* 0x0008e4000c1e1500 */
[----:B----4-:R-:W-:Y:S02]  /*20a70*/  @!P1 IMAD.MOV.U32 R5, RZ, RZ, R144 ;  /* 0x000000ffff059224 */ /* 0x010fe400078e0090 */
[----:B------:R-:W4:Y:S01]  /*20a80*/  LDL R144, [R1+0xb14] ;  /* 0x000b140001907983 */ /* 0x000f220000100800 */
[----:B--2---:R-:W-:-:S03]  /*20a90*/  @!P1 IMAD.MOV.U32 R4, RZ, RZ, R140 ;  /* 0x000000ffff049224 */ /* 0x004fc600078e008c */
[----:B------:R-:W2:Y:S04]  /*20aa0*/  LDL R140, [R1+0xb18] ;  /* 0x000b1800018c7983 */ /* 0x000ea80000100800 */
[----:B------:R0:W2:Y:S04]  /*20ab0*/  @!P1 LDG.E.U16 R248, desc[UR56][R4.64] ;  /* 0x0000003804f89981 */ /* 0x0000a8000c1e1500 */
[----:B------:R1:W-:Y:S01]  /*20ac0*/  STL [R1+0x204], R149 ;  /* 0x0002049501007387 */ /* 0x0003e20000100800 */
[----:B0-----:R-:W-:-:S03]  /*20ad0*/  @!P1 IMAD.MOV.U32 R4, RZ, RZ, R135 ;  /* 0x000000ffff049224 */ /* 0x001fc600078e0087 */
[----:B------:R-:W2:Y:S01]  /*20ae0*/  LDL R135, [R1+0xb00] ;  /* 0x000b000001877983 */ /* 0x000ea20000100800 */
[----:B------:R-:W-:Y:S02]  /*20af0*/  PRMT R247, RZ, 0x7610, R247 ;  /* 0x00007610fff77816 */ /* 0x000fe400000000f7 */
[----:B------:R-:W-:Y:S01]  /*20b00*/  PRMT R246, RZ, 0x7610, R246 ;  /* 0x00007610fff67816 */ /* 0x000fe200000000f6 */
[----:B------:R-:W-:Y:S02]  /*20b10*/  @!P1 IMAD.MOV.U32 R5, RZ, RZ, R138 ;  /* 0x000000ffff059224 */ /* 0x000fe400078e008a */
[----:B------:R-:W2:Y:S04]  /*20b20*/  LDL R138, [R1+0xafc] ;  /* 0x000afc00018a7983 */ /* 0x000ea80000100800 */
[----:B------:R0:W2:Y:S02]  /*20b30*/  @!P1 LDG.E.U16 R247, desc[UR56][R4.64] ;  /* 0x0000003804f79981 */ /* 0x0000a4000c1e1500 */
[----:B0-----:R-:W-:-:S02]  /*20b40*/  @!P1 IMAD.MOV.U32 R5, RZ, RZ, R137 ;  /* 0x000000ffff059224 */ /* 0x001fc400078e0089 */
        /* <DEDUP_REMOVED lines=538> */
[----:B------:R4:W3:Y:S04]  /*22cf0*/  @!P1 LDG.E.U16 R157, desc[UR56][R4.64] ;  /* 0x00000038049d9981 */ /* 0x0008e8000c1e1500 */
[----:B-1----:R-:W3:Y:S01]  /*22d00*/  LDL.LU R149, [R1+0x290] ;  /* 0x0002900001957983 */ /* 0x002ee20000300800 */
[----:B------:R-:W-:Y:S02]  /*22d10*/  PRMT R155, RZ, 0x7610, R155 ;  /* 0x00007610ff9b7816 */ /* 0x000fe4000000009b */
[----:B------:R-:W-:Y:S01]  /*22d20*/  PRMT R154, RZ, 0x7610, R154 ;  /* 0x00007610ff9a7816 */ /* 0x000fe2000000009a */
[----:B------:R-:W3:Y:S01]  /*22d30*/  LDL R148, [R1+0x2b0] ;  /* 0x0002b00001947983 */ /* 0x000ee20000100800 */
[----:B----4-:R-:W-:Y:S01]  /*22d40*/  @!P1 IMAD.MOV.U32 R5, RZ, RZ, R144 ;  /* 0x000000ffff059224 */ /* 0x010fe200078e0090 */
[----:B------:R-:W-:-:S02]  /*22d50*/  PRMT R153, RZ, 0x7610, R153 ;  /* 0x00007610ff997816 */ /* 0x000fc40000000099 */
[----:B------:R-:W4:Y:S01]  /*22d60*/  LDL R144, [R1+0x2b4] ;  /* 0x0002b40001907983 */ /* 0x000f220000100800 */
[----:B--2---:R-:W-:-:S05]  /*22d70*/  @!P1 IMAD.MOV.U32 R4, RZ, RZ, R140 ;  /* 0x000000ffff049224 */ /* 0x004fca00078e008c */
[----:B------:R0:W2:Y:S02]  /*22d80*/  @!P1 LDG.E.U16 R156, desc[UR56][R4.64] ;  /* 0x00000038049c9981 */ /* 0x0000a4000c1e1500 */
[----:B0-----:R-:W-:Y:S02]  /*22d90*/  @!P1 IMAD.MOV.U32 R4, RZ, RZ, R135 ;  /* 0x000000ffff049224 */ /* 0x001fe400078e0087 */
[----:B------:R-:W4:Y:S01]  /*22da0*/  LDL R135, [R1+0x2d4] ;  /* 0x0002d40001877983 */ /* 0x000f220000100800 */
[----:B------:R-:W-:-:S03]  /*22db0*/  @!P1 IMAD.MOV.U32 R5, RZ, RZ, R138 ;  /* 0x000000ffff059224 */ /* 0x000fc600078e008a */
[----:B------:R-:W2:Y:S04]  /*22dc0*/  LDL R138, [R1+0x294] ;  /* 0x00029400018a7983 */ /* 0x000ea80000100800 */
[----:B------:R0:W2:Y:S02]  /*22dd0*/  @!P1 LDG.E.U16 R155, desc[UR56][R4.64] ;  /* 0x00000038049b9981 */ /* 0x0000a4000c1e1500 */
[----:B0-----:R-:W-:Y:S02]  /*22de0*/  @!P1 IMAD.MOV.U32 R5, RZ, RZ, R137 ;  /* 0x000000ffff059224 */ /* 0x001fe400078e0089 */
[----:B------:R-:W-:Y:S02]  /*22df0*/  @!P1 IMAD.MOV.U32 R4, RZ, RZ, R132 ;  /* 0x000000ffff049224 */ /* 0x000fe400078e0084 */
[----:B------:R-:W2:Y:S04]  /*22e00*/  LDL R132, [R1+0x274] ;  /* 0x0002740001847983 */ /* 0x000ea80000100800 */
[----:B------:R0:W2:Y:S04]  /*22e10*/  @!P1 LDG.E.U16 R154, desc[UR56][R4.64] ;  /* 0x00000038049a9981 */ /* 0x0000a8000c1e1500 */
[----:B------:R-:W2:Y:S01]  /*22e20*/  LDL.LU R137, [R1+0x270] ;  /* 0x0002700001897983 */ /* 0x000ea20000300800 */
[----:B0-----:R-:W-:-:S03]  /*22e30*/  @!P1 IMAD.MOV.U32 R5, RZ, RZ, R131 ;  /* 0x000000ffff059224 */ /* 0x001fc600078e0083 */
[----:B------:R-:W2:Y:S04]  /*22e40*/  LDL.LU R131, [R1+0x250] ;  /* 0x0002500001837983 */ /* 0x000ea80000300800 */
[----:B------:R-:W2:Y:S01]  /*22e50*/  LDL.LU R140, [R1+0x254] ;  /* 0x00025400018c7983 */ /* 0x000ea20000300800 */
[----:B---3--:R-:W-:-:S03]  /*22e60*/  @!P1 IMAD.MOV.U32 R4, RZ, RZ, R0 ;  /* 0x000000ffff049224 */ /* 0x008fc600078e0000 */
[----:B------:R-:W3:Y:S04]  /*22e70*/  LDL.LU R0, [R1+0x234] ;  /* 0x0002340001007983 */ /* 0x000ee80000300800 */
[----:B------:R4:W3:Y:S04]  /*22e80*/  @!P1 LDG.E.U16 R153, desc[UR56][R4.64] ;  /* 0x0000003804999981 */ /* 0x0008e8000c1e1500 */
[----:B------:R-:W2:Y:S01]  /*22e90*/  LDL R5, [R1+0x2d0] ;  /* 0x0002d00001057983 */ /* 0x000ea20000100800 */
[----:B----4-:R-:W-:-:S03]  /*22ea0*/  @!P1 IMAD.MOV.U32 R4, RZ, RZ, R135 ;  /* 0x000000ffff049224 */ /* 0x010fc600078e0087 */
[----:B------:R-:W4:Y:S01]  /*22eb0*/  LDL R135, [R1+0x230] ;  /* 0x0002300001877983 */ /* 0x000f220000100800 */
[----:B------:R-:W-:Y:S02]  /*22ec0*/  PRMT R152, RZ, 0x7610, R152 ;  /* 0x00007610ff987816 */ /* 0x000fe40000000098 */
[----:B------:R-:W-:Y:S02]  /*22ed0*/  PRMT R23, RZ, 0x7610, R23 ;  /* 0x00007610ff177816 */ /* 0x000fe40000000017 */
[----:B------:R-:W-:Y:S02]  /*22ee0*/  PRMT R22, RZ, 0x7610, R22 ;  /* 0x00007610ff167816 */ /* 0x000fe40000000016 */
[----:B------:R-:W-:Y:S02]  /*22ef0*/  PRMT R21, RZ, 0x7610, R21 ;  /* 0x00007610ff157816 */ /* 0x000fe40000000015 */
[----:B------:R-:W-:Y:S02]  /*22f00*/  PRMT R20, RZ, 0x7610, R20 ;  /* 0x00007610ff147816 */ /* 0x000fe40000000014 */
[----:B------:R-:W-:Y:S01]  /*22f10*/  PRMT R19, RZ, 0x7610, R19 ;  /* 0x00007610ff137816 */ /* 0x000fe20000000013 */
[----:B--2---:R0:W2:Y:S02]  /*22f20*/  @!P1 LDG.E.U16 R152, desc[UR56][R4.64] ;  /* 0x0000003804989981 */ /* 0x0040a4000c1e1500 */
[----:B0-----:R-:W-:-:S02]  /*22f30*/  @!P1 IMAD.MOV.U32 R4, RZ, RZ, R144 ;  /* 0x000000ffff049224 */ /* 0x001fc400078e0090 */
[----:B------:R-:W-:Y:S01]  /*22f40*/  @!P1 IMAD.MOV.U32 R5, RZ, RZ, R148 ;  /* 0x000000ffff059224 */ /* 0x000fe200078e0094 */
[----:B------:R-:W-:Y:S01]  /*22f50*/  PRMT R18, RZ, 0x7610, R18 ;  /* 0x00007610ff127816 */ /* 0x000fe20000000012 */
[----:B------:R-:W2:Y:S04]  /*22f60*/  LDL R148, [R1+0x328] ;  /* 0x0003280001947983 */ /* 0x000ea80000100800 */
[----:B------:R0:W2:Y:S04]  /*22f70*/  @!P1 LDG.E.U16 R23, desc[UR56][R4.64] ;  /* 0x0000003804179981 */ /* 0x0000a8000c1e1500 */
[----:B------:R-:W2:Y:S01]  /*22f80*/  LDL R144, [R1+0x32c] ;  /* 0x00032c0001907983 */ /* 0x000ea20000100800 */
[----:B0-----:R-:W-:-:S02]  /*22f90*/  @!P1 IMAD.MOV.U32 R4, RZ, RZ, R138 ;  /* 0x000000ffff049224 */ /* 0x001fc400078e008a */
[----:B------:R-:W-:Y:S01]  /*22fa0*/  @!P1 IMAD.MOV.U32 R5, RZ, RZ, R149 ;  /* 0x000000ffff059224 */ /* 0x000fe200078e0095 */
[----:B------:R-:W2:Y:S04]  /*22fb0*/  LDL R138, [R1+0x308] ;  /* 0x00030800018a7983 */ /* 0x000ea80000100800 */
[----:B------:R0:W2:Y:S02]  /*22fc0*/  @!P1 LDG.E.U16 R22, desc[UR56][R4.64] ;  /* 0x0000003804169981 */ /* 0x0000a4000c1e1500 */
[----:B0-----:R-:W-:Y:S02]  /*22fd0*/  @!P1 IMAD.MOV.U32 R4, RZ, RZ, R132 ;  /* 0x000000ffff049224 */ /* 0x001fe400078e0084 */
[----:B------:R-:W-:Y:S01]  /*22fe0*/  @!P1 IMAD.MOV.U32 R5, RZ, RZ, R137 ;  /* 0x000000ffff059224 */ /* 0x000fe200078e0089 */
[----:B------:R-:W2:Y:S04]  /*22ff0*/  LDL R132, [R1+0x378] ;  /* 0x0003780001847983 */ /* 0x000ea80000100800 */
[----:B------:R0:W2:Y:S02]  /*23000*/  @!P1 LDG.E.U16 R21, desc[UR56][R4.64] ;  /* 0x0000003804159981 */ /* 0x0000a4000c1e1500 */
[----:B0-----:R-:W-:-:S02]  /*23010*/  @!P1 IMAD.MOV.U32 R4, RZ, RZ, R140 ;  /* 0x000000ffff049224 */ /* 0x001fc400078e008c */
[----:B------:R-:W-:-:S05]  /*23020*/  @!P1 IMAD.MOV.U32 R5, RZ, RZ, R131 ;  /* 0x000000ffff059224 */ /* 0x000fca00078e0083 */
[----:B------:R3:W2:Y:S02]  /*23030*/  @!P1 LDG.E.U16 R20, desc[UR56][R4.64] ;  /* 0x0000003804149981 */ /* 0x0006a4000c1e1500 */
[----:B---3--:R-:W-:Y:S02]  /*23040*/  @!P1 IMAD.MOV.U32 R4, RZ, RZ, R0 ;  /* 0x000000ffff049224 */ /* 0x008fe400078e0000 */
[----:B----4-:R-:W-:Y:S02]  /*23050*/  @!P1 IMAD.MOV.U32 R5, RZ, RZ, R135 ;  /* 0x000000ffff059224 */ /* 0x010fe400078e0087 */
[----:B------:R-:W3:Y:S04]  /*23060*/  LDL R135, [R1+0x30c] ;  /* 0x00030c0001877983 */ /* 0x000ee80000100800 */
[----:B------:R0:W4:Y:S04]  /*23070*/  @!P1 LDG.E.U16 R19, desc[UR56][R4.64] ;  /* 0x0000003804139981 */ /* 0x000128000c1e1500 */
[----:B------:R-:W0:Y:S04]  /*23080*/  LDL R5, [R1+0x214] ;  /* 0x0002140001057983 */ /* 0x000e280000100800 */
[----:B------:R1:W-:Y:S01]  /*23090*/  STL [R1+0x1154], R2 ;  /* 0x0011540201007387 */ /* 0x0003e20000100800 */
[----:B0-----:R-:W-:-:S02]  /*230a0*/  @!P1 IMAD.MOV.U32 R4, RZ, RZ, R5 ;  /* 0x000000ffff049224 */ /* 0x001fc400078e0005 */
[----:B------:R-:W-:Y:S01]  /*230b0*/  @!P1 IMAD.MOV.U32 R5, RZ, RZ, R2 ;  /* 0x000000ffff059224 */ /* 0x000fe200078e0002 */
[----:B------:R-:W-:Y:S01]  /*230c0*/  PRMT R17, RZ, 0x7610, R17 ;  /* 0x00007610ff117816 */ /* 0x000fe20000000011 */
[----:B-1----:R-:W3:Y:S04]  /*230d0*/  LDL R2, [R1+0x34c] ;  /* 0x00034c0001027983 */ /* 0x002ee80000100800 */
[----:B------:R2:W4:Y:S04]  /*230e0*/  @!P1 LDG.E.U16 R18, desc[UR56][R4.64] ;  /* 0x0000003804129981 */ /* 0x000528000c1e1500 */
[----:B------:R-:W3:Y:S01]  /*230f0*/  LDL R5, [R1+0x374] ;  /* 0x0003740001057983 */ /* 0x000ee20000100800 */
[----:B--2---:R-:W-:Y:S01]  /*23100*/  @!P1 IMAD.MOV.U32 R4, RZ, RZ, R132 ;  /* 0x000000ffff049224 */ /* 0x004fe200078e0084 */
[----:B------:R-:W-:-:S02]  /*23110*/  PRMT R16, RZ, 0x7610, R16 ;  /* 0x00007610ff107816 */ /* 0x000fc40000000010 */
[----:B------:R-:W-:Y:S01]  /*23120*/  PRMT R15, RZ, 0x7610, R15 ;  /* 0x00007610ff0f7816 */ /* 0x000fe2000000000f */
[----:B------:R-:W2:Y:S04]  /*23130*/  LDL R132, [R1+0x2ec] ;  /* 0x0002ec0001847983 */ /* 0x000ea80000100800 */
[----:B---3--:R0:W3:Y:S04]  /*23140*/  @!P1 LDG.E.U16 R17, desc[UR56][R4.64] ;  /* 0x0000003804119981 */ /* 0x0080e8000c1e1500 */
[----:B------:R-:W4:Y:S01]  /*23150*/  LDL R5, [R1+0x348] ;  /* 0x0003480001057983 */ /* 0x000f220000100800 */
[----:B0-----:R-:W-:Y:S01]  /*23160*/  @!P1 IMAD.MOV.U32 R4, RZ, RZ, R2 ;  /* 0x000000ffff049224 */ /* 0x001fe200078e0002 */
[----:B------:R-:W-:-:S02]  /*23170*/  PRMT R14, RZ, 0x7610, R14 ;  /* 0x00007610ff0e7816 */ /* 0x000fc4000000000e */
[----:B------:R-:W3:Y:S04]  /*23180*/  LDL.LU R2, [R1+0x288] ;  /* 0x0002880001027983 */ /* 0x000ee80000300800 */
[----:B----4-:R0:W4:Y:S02]  /*23190*/  @!P1 LDG.E.U16 R16, desc[UR56][R4.64] ;  /* 0x0000003804109981 */ /* 0x010124000c1e1500 */
[----:B0-----:R-:W-:Y:S02]  /*231a0*/  @!P1 IMAD.MOV.U32 R4, RZ, RZ, R144 ;  /* 0x000000ffff049224 */ /* 0x001fe400078e0090 */
[----:B------:R-:W-:Y:S02]  /*231b0*/  @!P1 IMAD.MOV.U32 R5, RZ, RZ, R148 ;  /* 0x000000ffff059224 */ /* 0x000fe400078e0094 */
[----:B------:R-:W4:Y:S04]  /*231c0*/  LDL.LU R148, [R1+0x26c] ;  /* 0x00026c0001947983 */ /* 0x000f280000300800 */
[----:B------:R0:W4:Y:S02]  /*231d0*/  @!P1 LDG.E.U16 R15, desc[UR56][R4.64] ;  /* 0x00000038040f9981 */ /* 0x000124000c1e1500 */
[----:B0-----:R-:W-:-:S02]  /*231e0*/  @!P1 IMAD.MOV.U32 R4, RZ, RZ, R135 ;  /* 0x000000ffff049224 */ /* 0x001fc400078e0087 */
[----:B------:R-:W-:Y:S01]  /*231f0*/  @!P1 IMAD.MOV.U32 R5, RZ, RZ, R138 ;  /* 0x000000ffff059224 */ /* 0x000fe200078e008a */
[----:B------:R-:W4:Y:S04]  /*23200*/  LDL.LU R135, [R1+0x268] ;  /* 0x0002680001877983 */ /* 0x000f280000300800 */
[----:B------:R-:W4:Y:S04]  /*23210*/  LDL.LU R138, [R1+0x24c] ;  /* 0x00024c00018a7983 */ /* 0x000f280000300800 */
[----:B------:R-:W4:Y:S04]  /*23220*/  LDL.LU R144, [R1+0x248] ;  /* 0x0002480001907983 */ /* 0x000f280000300800 */
[----:B------:R2:W4:Y:S04]  /*23230*/  @!P1 LDG.E.U16 R14, desc[UR56][R4.64] ;  /* 0x00000038040e9981 */ /* 0x000528000c1e1500 */
[----:B------:R-:W3:Y:S01]  /*23240*/  LDL R5, [R1+0x2e8] ;  /* 0x0002e80001057983 */ /* 0x000ee20000100800 */
[----:B------:R-:W-:Y:S01]  /*23250*/  PRMT R13, RZ, 0x7610, R13 ;  /* 0x00007610ff0d7816 */ /* 0x000fe2000000000d */
[----:B--2---:R-:W-:-:S02]  /*23260*/  @!P1 IMAD.MOV.U32 R4, RZ, RZ, R132 ;  /* 0x000000ffff049224 */ /* 0x004fc400078e0084 */
[----:B------:R-:W2:Y:S04]  /*23270*/  LDL.LU R132, [R1+0x22c] ;  /* 0x00022c0001847983 */ /* 0x000ea80000300800 */
[----:B---3--:R0:W3:Y:S04]  /*23280*/  @!P1 LDG.E.U16 R13, desc[UR56][R4.64] ;  /* 0x00000038040d9981 */ /* 0x0080e8000c1e1500 */
[----:B------:R-:W0:Y:S04]  /*23290*/  LDL R4, [R1+0x2c8] ;  /* 0x0002c80001047983 */ /* 0x000e280000100800 */
[----:B------:R-:W0:Y:S01]  /*232a0*/  LDL R5, [R1+0x2cc] ;  /* 0x0002cc0001057983 */ /* 0x000e220000100800 */
[----:B------:R-:W-:-:S02]  /*232b0*/  PRMT R12, RZ, 0x7610, R12 ;  /* 0x00007610ff0c7816 */ /* 0x000fc4000000000c */
[----:B0-----:R-:W-:-:S04]  /*232c0*/  @!P1 LOP3.LUT R5, R5, R4, RZ, 0x3c, !PT ;  /* 0x0000000405059212 */ /* 0x001fc800078e3cff */
[----:B------:R-:W-:-:S04]  /*232d0*/  @!P1 LOP3.LUT R4, R5, R4, RZ, 0x3c, !PT ;  /* 0x0000000405049212 */ /* 0x000fc800078e3cff */
[----:B------:R-:W-:-:S05]  /*232e0*/  @!P1 LOP3.LUT R5, R5, R4, RZ, 0x3c, !PT ;  /* 0x0000000405059212 */ /* 0x000fca00078e3cff */
[----:B------:R0:W3:Y:S04]  /*232f0*/  @!P1 LDG.E.U16 R12, desc[UR56][R4.64] ;  /* 0x00000038040c9981 */ /* 0x0000e8000c1e1500 */
[----:B------:R-:W0:Y:S04]  /*23300*/  LDL R4, [R1+0x2a8] ;  /* 0x0002a80001047983 */ /* 0x000e280000100800 */
[----:B------:R-:W0:Y:S01]  /*23310*/  LDL R5, [R1+0x2ac] ;  /* 0x0002ac0001057983 */ /* 0x000e220000100800 */
[----:B------:R-:W-:Y:S02]  /*23320*/  PRMT R11, RZ, 0x7610, R11 ;  /* 0x00007610ff0b7816 */ /* 0x000fe4000000000b */
[----:B0-----:R-:W-:-:S04]  /*23330*/  @!P1 LOP3.LUT R5, R5, R4, RZ, 0x3c, !PT ;  /* 0x0000000405059212 */ /* 0x001fc800078e3cff */
[----:B------:R-:W-:-:S04]  /*23340*/  @!P1 LOP3.LUT R4, R5, R4, RZ, 0x3c, !PT ;  /* 0x0000000405049212 */ /* 0x000fc800078e3cff */
[----:B------:R-:W-:-:S05]  /*23350*/  @!P1 LOP3.LUT R5, R5, R4, RZ, 0x3c, !PT ;  /* 0x0000000405059212 */ /* 0x000fca00078e3cff */
[----:B------:R0:W3:Y:S04]  /*23360*/  @!P1 LDG.E.U16 R11, desc[UR56][R4.64] ;  /* 0x00000038040b9981 */ /* 0x0000e8000c1e1500 */
[----:B------:R-:W0:Y:S01]  /*23370*/  LDL R5, [R1+0x28c] ;  /* 0x00028c0001057983 */ /* 0x000e220000100800 */
[----:B------:R-:W-:Y:S02]  /*23380*/  PRMT R10, RZ, 0x7610, R10 ;  /* 0x00007610ff0a7816 */ /* 0x000fe4000000000a */
[----:B------:R-:W-:Y:S02]  /*23390*/  PRMT R9, RZ, 0x7610, R9 ;  /* 0x00007610ff097816 */ /* 0x000fe40000000009 */
[----:B------:R-:W-:Y:S01]  /*233a0*/  PRMT R8, RZ, 0x7610, R8 ;  /* 0x00007610ff087816 */ /* 0x000fe20000000008 */
[----:B0-----:R-:W-:-:S02]  /*233b0*/  @!P1 IMAD.MOV.U32 R4, RZ, RZ, R5 ;  /* 0x000000ffff049224 */ /* 0x001fc400078e0005 */
[----:B------:R-:W-:-:S05]  /*233c0*/  @!P1 IMAD.MOV.U32 R5, RZ, RZ, R2 ;  /* 0x000000ffff059224 */ /* 0x000fca00078e0002 */
[----:B------:R4:W3:Y:S02]  /*233d0*/  @!P1 LDG.E.U16 R10, desc[UR56][R4.64] ;  /* 0x00000038040a9981 */ /* 0x0008e4000c1e1500 */
[----:B----4-:R-:W-:Y:S02]  /*233e0*/  @!P1 IMAD.MOV.U32 R4, RZ, RZ, R148 ;  /* 0x000000ffff049224 */ /* 0x010fe400078e0094 */
[----:B------:R-:W-:-:S05]  /*233f0*/  @!P1 IMAD.MOV.U32 R5, RZ, RZ, R135 ;  /* 0x000000ffff059224 */ /* 0x000fca00078e0087 */
[----:B------:R0:W4:Y:S02]  /*23400*/  @!P1 LDG.E.U16 R9, desc[UR56][R4.64] ;  /* 0x0000003804099981 */ /* 0x000124000c1e1500 */
[----:B0-----:R-:W-:Y:S02]  /*23410*/  @!P1 IMAD.MOV.U32 R4, RZ, RZ, R138 ;  /* 0x000000ffff049224 */ /* 0x001fe400078e008a */
[----:B------:R-:W-:-:S05]  /*23420*/  @!P1 IMAD.MOV.U32 R5, RZ, RZ, R144 ;  /* 0x000000ffff059224 */ /* 0x000fca00078e0090 */
[----:B------:R0:W4:Y:S04]  /*23430*/  @!P1 LDG.E.U16 R8, desc[UR56][R4.64] ;  /* 0x0000003804089981 */ /* 0x000128000c1e1500 */
[----:B------:R-:W3:Y:S04]  /*23440*/  LDL R5, [R1+0x228] ;  /* 0x0002280001057983 */ /* 0x000ee80000100800 */
[----:B------:R1:W-:Y:S02]  /*23450*/  STL.64 [R1+0x1418], R150 ;  /* 0x0014189601007387 */ /* 0x0003e40000100a00 */
[----:B-1----:R-:W-:-:S02]  /*23460*/  IMAD.MOV.U32 R151, RZ, RZ, R25 ;  /* 0x000000ffff977224 */ /* 0x002fc400078e0019 */
[----:B------:R-:W4:Y:S04]  /*23470*/  LDL.LU R25, [R1+0x1420] ;  /* 0x0014200001197983 */ /* 0x000f280000300800 */
[----:B------:R-:W4:Y:S04]  /*23480*/  LDL R150, [R1+0x20c] ;  /* 0x00020c0001967983 */ /* 0x000f280000100800 */
[----:B------:R1:W-:Y:S04]  /*23490*/  STL.64 [R1+0x1410], R148 ;  /* 0x0014109401007387 */ /* 0x0003e80000100a00 */
[----:B-1----:R-:W4:Y:S04]  /*234a0*/  LDL R148, [R1+0xc18] ;  /* 0x000c180001947983 */ /* 0x002f280000100800 */
[----:B------:R-:W-:Y:S04]  /*234b0*/  STL.64 [R1+0x1408], R146 ;  /* 0x0014089201007387 */ /* 0x000fe80000100a00 */
[----:B------:R-:W-:Y:S04]  /*234c0*/  STL.64 [R1+0x1400], R144 ;  /* 0x0014009001007387 */ /* 0x000fe80000100a00 */
[----:B------:R-:W-:Y:S04]  /*234d0*/  STL.64 [R1+0x13f8], R142 ;  /* 0x0013f88e01007387 */ /* 0x000fe80000100a00 */
[----:B------:R-:W-:Y:S04]  /*234e0*/  STL.64 [R1+0x13f0], R140 ;  /* 0x0013f08c01007387 */ /* 0x000fe80000100a00 */
[----:B------:R-:W-:Y:S04]  /*234f0*/  STL.64 [R1+0x13e8], R138 ;  /* 0x0013e88a01007387 */ /* 0x000fe80000100a00 */
[----:B------:R-:W-:Y:S04]  /*23500*/  STL.64 [R1+0x13e0], R136 ;  /* 0x0013e08801007387 */ /* 0x000fe80000100a00 */
[----:B------:R-:W-:Y:S04]  /*23510*/  STL.64 [R1+0x13d8], R134 ;  /* 0x0013d88601007387 */ /* 0x000fe80000100a00 */
[----:B--2---:R-:W-:Y:S04]  /*23520*/  STL.64 [R1+0x13d0], R132 ;  /* 0x0013d08401007387 */ /* 0x004fe80000100a00 */
[----:B------:R-:W-:Y:S04]  /*23530*/  STL.64 [R1+0x13c8], R130 ;  /* 0x0013c88201007387 */ /* 0x000fe80000100a00 */
        /* <DEDUP_REMOVED lines=39> */
[----:B------:R-:W-:Y:S01]  /*237b0*/  STL.64 [R1+0x1288], R50 ;  /* 0x0012883201007387 */ /* 0x000fe20000100a00 */
[----:B------:R-:W-:-:S03]  /*237c0*/  PRMT R7, RZ, 0x7610, R7 ;  /* 0x00007610ff077816 */ /* 0x000fc60000000007 */
[----:B------:R-:W-:Y:S01]  /*237d0*/  STL.64 [R1+0x1280], R48 ;  /* 0x0012803001007387 */ /* 0x000fe20000100a00 */
[----:B0-----:R-:W-:-:S03]  /*237e0*/  @!P1 IMAD.MOV.U32 R4, RZ, RZ, R132 ;  /* 0x000000ffff049224 */ /* 0x001fc600078e0084 */
[----:B------:R-:W-:Y:S04]  /*237f0*/  STL.64 [R1+0x1278], R46 ;  /* 0x0012782e01007387 */ /* 0x000fe80000100a00 */
[----:B------:R-:W-:Y:S04]  /*23800*/  STL.64 [R1+0x1270], R44 ;  /* 0x0012702c01007387 */ /* 0x000fe80000100a00 */
[----:B------:R-:W-:Y:S04]  /*23810*/  STL.64 [R1+0x1268], R42 ;  /* 0x0012682a01007387 */ /* 0x000fe80000100a00 */
[----:B------:R-:W-:Y:S04]  /*23820*/  STL.64 [R1+0x1260], R40 ;  /* 0x0012602801007387 */ /* 0x000fe80000100a00 */
[----:B------:R-:W-:Y:S01]  /*23830*/  STL.64 [R1+0x1258], R38 ;  /* 0x0012582601007387 */ /* 0x000fe20000100a00 */
[----:B------:R-:W-:-:S03]  /*23840*/  PRMT R6, RZ, 0x7610, R6 ;  /* 0x00007610ff067816 */ /* 0x000fc60000000006 */
[----:B------:R-:W-:Y:S04]  /*23850*/  STL.64 [R1+0x1250], R36 ;  /* 0x0012502401007387 */ /* 0x000fe80000100a00 */
[----:B------:R-:W-:Y:S04]  /*23860*/  STL.64 [R1+0x1248], R34 ;  /* 0x0012482201007387 */ /* 0x000fe80000100a00 */
[----:B------:R-:W-:Y:S04]  /*23870*/  STL.64 [R1+0x1240], R32 ;  /* 0x0012402001007387 */ /* 0x000fe80000100a00 */
[----:B------:R-:W-:Y:S04]  /*23880*/  STL.64 [R1+0x1238], R30 ;  /* 0x0012381e01007387 */ /* 0x000fe80000100a00 */
[----:B------:R-:W-:Y:S04]  /*23890*/  STL.64 [R1+0x1230], R28 ;  /* 0x0012301c01007387 */ /* 0x000fe80000100a00 */
[----:B------:R-:W-:Y:S04]  /*238a0*/  STL.64 [R1+0x1228], R26 ;  /* 0x0012281a01007387 */ /* 0x000fe80000100a00 */
[----:B---3--:R0:W2:Y:S02]  /*238b0*/  @!P1 LDG.E.U16 R7, desc[UR56][R4.64] ;  /* 0x0000003804079981 */ /* 0x0080a4000c1e1500 */
[----:B0-----:R-:W-:-:S02]  /*238c0*/  @!P1 IMAD.MOV.U32 R5, RZ, RZ, R3 ;  /* 0x000000ffff059224 */ /* 0x001fc400078e0003 */
[----:B----4-:R0:W-:Y:S01]  /*238d0*/  STL.64 [R1+0x1220], R24 ;  /* 0x0012201801007387 */ /* 0x0101e20000100a00 */
[----:B------:R-:W-:-:S03]  /*238e0*/  @!P1 IMAD.MOV.U32 R4, RZ, RZ, R150 ;  /* 0x000000ffff049224 */ /* 0x000fc600078e0096 */
[----:B------:R-:W3:Y:S04]  /*238f0*/  LDL.LU R149, [R1+0x204] ;  /* 0x0002040001957983 */ /* 0x000ee80000300800 */
[----:B------:R-:W4:Y:S04]  /*23900*/  LDL.LU R150, [R1+0x200] ;  /* 0x0002000001967983 */ /* 0x000f280000300800 */
[----:B------:R1:W-:Y:S04]  /*23910*/  STL [R1+0x1158], R3 ;  /* 0x0011580301007387 */ /* 0x0003e80000100800 */
[----:B------:R-:W2:Y:S04]  /*23920*/  @!P1 LDG.E.U16 R6, desc[UR56][R4.64] ;  /* 0x0000003804069981 */ /* 0x000ea8000c1e1500 */
[----:B------:R-:W3:Y:S04]  /*23930*/  LDL R5, [R1+0xc14] ;  /* 0x000c140001057983 */ /* 0x000ee80000100800 */
[----:B0-----:R-:W2:Y:S04]  /*23940*/  LDL.LU.64 R24, [R1] ;  /* 0x0000000001187983 */ /* 0x001ea80000300a00 */
[----:B------:R-:W2:Y:S04]  /*23950*/  LDL.LU.64 R26, [R1+0x8] ;  /* 0x00000800011a7983 */ /* 0x000ea80000300a00 */
[----:B------:R-:W2:Y:S04]  /*23960*/  LDL.LU.64 R28, [R1+0x10] ;  /* 0x00001000011c7983 */ /* 0x000ea80000300a00 */
[----:B------:R-:W2:Y:S04]  /*23970*/  LDL.LU.64 R30, [R1+0x18] ;  /* 0x00001800011e7983 */ /* 0x000ea80000300a00 */
[----:B------:R-:W-:Y:S04]  /*23980*/  STS.U16 [R148+UR4+0x1e00], R247 ;  /* 0x001e00f794007988 */ /* 0x000fe80008000404 */
        /* <DEDUP_REMOVED lines=108> */
[----:B------:R-:W2:Y:S01]  /*24050*/  LDL.LU.64 R140, [R1+0x1d0] ;  /* 0x0001d000018c7983 */ /* 0x000ea20000300a00 */
[----:B-1----:R-:W-:-:S03]  /*24060*/  IMAD.MOV.U32 R3, RZ, RZ, R151 ;  /* 0x000000ffff037224 */ /* 0x002fc600078e0097 */
[----:B------:R-:W-:Y:S04]  /*24070*/  STS.U16 [R148+UR4+0x17a00], R19 ;  /* 0x017a001394007988 */ /* 0x000fe80008000404 */
[----:B------:R-:W2:Y:S04]  /*24080*/  LDL.LU.64 R142, [R1+0x1d8] ;  /* 0x0001d800018e7983 */ /* 0x000ea80000300a00 */
[----:B------:R-:W-:Y:S04]  /*24090*/  STS.U16 [R148+UR4+0x17e00], R18 ;  /* 0x017e001294007988 */ /* 0x000fe80008000404 */
[----:B------:R-:W2:Y:S04]  /*240a0*/  LDL.LU.64 R144, [R1+0x1e0] ;  /* 0x0001e00001907983 */ /* 0x000ea80000300a00 */
[----:B---3--:R0:W-:Y:S04]  /*240b0*/  STS.U16 [R5+UR4+0x300], R149 ;  /* 0x0003009505007988 */ /* 0x0081e80008000404 */
[----:B------:R-:W3:Y:S04]  /*240c0*/  LDL.LU.64 R146, [R1+0x1e8] ;  /* 0x0001e80001927983 */ /* 0x000ee80000300a00 */
[----:B----4-:R1:W-:Y:S04]  /*240d0*/  STS.U16 [R5+UR4+0x700], R150 ;  /* 0x0007009605007988 */ /* 0x0103e80008000404 */
[----:B0-----:R-:W3:Y:S04]  /*240e0*/  LDL.LU.64 R148, [R1+0x1f0] ;  /* 0x0001f00001947983 */ /* 0x001ee80000300a00 */
[----:B-1----:R-:W3:Y:S04]  /*240f0*/  LDL.LU.64 R150, [R1+0x1f8] ;  /* 0x0001f80001967983 */ /* 0x002ee80000300a00 */
        /* <DEDUP_REMOVED lines=57> */
[----:B------:R1:W-:Y:S04]  /*24490*/  STS.U16 [R5+UR4+0x16f00], R10 ;  /* 0x016f000a05007988 */ /* 0x0003e80008000404 */
[----:B------:R4:W-:Y:S04]  /*244a0*/  STS.U16 [R5+UR4+0x17300], R9 ;  /* 0x0173000905007988 */ /* 0x0009e80008000404 */
[----:B------:R4:W-:Y:S04]  /*244b0*/  STS.U16 [R5+UR4+0x17700], R8 ;  /* 0x0177000805007988 */ /* 0x0009e80008000404 */
[----:B--2---:R-:W-:Y:S04]  /*244c0*/  STS.U16 [R5+UR4+0x17b00], R7 ;  /* 0x017b000705007988 */ /* 0x004fe80008000404 */
[----:B------:R-:W-:Y:S01]  /*244d0*/  STS.U16 [R5+UR4+0x17f00], R6 ;  /* 0x017f000605007988 */ /* 0x000fe20008000404 */
[----:B------:R2:W-:Y:S06]  /*244e0*/  MEMBAR.ALL.CTA ;  /* 0x0000000000007992 */ /* 0x0005ec0000008000 */
[----:B--2---:R-:W2:Y:S01]  /*244f0*/  FENCE.VIEW.ASYNC.S ;  /* 0x00000000000073c6 */ /* 0x004ea20000000000 */
[----:B------:R-:W-:-:S04]  /*24500*/  USHF.L.U32 UR8, UR60, 0x8, URZ ;  /* 0x000000083c087899 */ /* 0x000fc8000800063f */
[----:B------:R-:W-:Y:S01]  /*24510*/  ULOP3.LUT UR8, UR8, 0x400, URZ, 0xc0, !UPT ;  /* 0x0000040008087892 */ /* 0x000fe2000f8ec03f */
[----:B--2---:R-:W-:Y:S03]  /*24520*/  BAR.SYNC.DEFER_BLOCKING 0x0 ;  /* 0x0000000000007b1d */ /* 0x004fe60000010000 */
[----:B------:R-:W-:-:S04]  /*24530*/  ULEA.HI UR8, UR61, UR8, URZ, 0x1c ;  /* 0x000000083d087291 */ /* 0x000fc8000f8fe03f */
[----:B------:R-:W-:Y:S01]  /*24540*/  ULOP3.LUT UR8, UR8, 0x3fff, URZ, 0xc0, !UPT ;  /* 0x00003fff08087892 */ /* 0x000fe2000f8ec03f */
[----:B------:R-:W-:Y:S01]  /*24550*/  UMOV UR11, 0x40000040 ;  /* 0x40000040000b7882 */ /* 0x000fe20000000000 */
[----:B------:R-:W-:Y:S01]  /*24560*/  UMOV UR9, 0x40000040 ;  /* 0x4000004000097882 */ /* 0x000fe20000000000 */
[----:B---3--:R-:W-:-:S06]  /*24570*/  WARPGROUP.ARRIVE ;  /* 0x00000000000079c5 */ /* 0x008fcc0000000000 */
[----:B------:R-:W-:Y:S01]  /*24580*/  HGMMA.64x256x16.F32 R24, gdesc[UR8].tnspA, R24, gsb0 ;  /* 0x23e00000081879f0 */ /* 0x000fe20008000818 */
[----:B------:R-:W-:Y:S01]  /*24590*/  UIADD3 UR12, UP0, UR8, 0x80, URZ ;  /* 0x00000080080c7890 */ /* 0x000fe2000ff1e03f */
[----:B------:R-:W-:-:S03]  /*245a0*/  UMOV UR11, URZ ;  /* 0x0000003f000b7c82 */ /* 0x000fc60008000000 */
[----:B------:R-:W-:-:S04]  /*245b0*/  UIADD3.X UR13, UR11, 0x40000040, URZ, UP0, !UPT ;  /* 0x400000400b0d7890 */ /* 0x000fc800087fe43f */
[----:B------:R-:W-:Y:S01]  /*245c0*/  UIADD3.64 UR16, UR12, 0x80, URZ ;  /* 0x000000800c107897 */ /* 0x000fe2000fffe03f */
[----:B------:R-:W-:Y:S02]  /*245d0*/  WARPGROUP.DEPBAR.LE gsb0, 0x0 ;  /* 0x00008000000079c5 */ /* 0x000fe40000010000 */
[----:B------:R-:W-:-:S15]  /*245e0*/  WARPGROUP.ARRIVE ;  /* 0x00000000000079c5 */ /* 0x000fde0000000000 */
[----:B------:R-:W-:-:S01]  /*245f0*/  NOP ;  /* 0x0000000000007918 */ /* 0x000fc20000000000 */
[----:B------:R-:W-:Y:S01]  /*24600*/  HGMMA.64x256x16.F32 R24, gdesc[UR12].tnspA, R24, gsb0 ;  /* 0x23e000000c1879f0 */ /* 0x000fe20008000818 */
[----:B------:R-:W-:Y:S02]  /*24610*/  UIADD3.64 UR20, UR12, 0x100, URZ ;  /* 0x000001000c147897 */ /* 0x000fe4000fffe03f */
[----:B------:R-:W-:Y:S02]  /*24620*/  WARPGROUP.DEPBAR.LE gsb0, 0x0 ;  /* 0x00008000000079c5 */ /* 0x000fe40000010000 */
[----:B------:R-:W-:-:S15]  /*24630*/  WARPGROUP.ARRIVE ;  /* 0x00000000000079c5 */ /* 0x000fde0000000000 */
[----:B------:R-:W-:-:S08]  /*24640*/  NOP ;  /* 0x0000000000007918 */ /* 0x000fd00000000000 */
        /* <DEDUP_REMOVED lines=20> */
[----:B------:R-:W-:Y:S03]  /*24790*/  HGMMA.64x256x16.F32 R24, gdesc[UR32].tnspA, R24, gsb0 ;  /* 0x23e00000201879f0 */ /* 0x000fe60008000818 */
[----:B------:R-:W-:Y:S02]  /*247a0*/  WARPGROUP.DEPBAR.LE gsb0, 0x0 ;  /* 0x00008000000079c5 */ /* 0x000fe40000010000 */
[----:B------:R-:W-:-:S15]  /*247b0*/  WARPGROUP.ARRIVE ;  /* 0x00000000000079c5 */ /* 0x000fde0000000000 */
[----:B------:R-:W-:-:S08]  /*247c0*/  NOP ;  /* 0x0000000000007918 */ /* 0x000fd00000000000 */
[----:B------:R-:W-:Y:S03]  /*247d0*/  HGMMA.64x256x16.F32 R24, gdesc[UR36].tnspA, R24, gsb0 ;  /* 0x23e00000241879f0 */ /* 0x000fe60008000818 */
[----:B------:R-:W-:Y:S02]  /*247e0*/  WARPGROUP.DEPBAR.LE gsb0, 0x0 ;  /* 0x00008000000079c5 */ /* 0x000fe40000010000 */
[----:B------:R-:W-:Y:S04]  /*247f0*/  STL.64 [R1], R24 ;  /* 0x0000001801007387 */ /* 0x000fe80000100a00 */
        /* <DEDUP_REMOVED lines=61> */
[----:B0-----:R-:W-:-:S03]  /*24bd0*/  IMAD.MOV.U32 R11, RZ, RZ, R147 ;  /* 0x000000ffff0b7224 */ /* 0x001fc600078e0093 */
[----:B------:R-:W-:Y:S01]  /*24be0*/  STL.64 [R1+0x1f0], R148 ;  /* 0x0001f09401007387 */ /* 0x000fe20000100a00 */
[----:B-1----:R-:W-:-:S03]  /*24bf0*/  IMAD.MOV.U32 R10, RZ, RZ, R146 ;  /* 0x000000ffff0a7224 */ /* 0x002fc600078e0092 */
[----:B------:R0:W-:Y:S01]  /*24c00*/  STL.64 [R1+0x1f8], R150 ;  /* 0x0001f89601007387 */ /* 0x0001e20000100a00 */
[----:B----4-:R-:W-:Y:S02]  /*24c10*/  IMAD.MOV.U32 R9, RZ, RZ, R145 ;  /* 0x000000ffff097224 */ /* 0x010fe400078e0091 */
[----:B------:R-:W-:Y:S02]  /*24c20*/  IMAD.MOV.U32 R8, RZ, RZ, R144 ;  /* 0x000000ffff087224 */ /* 0x000fe400078e0090 */
[----:B------:R-:W-:Y:S02]  /*24c30*/  IMAD.MOV.U32 R252, RZ, RZ, R140 ;  /* 0x000000fffffc7224 */ /* 0x000fe400078e008c */
[----:B------:R-:W-:Y:S01]  /*24c40*/  IMAD.MOV.U32 R15, RZ, RZ, R139 ;  /* 0x000000ffff0f7224 */ /* 0x000fe200078e008b */
[----:B0-----:R-:W2:Y:S04]  /*24c50*/  LDL.LU.64 R150, [R1+0x1418] ;  /* 0x0014180001967983 */ /* 0x001ea80000300a00 */
[----:B------:R-:W3:Y:S01]  /*24c60*/  LDL.LU.64 R148, [R1+0x1410] ;  /* 0x0014100001947983 */ /* 0x000ee20000300a00 */
[----:B------:R-:W-:-:S03]  /*24c70*/  IMAD.MOV.U32 R14, RZ, RZ, R138 ;  /* 0x000000ffff0e7224 */ /* 0x000fc600078e008a */
[----:B------:R-:W4:Y:S01]  /*24c80*/  LDL.LU.64 R146, [R1+0x1408] ;  /* 0x0014080001927983 */ /* 0x000f220000300a00 */
[----:B------:R-:W-:-:S03]  /*24c90*/  IMAD.MOV.U32 R13, RZ, RZ, R137 ;  /* 0x000000ffff0d7224 */ /* 0x000fc600078e0089 */
[----:B------:R-:W2:Y:S01]  /*24ca0*/  LDL.LU.64 R144, [R1+0x1400] ;  /* 0x0014000001907983 */ /* 0x000ea20000300a00 */
[----:B------:R-:W-:-:S03]  /*24cb0*/  IMAD.MOV.U32 R12, RZ, RZ, R136 ;  /* 0x000000ffff0c7224 */ /* 0x000fc600078e0088 */
[----:B------:R-:W3:Y:S01]  /*24cc0*/  LDL.LU.64 R142, [R1+0x13f8] ;  /* 0x0013f800018e7983 */ /* 0x000ee20000300a00 */
[----:B------:R-:W-:-:S03]  /*24cd0*/  IMAD.MOV.U32 R251, RZ, RZ, R135 ;  /* 0x000000fffffb7224 */ /* 0x000fc600078e0087 */
[----:B------:R-:W4:Y:S01]  /*24ce0*/  LDL.LU.64 R140, [R1+0x13f0] ;  /* 0x0013f000018c7983 */ /* 0x000f220000300a00 */
[----:B------:R-:W-:-:S03]  /*24cf0*/  IMAD.MOV.U32 R250, RZ, RZ, R134 ;  /* 0x000000fffffa7224 */ /* 0x000fc600078e0086 */
[----:B------:R-:W2:Y:S01]  /*24d00*/  LDL.LU.64 R138, [R1+0x13e8] ;  /* 0x0013e800018a7983 */ /* 0x000ea20000300a00 */
[----:B------:R-:W-:Y:S02]  /*24d10*/  IMAD.MOV.U32 R249, RZ, RZ, R133 ;  /* 0x000000fffff97224 */ /* 0x000fe400078e0085 */
[----:B------:R-:W-:Y:S01]  /*24d20*/  IMAD.MOV.U32 R248, RZ, RZ, R132 ;  /* 0x000000fffff87224 */ /* 0x000fe200078e0084 */
[----:B------:R-:W3:Y:S01]  /*24d30*/  LDL.LU.64 R136, [R1+0x13e0] ;  /* 0x0013e00001887983 */ /* 0x000ee20000300a00 */
[----:B------:R-:W-:Y:S02]  /*24d40*/  IMAD.MOV.U32 R19, RZ, RZ, R131 ;  /* 0x000000ffff137224 */ /* 0x000fe400078e0083 */
[----:B------:R-:W-:Y:S01]  /*24d50*/  IMAD.MOV.U32 R18, RZ, RZ, R130 ;  /* 0x000000ffff127224 */ /* 0x000fe200078e0082 */
[----:B------:R-:W4:Y:S04]  /*24d60*/  LDL.LU.64 R134, [R1+0x13d8] ;  /* 0x0013d80001867983 */ /* 0x000f280000300a00 */
[----:B------:R-:W2:Y:S04]  /*24d70*/  LDL.LU.64 R132, [R1+0x13d0] ;  /* 0x0013d00001847983 */ /* 0x000ea80000300a00 */
[----:B------:R-:W3:Y:S01]  /*24d80*/  LDL.LU.64 R130, [R1+0x13c8] ;  /* 0x0013c80001827983 */ /* 0x000ee20000300a00 */
[----:B------:R-:W-:-:S02]  /*24d90*/  IMAD.MOV.U32 R17, RZ, RZ, R129 ;  /* 0x000000ffff117224 */ /* 0x000fc400078e0081 */
[----:B------:R-:W-:Y:S02]  /*24da0*/  IMAD.MOV.U32 R16, RZ, RZ, R128 ;  /* 0x000000ffff107224 */ /* 0x000fe400078e0080 */
[----:B------:R-:W-:Y:S01]  /*24db0*/  IMAD.MOV.U32 R247, RZ, RZ, R127 ;  /* 0x000000fffff77224 */ /* 0x000fe200078e007f */
[----:B------:R-:W3:Y:S01]  /*24dc0*/  LDL.LU.64 R128, [R1+0x13c0] ;  /* 0x0013c00001807983 */ /* 0x000ee20000300a00 */
[----:B------:R-:W-:Y:S02]  /*24dd0*/  IMAD.MOV.U32 R246, RZ, RZ, R126 ;  /* 0x000000fffff67224 */ /* 0x000fe400078e007e */
[----:B------:R-:W-:Y:S01]  /*24de0*/  IMAD.MOV.U32 R245, RZ, RZ, R125 ;  /* 0x000000fffff57224 */ /* 0x000fe200078e007d */
[----:B------:R-:W3:Y:S01]  /*24df0*/  LDL.LU.64 R126, [R1+0x13b8] ;  /* 0x0013b800017e7983 */ /* 0x000ee20000300a00 */
[----:B------:R-:W-:Y:S02]  /*24e00*/  IMAD.MOV.U32 R244, RZ, RZ, R124 ;  /* 0x000000fffff47224 */ /* 0x000fe400078e007c */
[----:B------:R-:W-:Y:S01]  /*24e10*/  IMAD.MOV.U32 R23, RZ, RZ, R123 ;  /* 0x000000ffff177224 */ /* 0x000fe200078e007b */
[----:B------:R-:W3:Y:S01]  /*24e20*/  LDL.LU.64 R124, [R1+0x13b0] ;  /* 0x0013b000017c7983 */ /* 0x000ee20000300a00 */
[----:B------:R-:W-:-:S02]  /*24e30*/  IMAD.MOV.U32 R22, RZ, RZ, R122 ;  /* 0x000000ffff167224 */ /* 0x000fc400078e007a */
        /* <DEDUP_REMOVED lines=146> */
[----:B------:R-:W-:-:S03]  /*25760*/  IMAD.MOV.U32 R4, RZ, RZ, R24 ;  /* 0x000000ffff047224 */ /* 0x000fc600078e0018 */
[----:B------:R-:W3:Y:S04]  /*25770*/  LDL.LU.64 R24, [R1+0x1220] ;  /* 0x0012200001187983 */ /* 0x000ee80000300a00 */
        /* <DEDUP_REMOVED lines=17> */
[----:B------:R2:W-:Y:S04]  /*25890*/  STL [R1+0x1184], R19 ;  /* 0x0011841301007387 */ /* 0x0005e80000100800 */
[----:B------:R3:W-:Y:S01]  /*258a0*/  STL [R1+0x1180], R251 ;  /* 0x001180fb01007387 */ /* 0x0007e20000100800 */
[----:B----4-:R-:W-:-:S02]  /*258b0*/  IMAD.MOV.U32 R17, RZ, RZ, R134 ;  /* 0x000000ffff117224 */ /* 0x010fc400078e0086 */
[----:B--2---:R-:W-:Y:S02]  /*258c0*/  IMAD.MOV.U32 R19, RZ, RZ, R132 ;  /* 0x000000ffff137224 */ /* 0x004fe400078e0084 */
[----:B------:R-:W-:Y:S02]  /*258d0*/  IMAD.MOV.U32 R249, RZ, RZ, R133 ;  /* 0x000000fffff97224 */ /* 0x000fe400078e0085 */
[----:B---3--:R-:W-:Y:S02]  /*258e0*/  IMAD.MOV.U32 R251, RZ, RZ, R131 ;  /* 0x000000fffffb7224 */ /* 0x008fe400078e0083 */
[----:B------:R-:W2:Y:S01]  /*258f0*/  LDL.LU R131, [R1+0x121c] ;  /* 0x00121c0001837983 */ /* 0x000ea20000300800 */
[----:B------:R-:W-:-:S03]  /*25900*/  IMAD.MOV.U32 R248, RZ, RZ, R135 ;  /* 0x000000fffff87224 */ /* 0x000fc600078e0087 */
        /* <DEDUP_REMOVED lines=17> */
[----:B------:R-:W-:Y:S02]  /*25a20*/  IMAD.MOV.U32 R245, RZ, RZ, R3 ;  /* 0x000000fffff57224 */ /* 0x000fe400078e0003 */
[----:B------:R-:W-:Y:S01]  /*25a30*/  IMAD.MOV.U32 R2, RZ, RZ, R143 ;  /* 0x000000ffff027224 */ /* 0x000fe200078e008f */
        /* <DEDUP_REMOVED lines=13> */
[----:B------:R-:W2:Y:S04]  /*25b10*/  LDL.LU R147, [R1+0x11dc] ;  /* 0x0011dc0001937983 */ /* 0x000ea80000300800 */
[----:B------:R-:W2:Y:S04]  /*25b20*/  LDL.LU R148, [R1+0x11d8] ;  /* 0x0011d80001947983 */ /* 0x000ea80000300800 */
[----:B------:R-:W2:Y:S04]  /*25b30*/  LDL.LU R149, [R1+0x11d4] ;  /* 0x0011d40001957983 */ /* 0x000ea80000300800 */
[----:B------:R0:W-:Y:S02]  /*25b40*/  STL [R1+0x117c], R12 ;  /* 0x00117c0c01007387 */ /* 0x0001e40000100800 */
[----:B0-----:R-:W-:-:S02]  /*25b50*/  IMAD.MOV.U32 R12, RZ, RZ, R150 ;  /* 0x000000ffff0c7224 */ /* 0x001fc400078e0096 */
[----:B------:R-:W2:Y:S04]  /*25b60*/  LDL.LU R150, [R1+0x11d0] ;  /* 0x0011d00001967983 */ /* 0x000ea80000300800 */
[----:B------:R0:W-:Y:S02]  /*25b70*/  STL [R1+0x1178], R252 ;  /* 0x001178fc01007387 */ /* 0x0001e40000100800 */
[----:B0-----:R-:W-:Y:S02]  /*25b80*/  IMAD.MOV.U32 R252, RZ, RZ, R151 ;  /* 0x000000fffffc7224 */ /* 0x001fe400078e0097 */
[----:B------:R-:W2:Y:S04]  /*25b90*/  LDL.LU R151, [R1+0x11cc] ;  /* 0x0011cc0001977983 */ /* 0x000ea80000300800 */
[----:B------:R0:W-:Y:S04]  /*25ba0*/  STL [R1+0x1174], R13 ;  /* 0x0011740d01007387 */ /* 0x0001e80000100800 */
[----:B0-----:R-:W3:Y:S01]  /*25bb0*/  LDL.LU R13, [R1+0xc34] ;  /* 0x000c3400010d7983 */ /* 0x001ee20000300800 */
[----:B------:R-:W-:Y:S01]  /*25bc0*/  UIADD3.64 UR50, UR14, 0xffe, URZ ;  /* 0x00000ffe0e327897 */ /* 0x000fe2000fffe03f */
[----:B------:R-:W-:Y:S01]  /*25bd0*/  UMOV UR48, UR8 ;  /* 0x0000000800307c82 */ /* 0x000fe20008000000 */
[----:B------:R-:W-:Y:S01]  /*25be0*/  UMOV UR49, UR9 ;  /* 0x0000000900317c82 */ /* 0x000fe20008000000 */
[----:B------:R-:W-:Y:S01]  /*25bf0*/  UIADD3.64 UR46, UR14, 0x1000, URZ ;  /* 0x000010000e2e7897 */ /* 0x000fe2000fffe03f */
[----:B------:R-:W-:Y:S01]  /*25c00*/  UMOV UR44, UR12 ;  /* 0x0000000c002c7c82 */ /* 0x000fe20008000000 */
[----:B------:R-:W-:Y:S01]  /*25c10*/  UMOV UR45, UR13 ;  /* 0x0000000d002d7c82 */ /* 0x000fe20008000000 */
[----:B------:R0:W-:Y:S04]  /*25c20*/  STL [R1+0x1170], R14 ;  /* 0x0011700e01007387 */ /* 0x0001e80000100800 */
[----:B0-----:R-:W4:Y:S04]  /*25c30*/  LDL.LU R14, [R1+0xc28] ;  /* 0x000c2800010e7983 */ /* 0x001f280000300800 */
[----:B------:R0:W-:Y:S04]  /*25c40*/  STL [R1+0x116c], R15 ;  /* 0x00116c0f01007387 */ /* 0x0001e80000100800 */
[----:B0-----:R-:W4:Y:S04]  /*25c50*/  LDL.LU R15, [R1+0xc2c] ;  /* 0x000c2c00010f7983 */ /* 0x001f280000300800 */
[----:B------:R-:W-:Y:S04]  /*25c60*/  STL [R1+0x1168], R8 ;  /* 0x0011680801007387 */ /* 0x000fe80000100800 */
[----:B------:R0:W-:Y:S04]  /*25c70*/  STL [R1+0x1164], R9 ;  /* 0x0011640901007387 */ /* 0x0001e80000100800 */
[----:B------:R-:W-:Y:S01]  /*25c80*/  STL [R1+0x1160], R10 ;  /* 0x0011600a01007387 */ /* 0x000fe20000100800 */
[----:B--2---:R-:W-:-:S06]  /*25c90*/  WARPGROUP.ARRIVE ;  /* 0x00000000000079c5 */ /* 0x004fcc0000000000 */
[----:B------:R-:W-:Y:S01]  /*25ca0*/  HGMMA.64x256x16.F32 R24, gdesc[UR48].tnspA, R24, gsb0 ;  /* 0x23e00000301879f0 */ /* 0x000fe20008000818 */
[----:B------:R-:W-:Y:S01]  /*25cb0*/  STL [R1+0x115c], R11 ;  /* 0x00115c0b01007387 */ /* 0x000fe20000100800 */
[----:B------:R-:W-:Y:S01]  /*25cc0*/  UIADD3.64 UR50, UR14, 0x1002, URZ ;  /* 0x000010020e327897 */ /* 0x000fe2000fffe03f */
[----:B------:R-:W-:Y:S01]  /*25cd0*/  UMOV UR48, UR16 ;  /* 0x0000001000307c82 */ /* 0x000fe20008000000 */
[----:B------:R-:W-:Y:S01]  /*25ce0*/  UMOV UR49, UR17 ;  /* 0x0000001100317c82 */ /* 0x000fe20008000000 */
[----:B------:R-:W-:Y:S02]  /*25cf0*/  WARPGROUP.DEPBAR.LE gsb0, 0x0 ;  /* 0x00008000000079c5 */ /* 0x000fe40000010000 */
[----:B------:R-:W-:-:S15]  /*25d00*/  WARPGROUP.ARRIVE ;  /* 0x00000000000079c5 */ /* 0x000fde0000000000 */
[----:B------:R-:W-:-:S06]  /*25d10*/  NOP ;  /* 0x0000000000007918 */ /* 0x000fcc0000000000 */
[----:B------:R-:W-:Y:S01]  /*25d20*/  HGMMA.64x256x16.F32 R24, gdesc[UR44].tnspA, R24, gsb0 ;  /* 0x23e000002c1879f0 */ /* 0x000fe20008000818 */
[----:B---3--:R-:W-:Y:S02]  /*25d30*/  R2UR UR47, R13 ;  /* 0x000000000d2f72ca */ /* 0x008fe400000e0000 */
[----:B------:R-:W-:Y:S01]  /*25d40*/  R2UR UR46, R252 ;  /* 0x00000000fc2e72ca */ /* 0x000fe200000e0000 */
[----:B------:R-:W2:Y:S04]  /*25d50*/  LDL.LU R13, [R1+0xc24] ;  /* 0x000c2400010d7983 */ /* 0x000ea80000300800 */
[----:B------:R-:W3:Y:S01]  /*25d60*/  LDL.LU R252, [R1+0xc20] ;  /* 0x000c200001fc7983 */ /* 0x000ee20000300800 */
[----:B------:R-:W-:Y:S01]  /*25d70*/  UIADD3.64 UR54, UR14, 0x1004, URZ ;  /* 0x000010040e367897 */ /* 0x000fe2000fffe03f */
[----:B------:R-:W-:Y:S01]  /*25d80*/  UMOV UR52, UR20 ;  /* 0x0000001400347c82 */ /* 0x000fe20008000000 */
[----:B------:R-:W-:Y:S01]  /*25d90*/  UMOV UR53, UR21 ;  /* 0x0000001500357c82 */ /* 0x000fe20008000000 */
[----:B0-----:R-:W2:Y:S01]  /*25da0*/  LDL.LU R9, [R1+0x600] ;  /* 0x0006000001097983 */ /* 0x001ea20000300800 */
[----:B------:R-:W-:-:S02]  /*25db0*/  WARPGROUP.DEPBAR.LE gsb0, 0x0 ;  /* 0x00008000000079c5 */ /* 0x000fc40000010000 */
[----:B------:R-:W-:-:S13]  /*25dc0*/  WARPGROUP.ARRIVE ;  /* 0x00000000000079c5 */ /* 0x000fda0000000000 */
[----:B------:R-:W-:Y:S03]  /*25dd0*/  HGMMA.64x256x16.F32 R24, gdesc[UR48].tnspA, R24, gsb0 ;  /* 0x23e00000301879f0 */ /* 0x000fe60008000818 */
[----:B------:R-:W-:Y:S02]  /*25de0*/  WARPGROUP.DEPBAR.LE gsb0, 0x0 ;  /* 0x00008000000079c5 */ /* 0x000fe40000010000 */
[----:B------:R-:W-:-:S15]  /*25df0*/  WARPGROUP.ARRIVE ;  /* 0x00000000000079c5 */ /* 0x000fde0000000000 */
[----:B------:R-:W-:-:S08]  /*25e00*/  NOP ;  /* 0x0000000000007918 */ /* 0x000fd00000000000 */
[----:B------:R-:W-:Y:S01]  /*25e10*/  HGMMA.64x256x16.F32 R24, gdesc[UR52].tnspA, R24, gsb0 ;  /* 0x23e00000341879f0 */ /* 0x000fe20008000818 */
[----:B---3--:R-:W-:Y:S02]  /*25e20*/  R2UR UR54, R252 ;  /* 0x00000000fc3672ca */ /* 0x008fe400000e0000 */
[----:B------:R-:W3:Y:S01]  /*25e30*/  LDL.LU R252, [R1+0x7e8] ;  /* 0x0007e80001fc7983 */ /* 0x000ee20000300800 */
[----:B----4-:R-:W-:Y:S02]  /*25e40*/  R2UR UR50, R14 ;  /* 0x000000000e3272ca */ /* 0x010fe400000e0000 */
[----:B------:R-:W0:Y:S01]  /*25e50*/  LDC R14, c[0x0][0x230] ;  /* 0x00008c00ff0e7b82 */ /* 0x000e220000000800 */
[----:B------:R-:W-:Y:S01]  /*25e60*/  UIADD3 UR59, UR59, 0x1, URZ ;  /* 0x000000013b3b7890 */ /* 0x000fe2000fffe03f */
[----:B--2---:R-:W-:Y:S02]  /*25e70*/  R2UR UR55, R13 ;  /* 0x000000000d3772ca */ /* 0x004fe400000e0000 */
[----:B------:R-:W2:Y:S01]  /*25e80*/  LDL.LU R13, [R1+0x7e4] ;  /* 0x0007e400010d7983 */ /* 0x000ea20000300800 */
[----:B------:R-:W-:Y:S01]  /*25e90*/  R2UR UR51, R15 ;  /* 0x000000000f3372ca */ /* 0x000fe200000e0000 */
[----:B0-----:R-:W-:-:S05]  /*25ea0*/  VIADD R14, R14, 0x7f ;  /* 0x0000007f0e0e7836 */ /* 0x001fca0000000000 */
[----:B------:R-:W-:-:S04]  /*25eb0*/  SHF.R.S32.HI R8, RZ, 0x1f, R14 ;  /* 0x0000001fff087819 */ /* 0x000fc8000001140e */
[----:B------:R-:W-:-:S04]  /*25ec0*/  LEA.HI R8, R8, R14, RZ, 0x7 ;  /* 0x0000000e08087211 */ /* 0x000fc800078f38ff */
[----:B------:R-:W-:-:S04]  /*25ed0*/  SHF.R.S32.HI R8, RZ, 0x7, R8 ;  /* 0x00000007ff087819 */ /* 0x000fc80000011408 */
[----:B------:R-:W-:Y:S02]  /*25ee0*/  ISETP.NE.U32.AND P0, PT, R8, UR59, PT ;  /* 0x0000003b08007c0c */ /* 0x000fe4000bf05070 */
[----:B------:R-:W4:Y:S04]  /*25ef0*/  LDL.LU R8, [R1+0x7e0] ;  /* 0x0007e00001087983 */ /* 0x000f280000300800 */
[----:B------:R-:W4:Y:S04]  /*25f00*/  LDL.LU R15, [R1+0x7dc] ;  /* 0x0007dc00010f7983 */ /* 0x000f280000300800 */
[----:B------:R-:W4:Y:S01]  /*25f10*/  LDL.LU R14, [R1+0x7d4] ;  /* 0x0007d400010e7983 */ /* 0x000f220000300800 */
[----:B---3--:R-:W-:-:S05]  /*25f20*/  IADD3 R252, P6, R252, UR5, RZ ;  /* 0x00000005fcfc7c10 */ /* 0x008fca000ffde0ff */
[----:B------:R0:W-:Y:S04]  /*25f30*/  STL [R1+0x7e8], R252 ;  /* 0x0007e8fc01007387 */ /* 0x0001e80000100800 */
[----:B0-----:R-:W3:Y:S01]  /*25f40*/  LDL.LU R252, [R1+0x5f4] ;  /* 0x0005f40001fc7983 */ /* 0x001ee20000300800 */
[----:B------:R-:W-:Y:S02]  /*25f50*/  IADD3 R9, P2, R9, UR5, RZ ;  /* 0x0000000509097c10 */ /* 0x000fe4000ff5e0ff */
[----:B--2---:R-:W-:-:S03]  /*25f60*/  IADD3 R13, P5, R13, UR5, RZ ;  /* 0x000000050d0d7c10 */ /* 0x004fc6000ffbe0ff */
[----:B------:R-:W-:Y:S04]  /*25f70*/  STL [R1+0x600], R9 ;  /* 0x0006000901007387 */ /* 0x000fe80000100800 */
[----:B------:R0:W-:Y:S04]  /*25f80*/  STL [R1+0x7e4], R13 ;  /* 0x0007e40d01007387 */ /* 0x0001e80000100800 */
[----:B0-----:R-:W2:Y:S04]  /*25f90*/  LDL.LU R13, [R1+0x7cc] ;  /* 0x0007cc00010d7983 */ /* 0x001ea80000300800 */
[----:B------:R-:W2:Y:S01]  /*25fa0*/  LDL.LU R9, [R1+0x5fc] ;  /* 0x0005fc0001097983 */ /* 0x000ea20000300800 */
[----:B----4-:R-:W-:-:S02]  /*25fb0*/  IADD3 R8, P1, R8, UR5, RZ ;  /* 0x0000000508087c10 */ /* 0x010fc4000ff3e0ff */
[----:B------:R-:W-:Y:S02]  /*25fc0*/  IADD3 R15, P4, R15, UR5, RZ ;  /* 0x000000050f0f7c10 */ /* 0x000fe4000ff9e0ff */
[----:B------:R-:W-:Y:S01]  /*25fd0*/  IADD3 R14, P3, R14, UR5, RZ ;  /* 0x000000050e0e7c10 */ /* 0x000fe2000ff7e0ff */
[----:B------:R-:W-:Y:S04]  /*25fe0*/  STL [R1+0x7e0], R8 ;  /* 0x0007e00801007387 */ /* 0x000fe80000100800 */
[----:B------:R0:W-:Y:S04]  /*25ff0*/  STL [R1+0x7d4], R14 ;  /* 0x0007d40e01007387 */ /* 0x0001e80000100800 */
[----:B------:R-:W-:Y:S04]  /*26000*/  STL [R1+0x7dc], R15 ;  /* 0x0007dc0f01007387 */ /* 0x000fe80000100800 */
[----:B0-----:R-:W4:Y:S01]  /*26010*/  LDL.LU R14, [R1+0x7c4] ;  /* 0x0007c400010e7983 */ /* 0x001f220000300800 */
[----:B---3--:R-:W-:-:S05]  /*26020*/  IADD3.X R252, R252, UR7, RZ, P2, !PT ;  /* 0x00000007fcfc7c10 */ /* 0x008fca00097fe4ff */
[----:B------:R0:W-:Y:S04]  /*26030*/  STL [R1+0x5f4], R252 ;  /* 0x0005f4fc01007387 */ /* 0x0001e80000100800 */
[----:B0-----:R-:W3:Y:S04]  /*26040*/  LDL.LU R252, [R1+0x5f8] ;  /* 0x0005f80001fc7983 */ /* 0x001ee80000300800 */
[----:B------:R-:W3:Y:S01]  /*26050*/  LDL.LU R8, [R1+0x7bc] ;  /* 0x0007bc0001087983 */ /* 0x000ee20000300800 */
[----:B--2---:R-:W-:-:S03]  /*26060*/  IADD3 R13, P2, R13, UR5, RZ ;  /* 0x000000050d0d7c10 */ /* 0x004fc6000ff5e0ff */
[----:B------:R-:W2:Y:S01]  /*26070*/  LDL.LU R15, [R1+0x5f0] ;  /* 0x0005f000010f7983 */ /* 0x000ea20000300800 */
[----:B------:R-:W-:-:S03]  /*26080*/  IADD3.X R9, R9, UR7, RZ, P6, !PT ;  /* 0x0000000709097c10 */ /* 0x000fc6000b7fe4ff */
[----:B------:R0:W-:Y:S04]  /*26090*/  STL [R1+0x7cc], R13 ;  /* 0x0007cc0d01007387 */ /* 0x0001e80000100800 */
[----:B0-----:R-:W2:Y:S01]  /*260a0*/  LDL.LU R13, [R1+0x7b4] ;  /* 0x0007b400010d7983 */ /* 0x001ea20000300800 */
[----:B----4-:R-:W-:-:S05]  /*260b0*/  IADD3 R14, P6, R14, UR5, RZ ;  /* 0x000000050e0e7c10 */ /* 0x010fca000ffde0ff */
[----:B------:R0:W-:Y:S04]  /*260c0*/  STL [R1+0x7c4], R14 ;  /* 0x0007c40e01007387 */ /* 0x0001e80000100800 */
[----:B0-----:R-:W4:Y:S04]  /*260d0*/  LDL.LU R14, [R1+0x7d8] ;  /* 0x0007d800010e7983 */ /* 0x001f280000300800 */
[----:B------:R-:W-:Y:S01]  /*260e0*/  STL [R1+0x5fc], R9 ;  /* 0x0005fc0901007387 */ /* 0x000fe20000100800 */
[----:B---3--:R-:W-:-:S05]  /*260f0*/  IADD3.X R252, R252, UR7, RZ, P5, !PT ;  /* 0x00000007fcfc7c10 */ /* 0x008fca000affe4ff */
[----:B------:R0:W-:Y:S04]  /*26100*/  STL [R1+0x5f8], R252 ;  /* 0x0005f8fc01007387 */ /* 0x0001e80000100800 */
[----:B0-----:R-:W3:Y:S01]  /*26110*/  LDL.LU R252, [R1+0x7ac] ;  /* 0x0007ac0001fc7983 */ /* 0x001ee20000300800 */
[----:B------:R-:W-:Y:S02]  /*26120*/  IADD3 R8, P5, R8, UR5, RZ ;  /* 0x0000000508087c10 */ /* 0x000fe4000ffbe0ff */
[----:B--2---:R-:W-:Y:S01]  /*26130*/  IADD3.X R15, R15, UR7, RZ, P1, !PT ;  /* 0x000000070f0f7c10 */ /* 0x004fe20008ffe4ff */
[----:B------:R-:W2:Y:S01]  /*26140*/  LDL.LU R9, [R1+0x7d0] ;  /* 0x0007d00001097983 */ /* 0x000ea20000300800 */
[----:B------:R-:W-:-:S03]  /*26150*/  IADD3 R13, P1, R13, UR5, RZ ;  /* 0x000000050d0d7c10 */ /* 0x000fc6000ff3e0ff */
[----:B------:R-:W-:Y:S04]  /*26160*/  STL [R1+0x7bc], R8 ;  /* 0x0007bc0801007387 */ /* 0x000fe80000100800 */
[----:B------:R0:W-:Y:S04]  /*26170*/  STL [R1+0x7b4], R13 ;  /* 0x0007b40d01007387 */ /* 0x0001e80000100800 */
[----:B------:R-:W-:Y:S04]  /*26180*/  STL [R1+0x5f0], R15 ;  /* 0x0005f00f01007387 */ /* 0x000fe80000100800 */
[----:B0-----:R-:W2:Y:S01]  /*26190*/  LDL.LU R13, [R1+0x7a4] ;  /* 0x0007a400010d7983 */ /* 0x001ea20000300800 */
[----:B----4-:R-:W-:-:S05]  /*261a0*/  IADD3.X R14, R14, UR7, RZ, P4, !PT ;  /* 0x000000070e0e7c10 */ /* 0x010fca000a7fe4ff */
[----:B------:R0:W-:Y:S04]  /*261b0*/  STL [R1+0x7d8], R14 ;  /* 0x0007d80e01007387 */ /* 0x0001e80000100800 */
[----:B0-----:R-:W4:Y:S04]  /*261c0*/  LDL.LU R14, [R1+0x7c8] ;  /* 0x0007c800010e7983 */ /* 0x001f280000300800 */
[----:B------:R-:W4:Y:S04]  /*261d0*/  LDL.LU R8, [R1+0x79c] ;  /* 0x00079c0001087983 */ /* 0x000f280000300800 */
[----:B------:R-:W4:Y:S01]  /*261e0*/  LDL.LU R15, [R1+0x7c0] ;  /* 0x0007c000010f7983 */ /* 0x000f220000300800 */
[----:B---3--:R-:W-:-:S05]  /*261f0*/  IADD3 R252, P4, R252, UR5, RZ ;  /* 0x00000005fcfc7c10 */ /* 0x008fca000ff9e0ff */
[----:B------:R0:W-:Y:S04]  /*26200*/  STL [R1+0x7ac], R252 ;  /* 0x0007acfc01007387 */ /* 0x0001e80000100800 */
[----:B0-----:R-:W3:Y:S01]  /*26210*/  LDL.LU R252, [R1+0x794] ;  /* 0x0007940001fc7983 */ /* 0x001ee20000300800 */
[----:B--2---:R-:W-:Y:S02]  /*26220*/  IADD3.X R9, R9, UR7, RZ, P3, !PT ;  /* 0x0000000709097c10 */ /* 0x004fe40009ffe4ff */
[----:B------:R-:W-:-:S05]  /*26230*/  IADD3 R13, P3, R13, UR5, RZ ;  /* 0x000000050d0d7c10 */ /* 0x000fca000ff7e0ff */
[----:B------:R0:W-:Y:S04]  /*26240*/  STL [R1+0x7a4], R13 ;  /* 0x0007a40d01007387 */ /* 0x0001e80000100800 */
[----:B0-----:R-:W2:Y:S04]  /*26250*/  LDL.LU R13, [R1+0x7b8] ;  /* 0x0007b800010d7983 */ /* 0x001ea80000300800 */
[----:B------:R-:W-:Y:S01]  /*26260*/  STL [R1+0x7d0], R9 ;  /* 0x0007d00901007387 */ /* 0x000fe20000100800 */
[----:B----4-:R-:W-:Y:S02]  /*26270*/  IADD3.X R14, R14, UR7, RZ, P2, !PT ;  /* 0x000000070e0e7c10 */ /* 0x010fe400097fe4ff */
[----:B------:R-:W-:-:S03]  /*26280*/  IADD3 R8, P2, R8, UR5, RZ ;  /* 0x0000000508087c10 */ /* 0x000fc6000ff5e0ff */
[----:B------:R0:W-:Y:S01]  /*26290*/  STL [R1+0x7c8], R14 ;  /* 0x0007c80e01007387 */ /* 0x0001e20000100800 */
[----:B------:R-:W-:-:S03]  /*262a0*/  IADD3.X R15, R15, UR7, RZ, P6, !PT ;  /* 0x000000070f0f7c10 */ /* 0x000fc6000b7fe4ff */
[----:B0-----:R-:W4:Y:S04]  /*262b0*/  LDL.LU R14, [R1+0x78c] ;  /* 0x00078c00010e7983 */ /* 0x001f280000300800 */
[----:B------:R-:W4:Y:S04]  /*262c0*/  LDL.LU R9, [R1+0x7b0] ;  /* 0x0007b00001097983 */ /* 0x000f280000300800 */
[----:B------:R-:W-:Y:S01]  /*262d0*/  STL [R1+0x79c], R8 ;  /* 0x00079c0801007387 */ /* 0x000fe20000100800 */
[----:B---3--:R-:W-:-:S05]  /*262e0*/  IADD3 R252, P6, R252, UR5, RZ ;  /* 0x00000005fcfc7c10 */ /* 0x008fca000ffde0ff */
[----:B------:R0:W-:Y:S04]  /*262f0*/  STL [R1+0x794], R252 ;  /* 0x000794fc01007387 */ /* 0x0001e80000100800 */
[----:B------:R-:W-:Y:S04]  /*26300*/  STL [R1+0x7c0], R15 ;  /* 0x0007c00f01007387 */ /* 0x000fe80000100800 */
[----:B0-----:R-:W3:Y:S01]  /*26310*/  LDL.LU R252, [R1+0x784] ;  /* 0x0007840001fc7983 */ /* 0x001ee20000300800 */
[----:B--2---:R-:W-:-:S05]  /*26320*/  IADD3.X R13, R13, UR7, RZ, P5, !PT ;  /* 0x000000070d0d7c10 */ /* 0x004fca000affe4ff */
[----:B------:R0:W-:Y:S04]  /*26330*/  STL [R1+0x7b8], R13 ;  /* 0x0007b80d01007387 */ /* 0x0001e80000100800 */
[----:B0-----:R-:W2:Y:S04]  /*26340*/  LDL.LU R13, [R1+0x7a8] ;  /* 0x0007a800010d7983 */ /* 0x001ea80000300800 */
[----:B------:R-:W2:Y:S04]  /*26350*/  LDL.LU R8, [R1+0x77c] ;  /* 0x00077c0001087983 */ /* 0x000ea80000300800 */
[----:B------:R-:W2:Y:S01]  /*26360*/  LDL.LU R15, [R1+0x7a0] ;  /* 0x0007a000010f7983 */ /* 0x000ea20000300800 */
[----:B----4-:R-:W-:-:S02]  /*26370*/  IADD3 R14, P5, R14, UR5, RZ ;  /* 0x000000050e0e7c10 */ /* 0x010fc4000ffbe0ff */
[----:B------:R-:W-:-:S03]  /*26380*/  IADD3.X R9, R9, UR7, RZ, P1, !PT ;  /* 0x0000000709097c10 */ /* 0x000fc60008ffe4ff */
[----:B------:R0:W-:Y:S04]  /*26390*/  STL [R1+0x78c], R14 ;  /* 0x00078c0e01007387 */ /* 0x0001e80000100800 */
[----:B0-----:R-:W4:Y:S01]  /*263a0*/  LDL.LU R14, [R1+0x774] ;  /* 0x00077400010e7983 */ /* 0x001f220000300800 */
[----:B---3--:R-:W-:-:S05]  /*263b0*/  IADD3 R252, P1, R252, UR5, RZ ;  /* 0x00000005fcfc7c10 */ /* 0x008fca000ff3e0ff */
[----:B------:R0:W-:Y:S04]  /*263c0*/  STL [R1+0x784], R252 ;  /* 0x000784fc01007387 */ /* 0x0001e80000100800 */
[----:B0-----:R-:W3:Y:S01]  /*263d0*/  LDL.LU R252, [R1+0x798] ;  /* 0x0007980001fc7983 */ /* 0x001ee20000300800 */
[----:B--2---:R-:W-:-:S03]  /*263e0*/  IADD3.X R13, R13, UR7, RZ, P4, !PT ;  /* 0x000000070d0d7c10 */ /* 0x004fc6000a7fe4ff */
[----:B------:R-:W-:Y:S01]  /*263f0*/  STL [R1+0x7b0], R9 ;  /* 0x0007b00901007387 */ /* 0x000fe20000100800 */
[----:B------:R-:W-:-:S03]  /*26400*/  IADD3 R8, P4, R8, UR5, RZ ;  /* 0x0000000508087c10 */ /* 0x000fc6000ff9e0ff */
[----:B------:R0:W-:Y:S01]  /*26410*/  STL [R1+0x7a8], R13 ;  /* 0x0007a80d01007387 */ /* 0x0001e20000100800 */
[----:B------:R-:W-:-:S03]  /*26420*/  IADD3.X R15, R15, UR7, RZ, P3, !PT ;  /* 0x000000070f0f7c10 */ /* 0x000fc60009ffe4ff */
[----:B0-----:R-:W2:Y:S04]  /*26430*/  LDL.LU R13, [R1+0x76c] ;  /* 0x00076c00010d7983 */ /* 0x001ea80000300800 */
[----:B------:R-:W2:Y:S04]  /*26440*/  LDL.LU R9, [R1+0x790] ;  /* 0x0007900001097983 */ /* 0x000ea80000300800 */
[----:B------:R-:W-:Y:S01]  /*26450*/  STL [R1+0x77c], R8 ;  /* 0x00077c0801007387 */ /* 0x000fe20000100800 */
[----:B----4-:R-:W-:-:S05]  /*26460*/  IADD3 R14, P3, R14, UR5, RZ ;  /* 0x000000050e0e7c10 */ /* 0x010fca000ff7e0ff */
        /* <DEDUP_REMOVED lines=307> */
[----:B--2---:R-:W-:Y:S02]  /*277a0*/  IADD3.X R15, R15, UR58, RZ, P1, !PT ;  /* 0x0000003a0f0f7c10 */ /* 0x004fe40008ffe4ff */
[----:B------:R-:W-:Y:S02]  /*277b0*/  IADD3 R8, P5, R8, UR6, RZ ;  /* 0x0000000608087c10 */ /* 0x000fe4000ffbe0ff */
[----:B------:R-:W-:-:S05]  /*277c0*/  IADD3 R13, P1, R13, UR6, RZ ;  /* 0x000000060d0d7c10 */ /* 0x000fca000ff3e0ff */
[----:B------:R0:W-:Y:S04]  /*277d0*/  STL [R1+0xbfc], R13 ;  /* 0x000bfc0d01007387 */ /* 0x0001e80000100800 */
[----:B------:R-:W-:Y:S04]  /*277e0*/  STL [R1+0xc00], R8 ;  /* 0x000c000801007387 */ /* 0x000fe80000100800 */
[----:B0-----:R-:W2:Y:S04]  /*277f0*/  LDL.LU R13, [R1+0x604] ;  /* 0x00060400010d7983 */ /* 0x001ea80000300800 */
[----:B------:R-:W-:Y:S01]  /*27800*/  STL [R1+0x7fc], R15 ;  /* 0x0007fc0f01007387 */ /* 0x000fe20000100800 */
[----:B----4-:R-:W-:-:S05]  /*27810*/  IADD3.X R14, R14, UR58, RZ, P4, !PT ;  /* 0x0000003a0e0e7c10 */ /* 0x010fca000a7fe4ff */
[----:B------:R-:W-:Y:S04]  /*27820*/  STL [R1+0x7f4], R14 ;  /* 0x0007f40e01007387 */ /* 0x000fe80000100800 */
[----:B------:R-:W4:Y:S04]  /*27830*/  LDL.LU R10, [R1+0xbf0] ;  /* 0x000bf000010a7983 */ /* 0x000f280000300800 */
[----:B------:R-:W4:Y:S01]  /*27840*/  LDL.LU R9, [R1+0x5ec] ;  /* 0x0005ec0001097983 */ /* 0x000f220000300800 */
[----:B---3--:R-:W-:-:S05]  /*27850*/  IADD3 R252, P4, R252, UR6, RZ ;  /* 0x00000006fcfc7c10 */ /* 0x008fca000ff9e0ff */
[----:B------:R0:W-:Y:S04]  /*27860*/  STL [R1+0xbf4], R252 ;  /* 0x000bf4fc01007387 */ /* 0x0001e80000100800 */
[----:B0-----:R-:W3:Y:S04]  /*27870*/  LDL.LU R252, [R1+0xbe8] ;  /* 0x000be80001fc7983 */ /* 0x001ee80000300800 */
[----:B------:R-:W3:Y:S01]  /*27880*/  LDL.LU R8, [R1+0x5e8] ;  /* 0x0005e80001087983 */ /* 0x000ee20000300800 */
[----:B--2---:R-:W-:-:S03]  /*27890*/  IADD3.X R13, R13, UR58, RZ, P3, !PT ;  /* 0x0000003a0d0d7c10 */ /* 0x004fc60009ffe4ff */
[----:B------:R-:W2:Y:S04]  /*278a0*/  LDL.LU R15, [R1+0xbe0] ;  /* 0x000be000010f7983 */ /* 0x000ea80000300800 */
[----:B------:R-:W2:Y:S04]  /*278b0*/  LDL.LU R14, [R1+0x5e4] ;  /* 0x0005e400010e7983 */ /* 0x000ea80000300800 */
[----:B------:R0:W-:Y:S04]  /*278c0*/  STL [R1+0x604], R13 ;  /* 0x0006040d01007387 */ /* 0x0001e80000100800 */
[----:B0-----:R-:W2:Y:S01]  /*278d0*/  LDL.LU R13, [R1+0xbd8] ;  /* 0x000bd800010d7983 */ /* 0x001ea20000300800 */
[----:B----4-:R-:W-:-:S02]  /*278e0*/  IADD3 R10, P3, R10, UR6, RZ ;  /* 0x000000060a0a7c10 */ /* 0x010fc4000ff7e0ff */
[----:B------:R-:W-:Y:S02]  /*278f0*/  IADD3.X R9, R9, UR58, RZ, P2, !PT ;  /* 0x0000003a09097c10 */ /* 0x000fe400097fe4ff */
[----:B---3--:R-:W-:-:S05]  /*27900*/  IADD3 R252, P2, R252, UR6, RZ ;  /* 0x00000006fcfc7c10 */ /* 0x008fca000ff5e0ff */
[----:B------:R0:W-:Y:S04]  /*27910*/  STL [R1+0xbe8], R252 ;  /* 0x000be8fc01007387 */ /* 0x0001e80000100800 */
[----:B------:R1:W-:Y:S04]  /*27920*/  STL [R1+0xbf0], R10 ;  /* 0x000bf00a01007387 */ /* 0x0003e80000100800 */
[----:B0-----:R-:W3:Y:S01]  /*27930*/  LDL.LU R252, [R1+0xbf8] ;  /* 0x000bf80001fc7983 */ /* 0x001ee20000300800 */
[----:B------:R-:W-:Y:S02]  /*27940*/  IADD3.X R8, R8, UR58, RZ, P6, !PT ;  /* 0x0000003a08087c10 */ /* 0x000fe4000b7fe4ff */
[----:B--2---:R-:W-:-:S02]  /*27950*/  IADD3 R15, P6, R15, UR6, RZ ;  /* 0x000000060f0f7c10 */ /* 0x004fc4000ffde0ff */
[----:B------:R-:W-:Y:S01]  /*27960*/  IADD3.X R14, R14, UR58, RZ, P5, !PT ;  /* 0x0000003a0e0e7c10 */ /* 0x000fe2000affe4ff */
[----:B------:R0:W-:Y:S04]  /*27970*/  STL [R1+0x5ec], R9 ;  /* 0x0005ec0901007387 */ /* 0x0001e80000100800 */
[----:B------:R-:W-:Y:S01]  /*27980*/  STL [R1+0x5e8], R8 ;  /* 0x0005e80801007387 */ /* 0x000fe20000100800 */
[----:B------:R-:W-:-:S03]  /*27990*/  IADD3 R13, P5, R13, UR6, RZ ;  /* 0x000000060d0d7c10 */ /* 0x000fc6000ffbe0ff */
[----:B------:R-:W-:Y:S04]  /*279a0*/  STL [R1+0xbe0], R15 ;  /* 0x000be00f01007387 */ /* 0x000fe80000100800 */
[----:B------:R-:W-:Y:S04]  /*279b0*/  STL [R1+0x5e4], R14 ;  /* 0x0005e40e01007387 */ /* 0x000fe80000100800 */
[----:B-1----:R-:W2:Y:S04]  /*279c0*/  LDL.LU R10, [R1+0xbd0] ;  /* 0x000bd000010a7983 */ /* 0x002ea80000300800 */
[----:B0-----:R-:W4:Y:S04]  /*279d0*/  LDL.LU R9, [R1+0x5e0] ;  /* 0x0005e00001097983 */ /* 0x001f280000300800 */
[----:B------:R0:W-:Y:S04]  /*279e0*/  STL [R1+0xbd8], R13 ;  /* 0x000bd80d01007387 */ /* 0x0001e80000100800 */
[----:B0-----:R-:W4:Y:S04]  /*279f0*/  LDL.LU R13, [R1+0xbc8] ;  /* 0x000bc800010d7983 */ /* 0x001f280000300800 */
[----:B------:R-:W4:Y:S04]  /*27a00*/  LDL.LU R8, [R1+0xbec] ;  /* 0x000bec0001087983 */ /* 0x000f280000300800 */
[----:B------:R-:W4:Y:S04]  /*27a10*/  LDL.LU R15, [R1+0xbc0] ;  /* 0x000bc000010f7983 */ /* 0x000f280000300800 */
[----:B------:R-:W4:Y:S01]  /*27a20*/  LDL.LU R14, [R1+0xbe4] ;  /* 0x000be400010e7983 */ /* 0x000f220000300800 */
[----:B---3--:R-:W-:-:S05]  /*27a30*/  IADD3.X R252, R252, UR58, RZ, P1, !PT ;  /* 0x0000003afcfc7c10 */ /* 0x008fca0008ffe4ff */
[----:B------:R0:W-:Y:S04]  /*27a40*/  STL [R1+0xbf8], R252 ;  /* 0x000bf8fc01007387 */ /* 0x0001e80000100800 */
[----:B0-----:R-:W3:Y:S01]  /*27a50*/  LDL.LU R252, [R1+0xbb8] ;  /* 0x000bb80001fc7983 */ /* 0x001ee20000300800 */
[----:B--2---:R-:W-:Y:S02]  /*27a60*/  IADD3 R10, P1, R10, UR6, RZ ;  /* 0x000000060a0a7c10 */ /* 0x004fe4000ff3e0ff */
[----:B----4-:R-:W-:Y:S02]  /*27a70*/  IADD3.X R9, R9, UR58, RZ, P4, !PT ;  /* 0x0000003a09097c10 */ /* 0x010fe4000a7fe4ff */
[----:B------:R-:W-:Y:S02]  /*27a80*/  IADD3 R13, P4, R13, UR6, RZ ;  /* 0x000000060d0d7c10 */ /* 0x000fe4000ff9e0ff */
[----:B------:R-:W-:-:S03]  /*27a90*/  IADD3.X R8, R8, UR58, RZ, P3, !PT ;  /* 0x0000003a08087c10 */ /* 0x000fc60009ffe4ff */
[----:B------:R0:W-:Y:S01]  /*27aa0*/  STL [R1+0xbc8], R13 ;  /* 0x000bc80d01007387 */ /* 0x0001e20000100800 */
[----:B------:R-:W-:-:S03]  /*27ab0*/  IADD3 R15, P3, R15, UR6, RZ ;  /* 0x000000060f0f7c10 */ /* 0x000fc6000ff7e0ff */
[----:B------:R1:W-:Y:S01]  /*27ac0*/  STL [R1+0xbd0], R10 ;  /* 0x000bd00a01007387 */ /* 0x0003e20000100800 */
[----:B------:R-:W-:-:S03]  /*27ad0*/  IADD3.X R14, R14, UR58, RZ, P2, !PT ;  /* 0x0000003a0e0e7c10 */ /* 0x000fc600097fe4ff */
[----:B0-----:R-:W2:Y:S04]  /*27ae0*/  LDL.LU R13, [R1+0xbdc] ;  /* 0x000bdc00010d7983 */ /* 0x001ea80000300800 */
[----:B------:R0:W-:Y:S04]  /*27af0*/  STL [R1+0x5e0], R9 ;  /* 0x0005e00901007387 */ /* 0x0001e80000100800 */
[----:B------:R-:W-:Y:S04]  /*27b00*/  STL [R1+0xbec], R8 ;  /* 0x000bec0801007387 */ /* 0x000fe80000100800 */
[----:B------:R-:W-:Y:S04]  /*27b10*/  STL [R1+0xbc0], R15 ;  /* 0x000bc00f01007387 */ /* 0x000fe80000100800 */
[----:B------:R-:W-:Y:S04]  /*27b20*/  STL [R1+0xbe4], R14 ;  /* 0x000be40e01007387 */ /* 0x000fe80000100800 */
[----:B-1----:R-:W4:Y:S04]  /*27b30*/  LDL.LU R10, [R1+0xbb0] ;  /* 0x000bb000010a7983 */ /* 0x002f280000300800 */
[----:B0-----:R-:W4:Y:S01]  /*27b40*/  LDL.LU R9, [R1+0xbd4] ;  /* 0x000bd40001097983 */ /* 0x001f220000300800 */
[----:B---3--:R-:W-:-:S05]  /*27b50*/  IADD3 R252, P2, R252, UR6, RZ ;  /* 0x00000006fcfc7c10 */ /* 0x008fca000ff5e0ff */
[----:B------:R0:W-:Y:S04]  /*27b60*/  STL [R1+0xbb8], R252 ;  /* 0x000bb8fc01007387 */ /* 0x0001e80000100800 */
[----:B0-----:R-:W3:Y:S04]  /*27b70*/  LDL.LU R252, [R1+0xba8] ;  /* 0x000ba80001fc7983 */ /* 0x001ee80000300800 */
[----:B------:R-:W3:Y:S04]  /*27b80*/  LDL.LU R8, [R1+0xbcc] ;  /* 0x000bcc0001087983 */ /* 0x000ee80000300800 */
[----:B------:R-:W3:Y:S04]  /*27b90*/  LDL.LU R15, [R1+0xba0] ;  /* 0x000ba000010f7983 */ /* 0x000ee80000300800 */
[----:B------:R-:W3:Y:S01]  /*27ba0*/  LDL.LU R14, [R1+0xbc4] ;  /* 0x000bc400010e7983 */ /* 0x000ee20000300800 */
[----:B--2---:R-:W-:-:S05]  /*27bb0*/  IADD3.X R13, R13, UR58, RZ, P6, !PT ;  /* 0x0000003a0d0d7c10 */ /* 0x004fca000b7fe4ff */
[----:B------:R0:W-:Y:S04]  /*27bc0*/  STL [R1+0xbdc], R13 ;  /* 0x000bdc0d01007387 */ /* 0x0001e80000100800 */
[----:B0-----:R-:W2:Y:S01]  /*27bd0*/  LDL.LU R13, [R1+0xb98] ;  /* 0x000b9800010d7983 */ /* 0x001ea20000300800 */
[----:B----4-:R-:W-:Y:S02]  /*27be0*/  IADD3 R10, P6, R10, UR6, RZ ;  /* 0x000000060a0a7c10 */ /* 0x010fe4000ffde0ff */
[----:B------:R-:W-:Y:S02]  /*27bf0*/  IADD3.X R9, R9, UR58, RZ, P5, !PT ;  /* 0x0000003a09097c10 */ /* 0x000fe4000affe4ff */
[----:B---3--:R-:W-:-:S05]  /*27c00*/  IADD3 R252, P5, R252, UR6, RZ ;  /* 0x00000006fcfc7c10 */ /* 0x008fca000ffbe0ff */
[----:B------:R0:W-:Y:S04]  /*27c10*/  STL [R1+0xba8], R252 ;  /* 0x000ba8fc01007387 */ /* 0x0001e80000100800 */
[----:B------:R1:W-:Y:S04]  /*27c20*/  STL [R1+0xbb0], R10 ;  /* 0x000bb00a01007387 */ /* 0x0003e80000100800 */
[----:B0-----:R-:W3:Y:S01]  /*27c30*/  LDL.LU R252, [R1+0xbbc] ;  /* 0x000bbc0001fc7983 */ /* 0x001ee20000300800 */
[----:B------:R-:W-:Y:S02]  /*27c40*/  IADD3.X R8, R8, UR58, RZ, P1, !PT ;  /* 0x0000003a08087c10 */ /* 0x000fe40008ffe4ff */
[----:B------:R-:W-:-:S02]  /*27c50*/  IADD3 R15, P1, R15, UR6, RZ ;  /* 0x000000060f0f7c10 */ /* 0x000fc4000ff3e0ff */
[----:B------:R-:W-:Y:S01]  /*27c60*/  IADD3.X R14, R14, UR58, RZ, P4, !PT ;  /* 0x0000003a0e0e7c10 */ /* 0x000fe2000a7fe4ff */
[----:B------:R0:W-:Y:S04]  /*27c70*/  STL [R1+0xbd4], R9 ;  /* 0x000bd40901007387 */ /* 0x0001e80000100800 */
[----:B------:R-:W-:Y:S04]  /*27c80*/  STL [R1+0xbcc], R8 ;  /* 0x000bcc0801007387 */ /* 0x000fe80000100800 */
[----:B------:R-:W-:Y:S04]  /*27c90*/  STL [R1+0xba0], R15 ;  /* 0x000ba00f01007387 */ /* 0x000fe80000100800 */
[----:B------:R-:W-:Y:S04]  /*27ca0*/  STL [R1+0xbc4], R14 ;  /* 0x000bc40e01007387 */ /* 0x000fe80000100800 */
[----:B-1----:R-:W4:Y:S01]  /*27cb0*/  LDL.LU R10, [R1+0xb90] ;  /* 0x000b9000010a7983 */ /* 0x002f220000300800 */
[----:B--2---:R-:W-:-:S03]  /*27cc0*/  IADD3 R13, P4, R13, UR6, RZ ;  /* 0x000000060d0d7c10 */ /* 0x004fc6000ff9e0ff */
[----:B0-----:R-:W2:Y:S04]  /*27cd0*/  LDL.LU R9, [R1+0xbb4] ;  /* 0x000bb40001097983 */ /* 0x001ea80000300800 */
[----:B------:R0:W-:Y:S04]  /*27ce0*/  STL [R1+0xb98], R13 ;  /* 0x000b980d01007387 */ /* 0x0001e80000100800 */
[----:B0-----:R-:W2:Y:S04]  /*27cf0*/  LDL.LU R13, [R1+0xb88] ;  /* 0x000b8800010d7983 */ /* 0x001ea80000300800 */
[----:B------:R-:W2:Y:S04]  /*27d00*/  LDL.LU R8, [R1+0xbac] ;  /* 0x000bac0001087983 */ /* 0x000ea80000300800 */
[----:B------:R-:W2:Y:S04]  /*27d10*/  LDL.LU R15, [R1+0xb80] ;  /* 0x000b8000010f7983 */ /* 0x000ea80000300800 */
[----:B------:R-:W2:Y:S01]  /*27d20*/  LDL.LU R14, [R1+0xba4] ;  /* 0x000ba400010e7983 */ /* 0x000ea20000300800 */
[----:B---3--:R-:W-:-:S05]  /*27d30*/  IADD3.X R252, R252, UR58, RZ, P3, !PT ;  /* 0x0000003afcfc7c10 */ /* 0x008fca0009ffe4ff */
[----:B------:R0:W-:Y:S04]  /*27d40*/  STL [R1+0xbbc], R252 ;  /* 0x000bbcfc01007387 */ /* 0x0001e80000100800 */
[----:B0-----:R-:W3:Y:S01]  /*27d50*/  LDL.LU R252, [R1+0xb78] ;  /* 0x000b780001fc7983 */ /* 0x001ee20000300800 */
[----:B----4-:R-:W-:Y:S02]  /*27d60*/  IADD3 R10, P3, R10, UR6, RZ ;  /* 0x000000060a0a7c10 */ /* 0x010fe4000ff7e0ff */
[----:B--2---:R-:W-:Y:S02]  /*27d70*/  IADD3.X R9, R9, UR58, RZ, P2, !PT ;  /* 0x0000003a09097c10 */ /* 0x004fe400097fe4ff */
        /* <DEDUP_REMOVED lines=410> */
[----:B------:R-:W-:Y:S04]  /*29720*/  STL [R1+0x970], R10 ;  /* 0x0009700a01007387 */ /* 0x000fe80000100800 */
[----:B0-----:R-:W3:Y:S01]  /*29730*/  LDL.LU R252, [R1+0x97c] ;  /* 0x00097c0001fc7983 */ /* 0x001ee20000300800 */
[----:B------:R-:W-:Y:S02]  /*29740*/  IADD3.X R8, R8, UR58, RZ, P1, !PT ;  /* 0x0000003a08087c10 */ /* 0x000fe40008ffe4ff */
[----:B------:R-:W-:-:S02]  /*29750*/  IADD3 R15, P1, R15, UR6, RZ ;  /* 0x000000060f0f7c10 */ /* 0x000fc4000ff3e0ff */
[----:B------:R-:W-:Y:S01]  /*29760*/  IADD3.X R14, R14, UR58, RZ, P4, !PT ;  /* 0x0000003a0e0e7c10 */ /* 0x000fe2000a7fe4ff */
[----:B------:R-:W-:Y:S04]  /*29770*/  STL [R1+0x994], R9 ;  /* 0x0009940901007387 */ /* 0x000fe80000100800 */
[----:B------:R-:W-:Y:S04]  /*29780*/  STL [R1+0x98c], R8 ;  /* 0x00098c0801007387 */ /* 0x000fe80000100800 */
[----:B------:R-:W-:Y:S04]  /*29790*/  STL [R1+0x960], R15 ;  /* 0x0009600f01007387 */ /* 0x000fe80000100800 */
[----:B------:R0:W-:Y:S01]  /*297a0*/  STL [R1+0x984], R14 ;  /* 0x0009840e01007387 */ /* 0x0001e20000100800 */
[----:B--2---:R-:W-:-:S03]  /*297b0*/  IADD3 R13, P4, R13, UR6, RZ ;  /* 0x000000060d0d7c10 */ /* 0x004fc6000ff9e0ff */
[----:B0-----:R-:W2:Y:S04]  /*297c0*/  LDL.LU R14, [R1+0x950] ;  /* 0x00095000010e7983 */ /* 0x001ea80000300800 */
[----:B------:R0:W-:Y:S04]  /*297d0*/  STL [R1+0x958], R13 ;  /* 0x0009580d01007387 */ /* 0x0001e80000100800 */
[----:B0-----:R-:W4:Y:S04]  /*297e0*/  LDL.LU R13, [R1+0x974] ;  /* 0x00097400010d7983 */ /* 0x001f280000300800 */
[----:B------:R-:W4:Y:S04]  /*297f0*/  LDL.LU R8, [R1+0x948] ;  /* 0x0009480001087983 */ /* 0x000f280000300800 */
[----:B------:R-:W4:Y:S01]  /*29800*/  LDL.LU R15, [R1+0x96c] ;  /* 0x00096c00010f7983 */ /* 0x000f220000300800 */
[----:B---3--:R-:W-:-:S05]  /*29810*/  IADD3.X R252, R252, UR58, RZ, P3, !PT ;  /* 0x0000003afcfc7c10 */ /* 0x008fca0009ffe4ff */
[----:B------:R0:W-:Y:S04]  /*29820*/  STL [R1+0x97c], R252 ;  /* 0x00097cfc01007387 */ /* 0x0001e80000100800 */
[----:B0-----:R-:W3:Y:S01]  /*29830*/  LDL.LU R252, [R1+0x940] ;  /* 0x0009400001fc7983 */ /* 0x001ee20000300800 */
[----:B--2---:R-:W-:-:S05]  /*29840*/  IADD3 R14, P3, R14, UR6, RZ ;  /* 0x000000060e0e7c10 */ /* 0x004fca000ff7e0ff */
[----:B------:R0:W-:Y:S01]  /*29850*/  STL [R1+0x950], R14 ;  /* 0x0009500e01007387 */ /* 0x0001e20000100800 */
[----:B----4-:R-:W-:-:S03]  /*29860*/  IADD3.X R13, R13, UR58, RZ, P2, !PT ;  /* 0x0000003a0d0d7c10 */ /* 0x010fc600097fe4ff */
[----:B0-----:R-:W2:Y:S01]  /*29870*/  LDL.LU R14, [R1+0x964] ;  /* 0x00096400010e7983 */ /* 0x001ea20000300800 */
[----:B------:R-:W-:-:S03]  /*29880*/  IADD3 R8, P2, R8, UR6, RZ ;  /* 0x0000000608087c10 */ /* 0x000fc6000ff5e0ff */
[----:B------:R0:W-:Y:S01]  /*29890*/  STL [R1+0x974], R13 ;  /* 0x0009740d01007387 */ /* 0x0001e20000100800 */
[----:B------:R-:W-:-:S03]  /*298a0*/  IADD3.X R15, R15, UR58, RZ, P6, !PT ;  /* 0x0000003a0f0f7c10 */ /* 0x000fc6000b7fe4ff */
[----:B0-----:R-:W4:Y:S04]  /*298b0*/  LDL.LU R13, [R1+0x938] ;  /* 0x00093800010d7983 */ /* 0x001f280000300800 */
[----:B------:R-:W-:Y:S04]  /*298c0*/  STL [R1+0x948], R8 ;  /* 0x0009480801007387 */ /* 0x000fe80000100800 */
[----:B------:R-:W-:Y:S01]  /*298d0*/  STL [R1+0x96c], R15 ;  /* 0x00096c0f01007387 */ /* 0x000fe20000100800 */
[----:B---3--:R-:W-:-:S05]  /*298e0*/  IADD3 R252, P6, R252, UR6, RZ ;  /* 0x00000006fcfc7c10 */ /* 0x008fca000ffde0ff */
[----:B------:R0:W-:Y:S04]  /*298f0*/  STL [R1+0x940], R252 ;  /* 0x000940fc01007387 */ /* 0x0001e80000100800 */
[----:B------:R-:W3:Y:S04]  /*29900*/  LDL.LU R9, [R1+0x95c] ;  /* 0x00095c0001097983 */ /* 0x000ee80000300800 */
[----:B0-----:R-:W3:Y:S01]  /*29910*/  LDL.LU R252, [R1+0x930] ;  /* 0x0009300001fc7983 */ /* 0x001ee20000300800 */
[----:B--2---:R-:W-:-:S05]  /*29920*/  IADD3.X R14, R14, UR58, RZ, P5, !PT ;  /* 0x0000003a0e0e7c10 */ /* 0x004fca000affe4ff */
[----:B------:R0:W-:Y:S01]  /*29930*/  STL [R1+0x964], R14 ;  /* 0x0009640e01007387 */ /* 0x0001e20000100800 */
[----:B----4-:R-:W-:-:S03]  /*29940*/  IADD3 R13, P5, R13, UR6, RZ ;  /* 0x000000060d0d7c10 */ /* 0x010fc6000ffbe0ff */
[----:B0-----:R-:W2:Y:S04]  /*29950*/  LDL.LU R14, [R1+0x954] ;  /* 0x00095400010e7983 */ /* 0x001ea80000300800 */
[----:B------:R-:W4:Y:S04]  /*29960*/  LDL.LU R8, [R1+0x928] ;  /* 0x0009280001087983 */ /* 0x000f280000300800 */
[----:B------:R-:W4:Y:S04]  /*29970*/  LDL.LU R15, [R1+0x94c] ;  /* 0x00094c00010f7983 */ /* 0x000f280000300800 */
[----:B------:R0:W-:Y:S04]  /*29980*/  STL [R1+0x938], R13 ;  /* 0x0009380d01007387 */ /* 0x0001e80000100800 */
[----:B0-----:R-:W4:Y:S01]  /*29990*/  LDL.LU R13, [R1+0x920] ;  /* 0x00092000010d7983 */ /* 0x001f220000300800 */
[----:B---3--:R-:W-:-:S02]  /*299a0*/  IADD3.X R9, R9, UR58, RZ, P1, !PT ;  /* 0x0000003a09097c10 */ /* 0x008fc40008ffe4ff */
[----:B------:R-:W-:-:S05]  /*299b0*/  IADD3 R252, P1, R252, UR6, RZ ;  /* 0x00000006fcfc7c10 */ /* 0x000fca000ff3e0ff */
[----:B------:R0:W-:Y:S04]  /*299c0*/  STL [R1+0x930], R252 ;  /* 0x000930fc01007387 */ /* 0x0001e80000100800 */
[----:B0-----:R-:W3:Y:S04]  /*299d0*/  LDL.LU R252, [R1+0x944] ;  /* 0x0009440001fc7983 */ /* 0x001ee80000300800 */
[----:B------:R-:W-:Y:S01]  /*299e0*/  STL [R1+0x95c], R9 ;  /* 0x00095c0901007387 */ /* 0x000fe20000100800 */
[----:B--2---:R-:W-:Y:S02]  /*299f0*/  IADD3.X R14, R14, UR58, RZ, P4, !PT ;  /* 0x0000003a0e0e7c10 */ /* 0x004fe4000a7fe4ff */
[----:B----4-:R-:W-:-:S03]  /*29a00*/  IADD3 R8, P4, R8, UR6, RZ ;  /* 0x0000000608087c10 */ /* 0x010fc6000ff9e0ff */
[----:B------:R0:W-:Y:S01]  /*29a10*/  STL [R1+0x954], R14 ;  /* 0x0009540e01007387 */ /* 0x0001e20000100800 */
[----:B------:R-:W-:-:S03]  /*29a20*/  IADD3.X R15, R15, UR58, RZ, P3, !PT ;  /* 0x0000003a0f0f7c10 */ /* 0x000fc60009ffe4ff */
[----:B0-----:R-:W2:Y:S04]  /*29a30*/  LDL.LU R14, [R1+0x918] ;  /* 0x00091800010e7983 */ /* 0x001ea80000300800 */
[----:B------:R-:W-:Y:S01]  /*29a40*/  STL [R1+0x928], R8 ;  /* 0x0009280801007387 */ /* 0x000fe20000100800 */
[----:B------:R-:W-:-:S03]  /*29a50*/  IADD3 R13, P3, R13, UR6, RZ ;  /* 0x000000060d0d7c10 */ /* 0x000fc6000ff7e0ff */
[----:B------:R-:W-:Y:S04]  /*29a60*/  STL [R1+0x94c], R15 ;  /* 0x00094c0f01007387 */ /* 0x000fe80000100800 */
[----:B------:R0:W-:Y:S04]  /*29a70*/  STL [R1+0x920], R13 ;  /* 0x0009200d01007387 */ /* 0x0001e80000100800 */
[----:B------:R-:W4:Y:S04]  /*29a80*/  LDL.LU R9, [R1+0x93c] ;  /* 0x00093c0001097983 */ /* 0x000f280000300800 */
[----:B0-----:R-:W4:Y:S01]  /*29a90*/  LDL.LU R13, [R1+0x910] ;  /* 0x00091000010d7983 */ /* 0x001f220000300800 */
[----:B---3--:R-:W-:-:S05]  /*29aa0*/  IADD3.X R252, R252, UR58, RZ, P2, !PT ;  /* 0x0000003afcfc7c10 */ /* 0x008fca00097fe4ff */
[----:B------:R0:W-:Y:S04]  /*29ab0*/  STL [R1+0x944], R252 ;  /* 0x000944fc01007387 */ /* 0x0001e80000100800 */
[----:B0-----:R-:W3:Y:S04]  /*29ac0*/  LDL.LU R252, [R1+0x934] ;  /* 0x0009340001fc7983 */ /* 0x001ee80000300800 */
[----:B------:R-:W3:Y:S04]  /*29ad0*/  LDL.LU R8, [R1+0x908] ;  /* 0x0009080001087983 */ /* 0x000ee80000300800 */
[----:B------:R-:W3:Y:S01]  /*29ae0*/  LDL.LU R15, [R1+0x92c] ;  /* 0x00092c00010f7983 */ /* 0x000ee20000300800 */
[----:B--2---:R-:W-:-:S05]  /*29af0*/  IADD3 R14, P2, R14, UR6, RZ ;  /* 0x000000060e0e7c10 */ /* 0x004fca000ff5e0ff */
[----:B------:R0:W-:Y:S04]  /*29b00*/  STL [R1+0x918], R14 ;  /* 0x0009180e01007387 */ /* 0x0001e80000100800 */
[----:B0-----:R-:W2:Y:S01]  /*29b10*/  LDL.LU R14, [R1+0x900] ;  /* 0x00090000010e7983 */ /* 0x001ea20000300800 */
[----:B----4-:R-:W-:Y:S02]  /*29b20*/  IADD3.X R9, R9, UR58, RZ, P6, !PT ;  /* 0x0000003a09097c10 */ /* 0x010fe4000b7fe4ff */
[----:B------:R-:W-:-:S05]  /*29b30*/  IADD3 R13, P6, R13, UR6, RZ ;  /* 0x000000060d0d7c10 */ /* 0x000fca000ffde0ff */
[----:B------:R0:W-:Y:S04]  /*29b40*/  STL [R1+0x910], R13 ;  /* 0x0009100d01007387 */ /* 0x0001e80000100800 */
[----:B0-----:R-:W4:Y:S04]  /*29b50*/  LDL.LU R13, [R1+0x924] ;  /* 0x00092400010d7983 */ /* 0x001f280000300800 */
[----:B------:R-:W-:Y:S01]  /*29b60*/  STL [R1+0x93c], R9 ;  /* 0x00093c0901007387 */ /* 0x000fe20000100800 */
[----:B---3--:R-:W-:-:S05]  /*29b70*/  IADD3.X R252, R252, UR58, RZ, P5, !PT ;  /* 0x0000003afcfc7c10 */ /* 0x008fca000affe4ff */
[----:B------:R0:W-:Y:S04]  /*29b80*/  STL [R1+0x934], R252 ;  /* 0x000934fc01007387 */ /* 0x0001e80000100800 */
[----:B0-----:R-:W3:Y:S01]  /*29b90*/  LDL.LU R252, [R1+0x8f8] ;  /* 0x0008f80001fc7983 */ /* 0x001ee20000300800 */
[----:B------:R-:W-:Y:S02]  /*29ba0*/  IADD3 R8, P5, R8, UR6, RZ ;  /* 0x0000000608087c10 */ /* 0x000fe4000ffbe0ff */
[----:B------:R-:W-:-:S03]  /*29bb0*/  IADD3.X R15, R15, UR58, RZ, P1, !PT ;  /* 0x0000003a0f0f7c10 */ /* 0x000fc60008ffe4ff */
[----:B------:R-:W-:Y:S01]  /*29bc0*/  STL [R1+0x908], R8 ;  /* 0x0009080801007387 */ /* 0x000fe20000100800 */
[----:B--2---:R-:W-:-:S03]  /*29bd0*/  IADD3 R14, P1, R14, UR6, RZ ;  /* 0x000000060e0e7c10 */ /* 0x004fc6000ff3e0ff */
[----:B------:R-:W-:Y:S04]  /*29be0*/  STL [R1+0x92c], R15 ;  /* 0x00092c0f01007387 */ /* 0x000fe80000100800 */
[----:B------:R0:W-:Y:S04]  /*29bf0*/  STL [R1+0x900], R14 ;  /* 0x0009000e01007387 */ /* 0x0001e80000100800 */
[----:B------:R-:W2:Y:S04]  /*29c00*/  LDL.LU R9, [R1+0x91c] ;  /* 0x00091c0001097983 */ /* 0x000ea80000300800 */
        /* <DEDUP_REMOVED lines=12> */
[----:B0-----:R-:W2:Y:S01]  /*29cd0*/  LDL.LU R14, [R1+0x904] ;  /* 0x00090400010e7983 */ /* 0x001ea20000300800 */
[----:B----4-:R-:W-:-:S03]  /*29ce0*/  IADD3.X R13, R13, UR58, RZ, P2, !PT ;  /* 0x0000003a0d0d7c10 */ /* 0x010fc600097fe4ff */
[----:B------:R-:W-:Y:S01]  /*29cf0*/  STL [R1+0x91c], R9 ;  /* 0x00091c0901007387 */ /* 0x000fe20000100800 */
        /* <DEDUP_REMOVED lines=11> */
[----:B------:R0:W-:Y:S04]  /*29db0*/  STL [R1+0x904], R14 ;  /* 0x0009040e01007387 */ /* 0x0001e80000100800 */
[----:B0-----:R-:W2:Y:S04]  /*29dc0*/  LDL.LU R14, [R1+0x8f4] ;  /* 0x0008f400010e7983 */ /* 0x001ea80000300800 */
[----:B------:R-:W2:Y:S01]  /*29dd0*/  LDL.LU R8, [R1+0x8c8] ;  /* 0x0008c80001087983 */ /* 0x000ea20000300800 */
[----:B----4-:R-:W-:-:S03]  /*29de0*/  IADD3 R13, P5, R13, UR6, RZ ;  /* 0x000000060d0d7c10 */ /* 0x010fc6000ffbe0ff */
[----:B------:R-:W4:Y:S04]  /*29df0*/  LDL.LU R15, [R1+0x8ec] ;  /* 0x0008ec00010f7983 */ /* 0x000f280000300800 */
[----:B------:R0:W-:Y:S04]  /*29e00*/  STL [R1+0x8d8], R13 ;  /* 0x0008d80d01007387 */ /* 0x0001e80000100800 */
[----:B0-----:R-:W4:Y:S01]  /*29e10*/  LDL.LU R13, [R1+0x8c0] ;  /* 0x0008c000010d7983 */ /* 0x001f220000300800 */
[----:B---3--:R-:W-:Y:S02]  /*29e20*/  IADD3.X R9, R9, UR58, RZ, P1, !PT ;  /* 0x0000003a09097c10 */ /* 0x008fe40008ffe4ff */
[----:B------:R-:W-:-:S05]  /*29e30*/  IADD3 R252, P1, R252, UR6, RZ ;  /* 0x00000006fcfc7c10 */ /* 0x000fca000ff3e0ff */
[----:B------:R0:W-:Y:S04]  /*29e40*/  STL [R1+0x8d0], R252 ;  /* 0x0008d0fc01007387 */ /* 0x0001e80000100800 */
[----:B0-----:R-:W3:Y:S04]  /*29e50*/  LDL.LU R252, [R1+0x8e4] ;  /* 0x0008e40001fc7983 */ /* 0x001ee80000300800 */
[----:B------:R-:W-:Y:S01]  /*29e60*/  STL [R1+0x8fc], R9 ;  /* 0x0008fc0901007387 */ /* 0x000fe20000100800 */
[----:B--2---:R-:W-:Y:S02]  /*29e70*/  IADD3.X R14, R14, UR58, RZ, P4, !PT ;  /* 0x0000003a0e0e7c10 */ /* 0x004fe4000a7fe4ff */
[----:B------:R-:W-:-:S03]  /*29e80*/  IADD3 R8, P4, R8, UR6, RZ ;  /* 0x0000000608087c10 */ /* 0x000fc6000ff9e0ff */
[----:B------:R0:W-:Y:S01]  /*29e90*/  STL [R1+0x8f4], R14 ;  /* 0x0008f40e01007387 */ /* 0x0001e20000100800 */
[----:B----4-:R-:W-:-:S03]  /*29ea0*/  IADD3.X R15, R15, UR58, RZ, P3, !PT ;  /* 0x0000003a0f0f7c10 */ /* 0x010fc60009ffe4ff */
        /* <DEDUP_REMOVED lines=385> */
[----:B------:R0:W-:Y:S01]  /*2b6c0*/  STL [R1+0x4a8], R8 ;  /* 0x0004a80801007387 */ /* 0x0001e20000100800 */
[----:B--2---:R-:W-:-:S03]  /*2b6d0*/  IADD3 R14, P1, R14, UR6, RZ ;  /* 0x000000060e0e7c10 */ /* 0x004fc6000ff3e0ff */
[----:B------:R1:W-:Y:S04]  /*2b6e0*/  STL [R1+0x4cc], R15 ;  /* 0x0004cc0f01007387 */ /* 0x0003e80000100800 */
[----:B------:R2:W-:Y:S04]  /*2b6f0*/  STL [R1+0x4a0], R14 ;  /* 0x0004a00e01007387 */ /* 0x0005e80000100800 */
[----:B------:R-:W3:Y:S04]  /*2b700*/  LDL.LU R9, [R1+0x4bc] ;  /* 0x0004bc0001097983 */ /* 0x000ee80000300800 */
[----:B0-----:R-:W3:Y:S04]  /*2b710*/  LDL.LU R8, [R1+0x490] ;  /* 0x0004900001087983 */ /* 0x001ee80000300800 */
[----:B-1----:R-:W3:Y:S04]  /*2b720*/  LDL.LU R15, [R1+0x4b4] ;  /* 0x0004b400010f7983 */ /* 0x002ee80000300800 */
[----:B--2---:R-:W2:Y:S01]  /*2b730*/  LDL.LU R14, [R1+0x488] ;  /* 0x00048800010e7983 */ /* 0x004ea20000300800 */
[----:B----4-:R-:W-:-:S05]  /*2b740*/  IADD3.X R13, R13, UR58, RZ, P4, !PT ;  /* 0x0000003a0d0d7c10 */ /* 0x010fca000a7fe4ff */
[----:B------:R0:W-:Y:S04]  /*2b750*/  STL [R1+0x4c4], R13 ;  /* 0x0004c40d01007387 */ /* 0x0001e80000100800 */
[----:B0-----:R-:W4:Y:S01]  /*2b760*/  LDL.LU R13, [R1+0x4ac] ;  /* 0x0004ac00010d7983 */ /* 0x001f220000300800 */
[----:B---3--:R-:W-:-:S05]  /*2b770*/  IADD3 R252, P4, R252, UR6, RZ ;  /* 0x00000006fcfc7c10 */ /* 0x008fca000ff9e0ff */
[----:B------:R0:W-:Y:S04]  /*2b780*/  STL [R1+0x498], R252 ;  /* 0x000498fc01007387 */ /* 0x0001e80000100800 */
[----:B0-----:R-:W3:Y:S01]  /*2b790*/  LDL.LU R252, [R1+0x480] ;  /* 0x0004800001fc7983 */ /* 0x001ee20000300800 */
[----:B------:R-:W-:Y:S02]  /*2b7a0*/  IADD3.X R9, R9, UR58, RZ, P3, !PT ;  /* 0x0000003a09097c10 */ /* 0x000fe40009ffe4ff */
[----:B------:R-:W-:-:S03]  /*2b7b0*/  IADD3 R8, P3, R8, UR6, RZ ;  /* 0x0000000608087c10 */ /* 0x000fc6000ff7e0ff */
[----:B------:R0:W-:Y:S01]  /*2b7c0*/  STL [R1+0x4bc], R9 ;  /* 0x0004bc0901007387 */ /* 0x0001e20000100800 */
[----:B------:R-:W-:-:S03]  /*2b7d0*/  IADD3.X R15, R15, UR58, RZ, P2, !PT ;  /* 0x0000003a0f0f7c10 */ /* 0x000fc600097fe4ff */
[----:B------:R1:W-:Y:S01]  /*2b7e0*/  STL [R1+0x490], R8 ;  /* 0x0004900801007387 */ /* 0x0003e20000100800 */
[----:B--2---:R-:W-:-:S03]  /*2b7f0*/  IADD3 R14, P2, R14, UR6, RZ ;  /* 0x000000060e0e7c10 */ /* 0x004fc6000ff5e0ff */
[----:B------:R2:W-:Y:S04]  /*2b800*/  STL [R1+0x4b4], R15 ;  /* 0x0004b40f01007387 */ /* 0x0005e80000100800 */
[----:B------:R2:W-:Y:S01]  /*2b810*/  STL [R1+0x488], R14 ;  /* 0x0004880e01007387 */ /* 0x0005e20000100800 */
[----:B----4-:R-:W-:-:S05]  /*2b820*/  IADD3.X R13, R13, UR58, RZ, P6, !PT ;  /* 0x0000003a0d0d7c10 */ /* 0x010fca000b7fe4ff */
[----:B------:R4:W-:Y:S01]  /*2b830*/  STL [R1+0x4ac], R13 ;  /* 0x0004ac0d01007387 */ /* 0x0009e20000100800 */
[----:B---3--:R-:W-:-:S05]  /*2b840*/  IADD3 R252, P6, R252, UR6, RZ ;  /* 0x00000006fcfc7c10 */ /* 0x008fca000ffde0ff */
[----:B------:R3:W-:Y:S04]  /*2b850*/  STL [R1+0x480], R252 ;  /* 0x000480fc01007387 */ /* 0x0007e80000100800 */
[----:B------:R-:W3:Y:S04]  /*2b860*/  LDL.LU R11, [R1+0x4a4] ;  /* 0x0004a400010b7983 */ /* 0x000ee80000300800 */
[----:B------:R-:W3:Y:S04]  /*2b870*/  LDL.LU R10, [R1+0x478] ;  /* 0x00047800010a7983 */ /* 0x000ee80000300800 */
[----:B0-----:R-:W3:Y:S04]  /*2b880*/  LDL.LU R9, [R1+0x49c] ;  /* 0x00049c0001097983 */ /* 0x001ee80000300800 */
[----:B-1----:R-:W3:Y:S04]  /*2b890*/  LDL.LU R8, [R1+0x470] ;  /* 0x0004700001087983 */ /* 0x002ee80000300800 */
[----:B--2---:R-:W2:Y:S04]  /*2b8a0*/  LDL.LU R15, [R1+0x494] ;  /* 0x00049400010f7983 */ /* 0x004ea80000300800 */
[----:B------:R-:W2:Y:S04]  /*2b8b0*/  LDL.LU R14, [R1+0x468] ;  /* 0x00046800010e7983 */ /* 0x000ea80000300800 */
[----:B----4-:R-:W4:Y:S04]  /*2b8c0*/  LDL.LU R13, [R1+0x48c] ;  /* 0x00048c00010d7983 */ /* 0x010f280000300800 */
[----:B---3--:R-:W3:Y:S01]  /*2b8d0*/  LDL.LU R252, [R1+0x460] ;  /* 0x0004600001fc7983 */ /* 0x008ee20000300800 */
[----:B------:R-:W-:-:S02]  /*2b8e0*/  IADD3.X R11, R11, UR58, RZ, P5, !PT ;  /* 0x0000003a0b0b7c10 */ /* 0x000fc4000affe4ff */
[----:B------:R-:W-:-:S03]  /*2b8f0*/  IADD3 R10, P5, R10, UR6, RZ ;  /* 0x000000060a0a7c10 */ /* 0x000fc6000ffbe0ff */
[----:B------:R0:W-:Y:S01]  /*2b900*/  STL [R1+0x4a4], R11 ;  /* 0x0004a40b01007387 */ /* 0x0001e20000100800 */
[----:B------:R-:W-:-:S03]  /*2b910*/  IADD3.X R9, R9, UR58, RZ, P1, !PT ;  /* 0x0000003a09097c10 */ /* 0x000fc60008ffe4ff */
[----:B------:R1:W-:Y:S01]  /*2b920*/  STL [R1+0x478], R10 ;  /* 0x0004780a01007387 */ /* 0x0003e20000100800 */
[----:B------:R-:W-:-:S03]  /*2b930*/  IADD3 R8, P1, R8, UR6, RZ ;  /* 0x0000000608087c10 */ /* 0x000fc6000ff3e0ff */
[----:B------:R1:W-:Y:S01]  /*2b940*/  STL [R1+0x49c], R9 ;  /* 0x00049c0901007387 */ /* 0x0003e20000100800 */
[----:B--2---:R-:W-:-:S03]  /*2b950*/  IADD3.X R15, R15, UR58, RZ, P4, !PT ;  /* 0x0000003a0f0f7c10 */ /* 0x004fc6000a7fe4ff */
[----:B------:R2:W-:Y:S01]  /*2b960*/  STL [R1+0x470], R8 ;  /* 0x0004700801007387 */ /* 0x0005e20000100800 */
[----:B------:R-:W-:-:S03]  /*2b970*/  IADD3 R14, P4, R14, UR6, RZ ;  /* 0x000000060e0e7c10 */ /* 0x000fc6000ff9e0ff */
[----:B------:R2:W-:Y:S01]  /*2b980*/  STL [R1+0x494], R15 ;  /* 0x0004940f01007387 */ /* 0x0005e20000100800 */
[----:B----4-:R-:W-:-:S03]  /*2b990*/  IADD3.X R13, R13, UR58, RZ, P3, !PT ;  /* 0x0000003a0d0d7c10 */ /* 0x010fc60009ffe4ff */
[----:B------:R4:W-:Y:S01]  /*2b9a0*/  STL [R1+0x468], R14 ;  /* 0x0004680e01007387 */ /* 0x0009e20000100800 */
[----:B---3--:R-:W-:-:S03]  /*2b9b0*/  IADD3 R252, P3, R252, UR6, RZ ;  /* 0x00000006fcfc7c10 */ /* 0x008fc6000ff7e0ff */
[----:B------:R3:W-:Y:S04]  /*2b9c0*/  STL [R1+0x48c], R13 ;  /* 0x00048c0d01007387 */ /* 0x0007e80000100800 */
[----:B------:R3:W-:Y:S04]  /*2b9d0*/  STL [R1+0x460], R252 ;  /* 0x000460fc01007387 */ /* 0x0007e80000100800 */
[----:B0-----:R-:W3:Y:S04]  /*2b9e0*/  LDL.LU R11, [R1+0x484] ;  /* 0x00048400010b7983 */ /* 0x001ee80000300800 */
[----:B-1----:R-:W3:Y:S04]  /*2b9f0*/  LDL.LU R10, [R1+0x458] ;  /* 0x00045800010a7983 */ /* 0x002ee80000300800 */
[----:B------:R-:W3:Y:S04]  /*2ba00*/  LDL.LU R9, [R1+0x47c] ;  /* 0x00047c0001097983 */ /* 0x000ee80000300800 */
[----:B--2---:R-:W2:Y:S04]  /*2ba10*/  LDL.LU R8, [R1+0x450] ;  /* 0x0004500001087983 */ /* 0x004ea80000300800 */
[----:B------:R-:W2:Y:S04]  /*2ba20*/  LDL.LU R15, [R1+0x474] ;  /* 0x00047400010f7983 */ /* 0x000ea80000300800 */
[----:B----4-:R-:W4:Y:S04]  /*2ba30*/  LDL.LU R14, [R1+0x448] ;  /* 0x00044800010e7983 */ /* 0x010f280000300800 */
[----:B---3--:R-:W3:Y:S04]  /*2ba40*/  LDL.LU R13, [R1+0x46c] ;  /* 0x00046c00010d7983 */ /* 0x008ee80000300800 */
[----:B------:R-:W3:Y:S01]  /*2ba50*/  LDL.LU R252, [R1+0x440] ;  /* 0x0004400001fc7983 */ /* 0x000ee20000300800 */
[----:B------:R-:W-:-:S02]  /*2ba60*/  IADD3.X R11, R11, UR58, RZ, P2, !PT ;  /* 0x0000003a0b0b7c10 */ /* 0x000fc400097fe4ff */
[----:B------:R-:W-:-:S03]  /*2ba70*/  IADD3 R10, P2, R10, UR6, RZ ;  /* 0x000000060a0a7c10 */ /* 0x000fc6000ff5e0ff */
[----:B------:R0:W-:Y:S01]  /*2ba80*/  STL [R1+0x484], R11 ;  /* 0x0004840b01007387 */ /* 0x0001e20000100800 */
[----:B------:R-:W-:-:S03]  /*2ba90*/  IADD3.X R9, R9, UR58, RZ, P6, !PT ;  /* 0x0000003a09097c10 */ /* 0x000fc6000b7fe4ff */
[----:B------:R1:W-:Y:S01]  /*2baa0*/  STL [R1+0x458], R10 ;  /* 0x0004580a01007387 */ /* 0x0003e20000100800 */
[----:B--2---:R-:W-:-:S03]  /*2bab0*/  IADD3 R8, P6, R8, UR6, RZ ;  /* 0x0000000608087c10 */ /* 0x004fc6000ffde0ff */
[----:B------:R2:W-:Y:S01]  /*2bac0*/  STL [R1+0x47c], R9 ;  /* 0x00047c0901007387 */ /* 0x0005e20000100800 */
[----:B------:R-:W-:-:S03]  /*2bad0*/  IADD3.X R15, R15, UR58, RZ, P5, !PT ;  /* 0x0000003a0f0f7c10 */ /* 0x000fc6000affe4ff */
[----:B------:R2:W-:Y:S01]  /*2bae0*/  STL [R1+0x450], R8 ;  /* 0x0004500801007387 */ /* 0x0005e20000100800 */
[----:B----4-:R-:W-:-:S03]  /*2baf0*/  IADD3 R14, P5, R14, UR6, RZ ;  /* 0x000000060e0e7c10 */ /* 0x010fc6000ffbe0ff */
[----:B------:R4:W-:Y:S01]  /*2bb00*/  STL [R1+0x474], R15 ;  /* 0x0004740f01007387 */ /* 0x0009e20000100800 */
[----:B---3--:R-:W-:-:S03]  /*2bb10*/  IADD3.X R13, R13, UR58, RZ, P1, !PT ;  /* 0x0000003a0d0d7c10 */ /* 0x008fc60008ffe4ff */
[----:B------:R3:W-:Y:S01]  /*2bb20*/  STL [R1+0x448], R14 ;  /* 0x0004480e01007387 */ /* 0x0007e20000100800 */
[----:B------:R-:W-:-:S03]  /*2bb30*/  IADD3 R252, P1, R252, UR6, RZ ;  /* 0x00000006fcfc7c10 */ /* 0x000fc6000ff3e0ff */
[----:B------:R3:W-:Y:S04]  /*2bb40*/  STL [R1+0x46c], R13 ;  /* 0x00046c0d01007387 */ /* 0x0007e80000100800 */
[----:B------:R3:W-:Y:S04]  /*2bb50*/  STL [R1+0x440], R252 ;  /* 0x000440fc01007387 */ /* 0x0007e80000100800 */
[----:B0-----:R-:W3:Y:S04]  /*2bb60*/  LDL.LU R11, [R1+0x464] ;  /* 0x00046400010b7983 */ /* 0x001ee80000300800 */
[----:B-1----:R-:W3:Y:S04]  /*2bb70*/  LDL.LU R10, [R1+0x438] ;  /* 0x00043800010a7983 */ /* 0x002ee80000300800 */
[----:B--2---:R-:W2:Y:S04]  /*2bb80*/  LDL.LU R9, [R1+0x45c] ;  /* 0x00045c0001097983 */ /* 0x004ea80000300800 */
[----:B------:R-:W2:Y:S04]  /*2bb90*/  LDL.LU R8, [R1+0x430] ;  /* 0x0004300001087983 */ /* 0x000ea80000300800 */
[----:B----4-:R-:W4:Y:S04]  /*2bba0*/  LDL.LU R15, [R1+0x454] ;  /* 0x00045400010f7983 */ /* 0x010f280000300800 */
[----:B---3--:R-:W3:Y:S04]  /*2bbb0*/  LDL.LU R14, [R1+0x428] ;  /* 0x00042800010e7983 */ /* 0x008ee80000300800 */
[----:B------:R-:W3:Y:S04]  /*2bbc0*/  LDL.LU R13, [R1+0x44c] ;  /* 0x00044c00010d7983 */ /* 0x000ee80000300800 */
[----:B------:R-:W3:Y:S01]  /*2bbd0*/  LDL.LU R252, [R1+0x420] ;  /* 0x0004200001fc7983 */ /* 0x000ee20000300800 */
[----:B------:R-:W-:-:S02]  /*2bbe0*/  IADD3.X R11, R11, UR58, RZ, P4, !PT ;  /* 0x0000003a0b0b7c10 */ /* 0x000fc4000a7fe4ff */
        /* <DEDUP_REMOVED lines=9> */
[----:B------:R3:W-:Y:S01]  /*2bc80*/  STL [R1+0x454], R15 ;  /* 0x0004540f01007387 */ /* 0x0007e20000100800 */
[----:B------:R-:W-:-:S03]  /*2bc90*/  IADD3.X R13, R13, UR58, RZ, P6, !PT ;  /* 0x0000003a0d0d7c10 */ /* 0x000fc6000b7fe4ff */
[----:B------:R3:W-:Y:S01]  /*2bca0*/  STL [R1+0x428], R14 ;  /* 0x0004280e01007387 */ /* 0x0007e20000100800 */
[----:B------:R-:W-:-:S03]  /*2bcb0*/  IADD3 R252, P6, R252, UR6, RZ ;  /* 0x00000006fcfc7c10 */ /* 0x000fc6000ffde0ff */
[----:B------:R3:W-:Y:S04]  /*2bcc0*/  STL [R1+0x44c], R13 ;  /* 0x00044c0d01007387 */ /* 0x0007e80000100800 */
[----:B------:R3:W-:Y:S04]  /*2bcd0*/  STL [R1+0x420], R252 ;  /* 0x000420fc01007387 */ /* 0x0007e80000100800 */
[----:B0-----:R-:W3:Y:S04]  /*2bce0*/  LDL.LU R11, [R1+0x444] ;  /* 0x00044400010b7983 */ /* 0x001ee80000300800 */
[----:B-1----:R-:W3:Y:S04]  /*2bcf0*/  LDL.LU R10, [R1+0x418] ;  /* 0x00041800010a7983 */ /* 0x002ee80000300800 */
[----:B--2---:R-:W2:Y:S04]  /*2bd00*/  LDL.LU R9, [R1+0x43c] ;  /* 0x00043c0001097983 */ /* 0x004ea80000300800 */
[----:B----4-:R-:W4:Y:S04]  /*2bd10*/  LDL.LU R8, [R1+0x410] ;  /* 0x0004100001087983 */ /* 0x010f280000300800 */
[----:B---3--:R-:W3:Y:S04]  /*2bd20*/  LDL.LU R15, [R1+0x434] ;  /* 0x00043400010f7983 */ /* 0x008ee80000300800 */
[----:B------:R-:W3:Y:S04]  /*2bd30*/  LDL.LU R14, [R1+0x408] ;  /* 0x00040800010e7983 */ /* 0x000ee80000300800 */
[----:B------:R-:W3:Y:S04]  /*2bd40*/  LDL.LU R13, [R1+0x42c] ;  /* 0x00042c00010d7983 */ /* 0x000ee80000300800 */
[----:B------:R-:W3:Y:S01]  /*2bd50*/  LDL.LU R252, [R1+0x400] ;  /* 0x0004000001fc7983 */ /* 0x000ee20000300800 */
[----:B------:R-:W-:-:S02]  /*2bd60*/  IADD3.X R11, R11, UR58, RZ, P5, !PT ;  /* 0x0000003a0b0b7c10 */ /* 0x000fc4000affe4ff */
[----:B------:R-:W-:-:S03]  /*2bd70*/  IADD3 R10, P5, R10, UR6, RZ ;  /* 0x000000060a0a7c10 */ /* 0x000fc6000ffbe0ff */
[----:B------:R0:W-:Y:S01]  /*2bd80*/  STL [R1+0x444], R11 ;  /* 0x0004440b01007387 */ /* 0x0001e20000100800 */
[----:B--2---:R-:W-:-:S03]  /*2bd90*/  IADD3.X R9, R9, UR58, RZ, P1, !PT ;  /* 0x0000003a09097c10 */ /* 0x004fc60008ffe4ff */
[----:B------:R1:W-:Y:S01]  /*2bda0*/  STL [R1+0x418], R10 ;  /* 0x0004180a01007387 */ /* 0x0003e20000100800 */
[----:B----4-:R-:W-:-:S03]  /*2bdb0*/  IADD3 R8, P1, R8, UR6, RZ ;  /* 0x0000000608087c10 */ /* 0x010fc6000ff3e0ff */
[----:B------:R2:W-:Y:S01]  /*2bdc0*/  STL [R1+0x43c], R9 ;  /* 0x00043c0901007387 */ /* 0x0005e20000100800 */
[----:B---3--:R-:W-:-:S03]  /*2bdd0*/  IADD3.X R15, R15, UR58, RZ, P4, !PT ;  /* 0x0000003a0f0f7c10 */ /* 0x008fc6000a7fe4ff */
[----:B------:R3:W-:Y:S01]  /*2bde0*/  STL [R1+0x410], R8 ;  /* 0x0004100801007387 */ /* 0x0007e20000100800 */
[----:B------:R-:W-:-:S03]  /*2bdf0*/  IADD3 R14, P4, R14, UR6, RZ ;  /* 0x000000060e0e7c10 */ /* 0x000fc6000ff9e0ff */
[----:B------:R4:W-:Y:S01]  /*2be00*/  STL [R1+0x434], R15 ;  /* 0x0004340f01007387 */ /* 0x0009e20000100800 */
[----:B------:R-:W-:-:S03]  /*2be10*/  IADD3.X R13, R13, UR58, RZ, P3, !PT ;  /* 0x0000003a0d0d7c10 */ /* 0x000fc60009ffe4ff */
[----:B------:R4:W-:Y:S01]  /*2be20*/  STL [R1+0x408], R14 ;  /* 0x0004080e01007387 */ /* 0x0009e20000100800 */
[----:B------:R-:W-:-:S03]  /*2be30*/  IADD3 R252, P3, R252, UR6, RZ ;  /* 0x00000006fcfc7c10 */ /* 0x000fc6000ff7e0ff */
[----:B------:R4:W-:Y:S04]  /*2be40*/  STL [R1+0x42c], R13 ;  /* 0x00042c0d01007387 */ /* 0x0009e80000100800 */
[----:B------:R4:W-:Y:S04]  /*2be50*/  STL [R1+0x400], R252 ;  /* 0x000400fc01007387 */ /* 0x0009e80000100800 */
[----:B0-----:R-:W4:Y:S04]  /*2be60*/  LDL.LU R11, [R1+0x424] ;  /* 0x00042400010b7983 */ /* 0x001f280000300800 */
[----:B-1----:R-:W4:Y:S04]  /*2be70*/  LDL.LU R10, [R1+0x3f8] ;  /* 0x0003f800010a7983 */ /* 0x002f280000300800 */
[----:B--2---:R-:W2:Y:S04]  /*2be80*/  LDL.LU R9, [R1+0x41c] ;  /* 0x00041c0001097983 */ /* 0x004ea80000300800 */
[----:B---3--:R-:W3:Y:S04]  /*2be90*/  LDL.LU R8, [R1+0x3f0] ;  /* 0x0003f00001087983 */ /* 0x008ee80000300800 */
[----:B----4-:R-:W4:Y:S04]  /*2bea0*/  LDL.LU R15, [R1+0x414] ;  /* 0x00041400010f7983 */ /* 0x010f280000300800 */
[----:B------:R-:W4:Y:S04]  /*2beb0*/  LDL.LU R14, [R1+0x3e8] ;  /* 0x0003e800010e7983 */ /* 0x000f280000300800 */
[----:B------:R-:W4:Y:S04]  /*2bec0*/  LDL.LU R13, [R1+0x40c] ;  /* 0x00040c00010d7983 */ /* 0x000f280000300800 */
[----:B------:R-:W4:Y:S01]  /*2bed0*/  LDL.LU R252, [R1+0x3e0] ;  /* 0x0003e00001fc7983 */ /* 0x000f220000300800 */
[----:B------:R-:W-:-:S02]  /*2bee0*/  IADD3.X R11, R11, UR58, RZ, P2, !PT ;  /* 0x0000003a0b0b7c10 */ /* 0x000fc400097fe4ff */
[----:B------:R-:W-:-:S03]  /*2bef0*/  IADD3 R10, P2, R10, UR6, RZ ;  /* 0x000000060a0a7c10 */ /* 0x000fc6000ff5e0ff */
[----:B------:R0:W-:Y:S01]  /*2bf00*/  STL [R1+0x424], R11 ;  /* 0x0004240b01007387 */ /* 0x0001e20000100800 */
[----:B--2---:R-:W-:-:S03]  /*2bf10*/  IADD3.X R9, R9, UR58, RZ, P6, !PT ;  /* 0x0000003a09097c10 */ /* 0x004fc6000b7fe4ff */
[----:B------:R1:W-:Y:S01]  /*2bf20*/  STL [R1+0x3f8], R10 ;  /* 0x0003f80a01007387 */ /* 0x0003e20000100800 */
[----:B---3--:R-:W-:-:S03]  /*2bf30*/  IADD3 R8, P6, R8, UR6, RZ ;  /* 0x0000000608087c10 */ /* 0x008fc6000ffde0ff */
[----:B------:R2:W-:Y:S01]  /*2bf40*/  STL [R1+0x41c], R9 ;  /* 0x00041c0901007387 */ /* 0x0005e20000100800 */
[----:B----4-:R-:W-:-:S03]  /*2bf50*/  IADD3.X R15, R15, UR58, RZ, P5, !PT ;  /* 0x0000003a0f0f7c10 */ /* 0x010fc6000affe4ff */
        /* <DEDUP_REMOVED lines=257> */
[----:B------:R-:W-:Y:S02]  /*2cf70*/  IADD3 R242, P2, R242, UR6, RZ ;  /* 0x00000006f2f27c10 */ /* 0x000fe4000ff5e0ff */
[----:B------:R-:W-:Y:S02]  /*2cf80*/  IADD3.X R11, R11, UR58, RZ, P5, !PT ;  /* 0x0000003a0b0b7c10 */ /* 0x000fe4000affe4ff */
[----:B------:R-:W-:-:S03]  /*2cf90*/  IADD3 R10, P5, R10, UR6, RZ ;  /* 0x000000060a0a7c10 */ /* 0x000fc6000ffbe0ff */
[----:B------:R-:W-:Y:S01]  /*2cfa0*/  STL [R1+0x2b8], R11 ;  /* 0x0002b80b01007387 */ /* 0x000fe20000100800 */
[----:B--2---:R-:W-:-:S03]  /*2cfb0*/  IADD3.X R9, R9, UR58, RZ, P1, !PT ;  /* 0x0000003a09097c10 */ /* 0x004fc60008ffe4ff */
[----:B------:R-:W-:Y:S01]  /*2cfc0*/  STL [R1+0x28c], R10 ;  /* 0x00028c0a01007387 */ /* 0x000fe20000100800 */
[----:B---3--:R-:W-:-:S03]  /*2cfd0*/  IADD3 R8, P1, R8, UR6, RZ ;  /* 0x0000000608087c10 */ /* 0x008fc6000ff3e0ff */
[----:B------:R-:W-:Y:S01]  /*2cfe0*/  STL [R1+0x2b0], R9 ;  /* 0x0002b00901007387 */ /* 0x000fe20000100800 */
[----:B----4-:R-:W-:-:S03]  /*2cff0*/  IADD3.X R15, R15, UR58, RZ, P4, !PT ;  /* 0x0000003a0f0f7c10 */ /* 0x010fc6000a7fe4ff */
[----:B------:R-:W-:Y:S01]  /*2d000*/  STL [R1+0x284], R8 ;  /* 0x0002840801007387 */ /* 0x000fe20000100800 */
[----:B------:R-:W-:-:S03]  /*2d010*/  IADD3 R14, P4, R14, UR6, RZ ;  /* 0x000000060e0e7c10 */ /* 0x000fc6000ff9e0ff */
[----:B------:R0:W-:Y:S01]  /*2d020*/  STL [R1+0x2a8], R15 ;  /* 0x0002a80f01007387 */ /* 0x0001e20000100800 */
[----:B------:R-:W-:-:S03]  /*2d030*/  IADD3.X R13, R13, UR58, RZ, P3, !PT ;  /* 0x0000003a0d0d7c10 */ /* 0x000fc60009ffe4ff */
[----:B------:R-:W-:Y:S01]  /*2d040*/  STL [R1+0x27c], R14 ;  /* 0x00027c0e01007387 */ /* 0x000fe20000100800 */
[----:B------:R-:W-:-:S03]  /*2d050*/  IADD3 R252, P3, R252, UR6, RZ ;  /* 0x00000006fcfc7c10 */ /* 0x000fc6000ff7e0ff */
[----:B------:R-:W-:Y:S04]  /*2d060*/  STL [R1+0x2a0], R13 ;  /* 0x0002a00d01007387 */ /* 0x000fe80000100800 */
[----:B------:R1:W-:Y:S04]  /*2d070*/  STL [R1+0x274], R252 ;  /* 0x000274fc01007387 */ /* 0x0003e80000100800 */
[----:B0-----:R-:W2:Y:S04]  /*2d080*/  LDL.LU R15, [R1+0x214] ;  /* 0x00021400010f7983 */ /* 0x001ea80000300800 */
[----:B------:R-:W3:Y:S04]  /*2d090*/  LDL.LU R8, [R1+0x238] ;  /* 0x0002380001087983 */ /* 0x000ee80000300800 */
[----:B------:R-:W4:Y:S01]  /*2d0a0*/  LDL.LU R9, [R1+0x20c] ;  /* 0x00020c0001097983 */ /* 0x000f220000300800 */
[----:B-1----:R-:W-:-:S03]  /*2d0b0*/  IMAD.MOV.U32 R252, RZ, RZ, R3 ;  /* 0x000000fffffc7224 */ /* 0x002fc600078e0003 */
[----:B------:R-:W4:Y:S01]  /*2d0c0*/  LDL.LU R10, [R1+0x230] ;  /* 0x00023000010a7983 */ /* 0x000f220000300800 */
[----:B------:R-:W-:-:S03]  /*2d0d0*/  IMAD.MOV.U32 R13, RZ, RZ, R2 ;  /* 0x000000ffff0d7224 */ /* 0x000fc600078e0002 */
[----:B------:R-:W4:Y:S04]  /*2d0e0*/  LDL.LU R11, [R1+0x7f0] ;  /* 0x0007f000010b7983 */ /* 0x000f280000300800 */
[----:B------:R-:W4:Y:S04]  /*2d0f0*/  LDL.LU R3, [R1+0x228] ;  /* 0x0002280001037983 */ /* 0x000f280000300800 */
[----:B------:R-:W4:Y:S01]  /*2d100*/  LDL.LU R2, [R1+0x220] ;  /* 0x0002200001027983 */ /* 0x000f220000300800 */
[----:B------:R-:W-:Y:S01]  /*2d110*/  IMAD.MOV.U32 R14, RZ, RZ, R0 ;  /* 0x000000ffff0e7224 */ /* 0x000fe200078e0000 */
[----:B------:R-:W-:-:S02]  /*2d120*/  IADD3.X R243, R243, UR58, RZ, P6, !PT ;  /* 0x0000003af3f37c10 */ /* 0x000fc4000b7fe4ff */
[----:B------:R-:W4:Y:S01]  /*2d130*/  LDL.LU R0, [R1+0x218] ;  /* 0x0002180001007983 */ /* 0x000f220000300800 */
[----:B------:R-:W-:-:S03]  /*2d140*/  IADD3 R20, P6, R20, UR6, RZ ;  /* 0x0000000614147c10 */ /* 0x000fc6000ffde0ff */
[----:B------:R0:W-:Y:S01]  /*2d150*/  STL [R1+0x298], R241 ;  /* 0x000298f101007387 */ /* 0x0001e20000100800 */
[----:B------:R-:W-:Y:S02]  /*2d160*/  IADD3.X R244, R244, UR58, RZ, P5, !PT ;  /* 0x0000003af4f47c10 */ /* 0x000fe4000affe4ff */
[----:B------:R-:W-:Y:S01]  /*2d170*/  IADD3 R21, P5, R21, UR6, RZ ;  /* 0x0000000615157c10 */ /* 0x000fe2000ffbe0ff */
[----:B0-----:R0:W5:Y:S04]  /*2d180*/  LDL.LU R241, [R1+0x11c8] ;  /* 0x0011c80001f17983 */ /* 0x0011680000300800 */
[----:B------:R1:W-:Y:S01]  /*2d190*/  STL [R1+0x26c], R242 ;  /* 0x00026cf201007387 */ /* 0x0003e20000100800 */
[----:B------:R-:W-:Y:S02]  /*2d1a0*/  IADD3.X R245, R245, UR58, RZ, P1, !PT ;  /* 0x0000003af5f57c10 */ /* 0x000fe40008ffe4ff */
[----:B------:R-:W-:Y:S01]  /*2d1b0*/  IADD3 R22, P1, R22, UR6, RZ ;  /* 0x0000000616167c10 */ /* 0x000fe2000ff3e0ff */
[----:B-1----:R0:W5:Y:S04]  /*2d1c0*/  LDL.LU R242, [R1+0x11c4] ;  /* 0x0011c40001f27983 */ /* 0x0021680000300800 */
[----:B------:R1:W-:Y:S01]  /*2d1d0*/  STL [R1+0x290], R243 ;  /* 0x000290f301007387 */ /* 0x0003e20000100800 */
[----:B------:R-:W-:-:S03]  /*2d1e0*/  IADD3.X R246, R246, UR58, RZ, P4, !PT ;  /* 0x0000003af6f67c10 */ /* 0x000fc6000a7fe4ff */
[----:B-1----:R0:W5:Y:S04]  /*2d1f0*/  LDL.LU R243, [R1+0x11c0] ;  /* 0x0011c00001f37983 */ /* 0x0021680000300800 */
[----:B------:R1:W-:Y:S01]  /*2d200*/  STL [R1+0x264], R20 ;  /* 0x0002641401007387 */ /* 0x0003e20000100800 */
[----:B------:R-:W-:-:S03]  /*2d210*/  IADD3 R23, P4, R23, UR6, RZ ;  /* 0x0000000617177c10 */ /* 0x000fc6000ff9e0ff */
        /* <DEDUP_REMOVED lines=40> */
[----:B------:R1:W-:Y:S04]  /*2d4a0*/  STL [R1+0x22c], R19 ;  /* 0x00022c1301007387 */ /* 0x0003e80000100800 */
[----:B-1----:R0:W5:Y:S04]  /*2d4b0*/  LDL.LU R19, [R1+0x1184] ;  /* 0x0011840001137983 */ /* 0x0021680000300800 */
[----:B------:R1:W-:Y:S04]  /*2d4c0*/  STL [R1+0x250], R251 ;  /* 0x000250fb01007387 */ /* 0x0003e80000100800 */
[----:B-1----:R0:W5:Y:S04]  /*2d4d0*/  LDL.LU R251, [R1+0x1180] ;  /* 0x0011800001fb7983 */ /* 0x0021680000300800 */
[----:B------:R1:W-:Y:S01]  /*2d4e0*/  STL [R1+0x224], R12 ;  /* 0x0002240c01007387 */ /* 0x0003e20000100800 */
[----:B--2---:R-:W-:-:S02]  /*2d4f0*/  IADD3 R15, P3, R15, UR6, RZ ;  /* 0x000000060f0f7c10 */ /* 0x004fc4000ff7e0ff */
[----:B---3--:R-:W-:Y:S01]  /*2d500*/  IADD3.X R8, R8, UR58, RZ, P2, !PT ;  /* 0x0000003a08087c10 */ /* 0x008fe200097fe4ff */
[----:B-1----:R0:W5:Y:S04]  /*2d510*/  LDL.LU R12, [R1+0x117c] ;  /* 0x00117c00010c7983 */ /* 0x0021680000300800 */
[----:B------:R1:W-:Y:S01]  /*2d520*/  STL [R1+0x248], R252 ;  /* 0x000248fc01007387 */ /* 0x0003e20000100800 */
[----:B----4-:R-:W-:Y:S02]  /*2d530*/  IADD3 R9, P2, R9, UR6, RZ ;  /* 0x0000000609097c10 */ /* 0x010fe4000ff5e0ff */
[----:B------:R-:W-:Y:S01]  /*2d540*/  IADD3.X R10, R10, UR58, RZ, P6, !PT ;  /* 0x0000003a0a0a7c10 */ /* 0x000fe2000b7fe4ff */
        /* <DEDUP_REMOVED lines=19> */
[----:B-1----:R-:W2:Y:S04]  /*2d680*/  LDL.LU R3, [R1+0x1158] ;  /* 0x0011580001037983 */ /* 0x002ea80000300800 */
[----:B------:R1:W-:Y:S04]  /*2d690*/  STL [R1+0x220], R2 ;  /* 0x0002200201007387 */ /* 0x0003e80000100800 */
[----:B-1----:R-:W3:Y:S01]  /*2d6a0*/  LDL.LU R2, [R1+0x1154] ;  /* 0x0011540001027983 */ /* 0x002ee20000300800 */
[----:B------:R-:W-:-:S02]  /*2d6b0*/  WARPGROUP.DEPBAR.LE gsb0, 0x0 ;  /* 0x00008000000079c5 */ /* 0x000fc40000010000 */
[----:B------:R-:W-:Y:S01]  /*2d6c0*/  WARPGROUP.ARRIVE ;  /* 0x00000000000079c5 */ /* 0x000fe20000000000 */
[----:B------:R-:W-:Y:S01]  /*2d6d0*/  UMOV UR40, UR24 ;  /* 0x0000001800287c82 */ /* 0x000fe20008000000 */
[----:B------:R-:W-:-:S04]  /*2d6e0*/  UMOV UR41, UR25 ;  /* 0x0000001900297c82 */ /* 0x000fc80008000000 */
[----:B------:R-:W-:Y:S01]  /*2d6f0*/  HGMMA.64x256x16.F32 R24, gdesc[UR40].tnspA, R24, gsb0 ;  /* 0x23e00000281879f0 */ /* 0x000fe20008000818 */
[----:B------:R-:W-:-:S05]  /*2d700*/  IADD3.X R0, R0, UR58, RZ, P4, !PT ;  /* 0x0000003a00007c10 */ /* 0x000fca000a7fe4ff */
[----:B------:R1:W-:Y:S04]  /*2d710*/  STL [R1+0x218], R0 ;  /* 0x0002180001007387 */ /* 0x0003e80000100800 */
[----:B-1----:R0:W5:Y:S01]  /*2d720*/  LDL.LU R0, [R1+0x1150] ;  /* 0x0011500001007983 */ /* 0x0021620000300800 */
[----:B------:R-:W-:Y:S01]  /*2d730*/  UMOV UR44, UR28 ;  /* 0x0000001c002c7c82 */ /* 0x000fe20008000000 */
[----:B------:R-:W-:Y:S01]  /*2d740*/  UMOV UR45, UR29 ;  /* 0x0000001d002d7c82 */ /* 0x000fe20008000000 */
[----:B------:R-:W-:Y:S01]  /*2d750*/  UMOV UR48, UR32 ;  /* 0x0000002000307c82 */ /* 0x000fe20008000000 */
[----:B------:R-:W-:Y:S01]  /*2d760*/  UMOV UR49, UR33 ;  /* 0x0000002100317c82 */ /* 0x000fe20008000000 */
[----:B--2---:R-:W-:Y:S02]  /*2d770*/  IADD3.X R3, R3, UR58, RZ, P2, !PT ;  /* 0x0000003a03037c10 */ /* 0x004fe400097fe4ff */
[----:B---3--:R-:W-:-:S05]  /*2d780*/  IADD3.X R2, R2, UR58, RZ, P3, !PT ;  /* 0x0000003a02027c10 */ /* 0x008fca0009ffe4ff */
[----:B------:R1:W-:Y:S04]  /*2d790*/  STL [R1+0x210], R2 ;  /* 0x0002100201007387 */ /* 0x0003e80000100800 */
[----:B-1----:R0:W5:Y:S04]  /*2d7a0*/  LDL.LU R2, [R1+0x114c] ;  /* 0x00114c0001027983 */ /* 0x0021680000300800 */
[----:B------:R1:W-:Y:S04]  /*2d7b0*/  STL [R1+0x208], R3 ;  /* 0x0002080301007387 */ /* 0x0003e80000100800 */
[----:B-1----:R-:W2:Y:S01]  /*2d7c0*/  LDL.LU R3, [R1+0x1148] ;  /* 0x0011480001037983 */ /* 0x002ea20000300800 */
[----:B------:R-:W-:-:S02]  /*2d7d0*/  WARPGROUP.DEPBAR.LE gsb0, 0x0 ;  /* 0x00008000000079c5 */ /* 0x000fc40000010000 */
[----:B------:R-:W-:-:S06]  /*2d7e0*/  WARPGROUP.ARRIVE ;  /* 0x00000000000079c5 */ /* 0x000fcc0000000000 */
[----:B------:R-:W-:Y:S01]  /*2d7f0*/  HGMMA.64x256x16.F32 R24, gdesc[UR44].tnspA, R24, gsb0 ;  /* 0x23e000002c1879f0 */ /* 0x000fe20008000818 */
[----:B------:R-:W-:Y:S01]  /*2d800*/  UMOV UR52, UR36 ;  /* 0x0000002400347c82 */ /* 0x000fe20008000000 */
[----:B------:R-:W-:Y:S01]  /*2d810*/  UMOV UR53, UR37 ;  /* 0x0000002500357c82 */ /* 0x000fe20008000000 */
[----:B------:R-:W-:Y:S02]  /*2d820*/  WARPGROUP.DEPBAR.LE gsb0, 0x0 ;  /* 0x00008000000079c5 */ /* 0x000fe40000010000 */
[----:B------:R-:W-:-:S15]  /*2d830*/  WARPGROUP.ARRIVE ;  /* 0x00000000000079c5 */ /* 0x000fde0000000000 */
[----:B------:R-:W-:-:S08]  /*2d840*/  NOP ;  /* 0x0000000000007918 */ /* 0x000fd00000000000 */
[----:B------:R-:W-:Y:S01]  /*2d850*/  HGMMA.64x256x16.F32 R24, gdesc[UR48].tnspA, R24, gsb0 ;  /* 0x23e00000301879f0 */ /* 0x000fe20008000818 */
[----:B--2---:R-:W-:-:S05]  /*2d860*/  IADD3.X R3, R3, UR7, RZ, P6, !PT ;  /* 0x0000000703037c10 */ /* 0x004fca000b7fe4ff */
[----:B------:R1:W-:Y:S04]  /*2d870*/  STL [R1+0x7ec], R3 ;  /* 0x0007ec0301007387 */ /* 0x0003e80000100800 */
[----:B-1----:R0:W5:Y:S01]  /*2d880*/  LDL.LU R3, [R1+0x1144] ;  /* 0x0011440001037983 */ /* 0x0021620000300800 */
[----:B------:R-:W-:Y:S02]  /*2d890*/  WARPGROUP.DEPBAR.LE gsb0, 0x0 ;  /* 0x00008000000079c5 */ /* 0x000fe40000010000 */
[----:B------:R-:W-:-:S15]  /*2d8a0*/  WARPGROUP.ARRIVE ;  /* 0x00000000000079c5 */ /* 0x000fde0000000000 */
[----:B------:R-:W-:Y:S03]  /*2d8b0*/  HGMMA.64x256x16.F32 R24, gdesc[UR52].tnspA, R24, gsb0 ;  /* 0x23e00000341879f0 */ /* 0x000fe60008000818 */
[----:B------:R-:W-:Y:S02]  /*2d8c0*/  WARPGROUP.DEPBAR.LE gsb0, 0x0 ;  /* 0x00008000000079c5 */ /* 0x000fe40000010000 */
[----:B0-----:R-:W-:Y:S05]  /*2d8d0*/  @P0 BRA `(.L_x_1) ;  /* 0xfffffec000600947 */ /* 0x001fea000383ffff */
[----:B-----5:R-:W2:Y:S01]  /*2d8e0*/  LDL.LU R2, [R1+0x1d8] ;  /* 0x0001d80001027983 */ /* 0x020ea20000300800 */
[----:B------:R-:W-:Y:S02]  /*2d8f0*/  F2FP.F16.F32.PACK_AB R147, R151, R147 ;  /* 0x000000939793723e */ /* 0x000fe400000000ff */
[----:B------:R-:W-:Y:S01]  /*2d900*/  F2FP.F16.F32.PACK_AB R146, R150, R146 ;  /* 0x000000929692723e */ /* 0x000fe200000000ff */
[----:B------:R-:W3:Y:S01]  /*2d910*/  LDL.LU R0, [R1+0x1d4] ;  /* 0x0001d40001007983 */ /* 0x000ee20000300800 */
[----:B------:R-:W-:-:S03]  /*2d920*/  F2FP.F16.F32.PACK_AB R145, R149, R145 ;  /* 0x000000919591723e */ /* 0x000fc600000000ff */
[----:B------:R-:W4:Y:S01]  /*2d930*/  LDL.LU R151, [R1+0x1dc] ;  /* 0x0001dc0001977983 */ /* 0x000f220000300800 */
[----:B------:R-:W-:-:S03]  /*2d940*/  F2FP.F16.F32.PACK_AB R144, R148, R144 ;  /* 0x000000909490723e */ /* 0x000fc600000000ff */
[----:B------:R-:W4:Y:S01]  /*2d950*/  LDL.LU R150, [R1+0x1f0] ;  /* 0x0001f00001967983 */ /* 0x000f220000300800 */
[----:B------:R-:W-:-:S03]  /*2d960*/  F2FP.F16.F32.PACK_AB R139, R143, R139 ;  /* 0x0000008b8f8b723e */ /* 0x000fc600000000ff */
[----:B------:R-:W4:Y:S04]  /*2d970*/  LDL.LU R149, [R1+0x1f4] ;  /* 0x0001f40001957983 */ /* 0x000f280000300800 */
[----:B------:R-:W4:Y:S04]  /*2d980*/  LDL.LU R148, [R1+0x1f8] ;  /* 0x0001f80001947983 */ /* 0x000f280000300800 */
[----:B------:R-:W4:Y:S01]  /*2d990*/  LDL.LU R143, [R1+0x1fc] ;  /* 0x0001fc00018f7983 */ /* 0x000f220000300800 */
[----:B------:R-:W-:Y:S02]  /*2d9a0*/  F2FP.F16.F32.PACK_AB R115, R119, R115 ;  /* 0x000000737773723e */ /* 0x000fe400000000ff */
[----:B------:R-:W-:-:S02]  /*2d9b0*/  F2FP.F16.F32.PACK_AB R114, R118, R114 ;  /* 0x000000727672723e */ /* 0x000fc400000000ff */
[----:B------:R-:W-:Y:S02]  /*2d9c0*/  F2FP.F16.F32.PACK_AB R113, R117, R113 ;  /* 0x000000717571723e */ /* 0x000fe400000000ff */
[----:B------:R-:W-:Y:S02]  /*2d9d0*/  F2FP.F16.F32.PACK_AB R112, R116, R112 ;  /* 0x000000707470723e */ /* 0x000fe400000000ff */
[----:B------:R-:W-:Y:S02]  /*2d9e0*/  F2FP.F16.F32.PACK_AB R107, R111, R107 ;  /* 0x0000006b6f6b723e */ /* 0x000fe400000000ff */
[----:B------:R-:W-:Y:S02]  /*2d9f0*/  F2FP.F16.F32.PACK_AB R106, R110, R106 ;  /* 0x0000006a6e6a723e */ /* 0x000fe400000000ff */
        /* <DEDUP_REMOVED lines=110> */
[----:B--2---:R-:W-:Y:S02]  /*2e0e0*/  F2FP.F16.F32.PACK_AB R14, R2, R14 ;  /* 0x0000000e020e723e */ /* 0x004fe400000000ff */
[----:B---3--:R-:W-:Y:S02]  /*2e0f0*/  F2FP.F16.F32.PACK_AB R13, R0, R13 ;  /* 0x0000000d000d723e */ /* 0x008fe400000000ff */
[----:B----4-:R-:W-:Y:S02]  /*2e100*/  F2FP.F16.F32.PACK_AB R15, R151, R15 ;  /* 0x0000000f970f723e */ /* 0x010fe400000000ff */
[----:B------:R-:W-:Y:S02]  /*2e110*/  F2FP.F16.F32.PACK_AB R8, R150, R8 ;  /* 0x000000089608723e */ /* 0x000fe400000000ff */
[----:B------:R-:W-:Y:S02]  /*2e120*/  F2FP.F16.F32.PACK_AB R9, R149, R9 ;  /* 0x000000099509723e */ /* 0x000fe400000000ff */
[----:B------:R-:W-:-:S02]  /*2e130*/  F2FP.F16.F32.PACK_AB R10, R148, R10 ;  /* 0x0000000a940a723e */ /* 0x000fc400000000ff */
[----:B------:R-:W-:-:S07]  /*2e140*/  F2FP.F16.F32.PACK_AB R11, R143, R11 ;  /* 0x0000000b8f0b723e */ /* 0x000fce00000000ff */
.L_x_0:
[----:B------:R-:W1:Y:S01]  /*2e150*/  S2R R4, SR_TID.X ;  /* 0x0000000000047919 */ /* 0x000e620000002100 */
[----:B------:R-:W-:Y:S01]  /*2e160*/  ULDC.64 UR6, c[0x0][0x228] ;  /* 0x00008a0000067ab9 */ /* 0x000fe20000000a00 */
[----:B------:R-:W-:Y:S01]  /*2e170*/  ULDC UR5, c[0x0][0x244] ;  /* 0x0000910000057ab9 */ /* 0x000fe20000000800 */
[----:B------:R-:W-:Y:S01]  /*2e180*/  ULDC UR8, c[0x0][0x22c] ;  /* 0x00008b0000087ab9 */ /* 0x000fe20000000800 */
[----:B------:R-:W2:Y:S04]  /*2e190*/  LDL.LU R132, [R1+0xe38] ;  /* 0x000e380001847983 */ /* 0x000ea80000300800 */
[----:B------:R-:W3:Y:S04]  /*2e1a0*/  LDL.LU R140, [R1+0xe3c] ;  /* 0x000e3c00018c7983 */ /* 0x000ee80000300800 */
[----:B------:R-:W4:Y:S04]  /*2e1b0*/  LDL.LU R135, [R1+0xe40] ;  /* 0x000e400001877983 */ /* 0x000f280000300800 */
[----:B------:R-:W4:Y:S04]  /*2e1c0*/  LDL.LU R134, [R1+0xe44] ;  /* 0x000e440001867983 */ /* 0x000f280000300800 */
[----:B------:R-:W4:Y:S01]  /*2e1d0*/  LDL.LU R133, [R1+0xe34] ;  /* 0x000e340001857983 */ /* 0x000f220000300800 */
[----:B-1----:R-:W-:-:S02]  /*2e1e0*/  IMAD.SHL.U32 R0, R4, 0x100, RZ ;  /* 0x0000010004007824 */ /* 0x002fc400078e00ff */
[C---:B------:R-:W-:Y:S02]  /*2e1f0*/  IMAD.SHL.U32 R2, R4.reuse, 0x10, RZ ;  /* 0x0000001004027824 */ /* 0x040fe400078e00ff */
[----:B-----5:R-:W-:Y:S01]  /*2e200*/  IMAD.SHL.U32 R5, R4, 0x8, RZ ;  /* 0x0000000804057824 */ /* 0x020fe200078e00ff */
[----:B------:R-:W-:Y:S02]  /*2e210*/  LOP3.LUT R0, R0, 0x800, RZ, 0xc0, !PT ;  /* 0x0000080000007812 */ /* 0x000fe400078ec0ff */
[----:B------:R-:W-:-:S04]  /*2e220*/  LOP3.LUT R4, R2, 0x70, RZ, 0xc0, !PT ;  /* 0x0000007002047812 */ /* 0x000fc800078ec0ff */
[----:B------:R-:W-:Y:S02]  /*2e230*/  IADD3 R0, R0, UR4, R4 ;  /* 0x0000000400007c10 */ /* 0x000fe4000fffe004 */
[----:B------:R-:W-:-:S05]  /*2e240*/  LOP3.LUT R4, R5, 0x780, RZ, 0xc0, !PT ;  /* 0x0000078005047812 */ /* 0x000fca00078ec0ff */
[----:B------:R-:W-:Y:S01]  /*2e250*/  IMAD.IADD R0, R4, 0x1, R0 ;  /* 0x0000000104007824 */ /* 0x000fe200078e0200 */
[----:B------:R-:W-:Y:S01]  /*2e260*/  BAR.SYNC.DEFER_BLOCKING 0x0 ;  /* 0x0000000000007b1d */ /* 0x000fe20000010000 */
[----:B------:R-:W-:-:S05]  /*2e270*/  LOP3.LUT R2, R2, 0xff0, RZ, 0xc0, !PT ;  /* 0x00000ff002027812 */ /* 0x000fca00078ec0ff */
[----:B------:R-:W-:Y:S02]  /*2e280*/  STSM.16.M88.4 [R0], R116 ;  /* 0x0000007400007844 */ /* 0x000fe40000000200 */
[----:B------:R-:W-:Y:S06]  /*2e290*/  BAR.SYNC.DEFER_BLOCKING 0x0 ;  /* 0x0000000000007b1d */ /* 0x000fec0000010000 */
[----:B------:R-:W1:Y:S02]  /*2e2a0*/  LDS.128 R4, [R2+UR4] ;  /* 0x0000000402047984 */ /* 0x000e640008000c00 */
[----:B------:R-:W-:Y:S06]  /*2e2b0*/  BAR.SYNC.DEFER_BLOCKING 0x0 ;  /* 0x0000000000007b1d */ /* 0x000fec0000010000 */
[----:B------:R-:W-:Y:S02]  /*2e2c0*/  STSM.16.M88.4 [R0], R108 ;  /* 0x0000006c00007844 */ /* 0x000fe40000000200 */
[----:B------:R-:W-:Y:S06]  /*2e2d0*/  BAR.SYNC.DEFER_BLOCKING 0x0 ;  /* 0x0000000000007b1d */ /* 0x000fec0000010000 */
[----:B------:R-:W0:Y:S02]  /*2e2e0*/  LDS.128 R108, [R2+UR4] ;  /* 0x00000004026c7984 */ /* 0x000e240008000c00 */
        /* <DEDUP_REMOVED lines=109> */
[----:B------:R1:W-:Y:S02]  /*2e9c0*/  STSM.16.M88.4 [R0], R128 ;  /* 0x0000008000007844 */ /* 0x0003e40000000200 */
[----:B------:R-:W-:Y:S01]  /*2e9d0*/  BAR.SYNC.DEFER_BLOCKING 0x0 ;  /* 0x0000000000007b1d */ /* 0x000fe20000010000 */
[----:B--2---:R-:W-:-:S07]  /*2e9e0*/  ISETP.GE.AND P0, PT, R132, UR6, PT ;  /* 0x0000000684007c0c */ /* 0x004fce000bf06270 */
[----:B-1----:R-:W1:Y:S01]  /*2e9f0*/  LDC R130, c[0x0][0x248] ;  /* 0x00009200ff827b82 */ /* 0x002e620000000800 */
[----:B------:R-:W2:Y:S07]  /*2ea00*/  LDS.128 R120, [R2+UR4] ;  /* 0x0000000402787984 */ /* 0x000eae0008000c00 */
[----:B------:R-:W-:Y:S06]  /*2ea10*/  BAR.SYNC.DEFER_BLOCKING 0x0 ;  /* 0x0000000000007b1d */ /* 0x000fec0000010000 */
[----:B------:R-:W-:Y:S02]  /*2ea20*/  STSM.16.M88.4 [R0], R136 ;  /* 0x0000008800007844 */ /* 0x000fe40000000200 */
[----:B------:R-:W-:Y:S06]  /*2ea30*/  BAR.SYNC.DEFER_BLOCKING 0x0 ;  /* 0x0000000000007b1d */ /* 0x000fec0000010000 */
[----:B------:R-:W2:Y:S02]  /*2ea40*/  LDS.128 R124, [R2+UR4] ;  /* 0x00000004027c7984 */ /* 0x000ea40008000c00 */
[----:B------:R-:W-:Y:S06]  /*2ea50*/  BAR.SYNC.DEFER_BLOCKING 0x0 ;  /* 0x0000000000007b1d */ /* 0x000fec0000010000 */
[----:B------:R3:W-:Y:S02]  /*2ea60*/  STSM.16.M88.4 [R0], R144 ;  /* 0x0000009000007844 */ /* 0x0007e40000000200 */
[----:B---3--:R-:W-:Y:S01]  /*2ea70*/  IMAD R0, R132, UR5, RZ ;  /* 0x0000000584007c24 */ /* 0x008fe2000f8e02ff */
[----:B------:R-:W-:Y:S01]  /*2ea80*/  BAR.SYNC.DEFER_BLOCKING 0x0 ;  /* 0x0000000000007b1d */ /* 0x000fe20000010000 */
[C---:B------:R-:W-:Y:S01]  /*2ea90*/  ISETP.LT.AND P1, PT, R3.reuse, UR7, !P0 ;  /* 0x0000000703007c0c */ /* 0x040fe2000c721270 */
[----:B-1----:R-:W-:-:S04]  /*2eaa0*/  IMAD R129, R3, R130, RZ ;  /* 0x0000008203817224 */ /* 0x002fc800078e02ff */
[----:B------:R-:W-:Y:S01]  /*2eab0*/  ULDC.64 UR6, c[0x0][0x220] ;  /* 0x0000880000067ab9 */ /* 0x000fe20000000a00 */
[----:B------:R-:W-:Y:S01]  /*2eac0*/  ULDC UR5, c[0x0][0x22c] ;  /* 0x00008b0000057ab9 */ /* 0x000fe20000000800 */
[----:B------:R-:W3:Y:S04]  /*2ead0*/  LDL.LU R132, [R1+0xe30] ;  /* 0x000e300001847983 */ /* 0x000ee80000300800 */
[----:B------:R-:W2:Y:S01]  /*2eae0*/  LDL.LU R131, [R1+0xe2c] ;  /* 0x000e2c0001837983 */ /* 0x000ea20000300800 */
[----:B------:R-:W-:Y:S01]  /*2eaf0*/  LEA R3, P2, R0, UR6, 0x1 ;  /* 0x0000000600037c11 */ /* 0x000fe2000f8408ff */
[----:B------:R-:W-:-:S03]  /*2eb00*/  ULDC UR6, c[0x0][0x22c] ;  /* 0x00008b0000067ab9 */ /* 0x000fc60000000800 */
[----:B------:R-:W-:Y:S01]  /*2eb10*/  LEA.HI.X.SX32 R0, R0, UR7, 0x1, P2 ;  /* 0x0000000700007c11 */ /* 0x000fe200090f0eff */
[----:B------:R-:W-:Y:S01]  /*2eb20*/  ULDC UR7, c[0x0][0x22c] ;  /* 0x00008b0000077ab9 */ /* 0x000fe20000000800 */
[----:B------:R-:W-:-:S04]  /*2eb30*/  LEA R128, P2, R129, R3, 0x1 ;  /* 0x0000000381807211 */ /* 0x000fc800078408ff */
[----:B------:R-:W-:Y:S02]  /*2eb40*/  LEA.HI.X.SX32 R129, R129, R0, 0x1, P2 ;  /* 0x0000000081817211 */ /* 0x000fe400010f0eff */
[C---:B------:R-:W-:Y:S01]  /*2eb50*/  ISETP.LT.AND P2, PT, R140.reuse, UR5, !P0 ;  /* 0x000000058c007c0c */ /* 0x040fe2000c741270 */
[----:B------:R-:W-:Y:S02]  /*2eb60*/  ULDC UR5, c[0x0][0x22c] ;  /* 0x00008b0000057ab9 */ /* 0x000fe40000000800 */
[----:B------:R1:W-:Y:S02]  /*2eb70*/  @P1 STG.E.U16 desc[UR56][R128.64], R4 ;  /* 0x0000000480001986 */ /* 0x0003e4000c101538 */
[----:B-1----:R-:W-:-:S05]  /*2eb80*/  IMAD R129, R140, R130, RZ ;  /* 0x000000828c817224 */ /* 0x002fca00078e02ff */
[----:B------:R-:W-:-:S04]  /*2eb90*/  LEA R128, P1, R129, R3, 0x1 ;  /* 0x0000000381807211 */ /* 0x000fc800078208ff */
[----:B------:R-:W-:-:S05]  /*2eba0*/  LEA.HI.X.SX32 R129, R129, R0, 0x1, P1 ;  /* 0x0000000081817211 */ /* 0x000fca00008f0eff */
[----:B------:R1:W-:Y:S01]  /*2ebb0*/  @P2 STG.E.U16 desc[UR56][R128.64], R5 ;  /* 0x0000000580002986 */ /* 0x0003e2000c101538 */
[C---:B----4-:R-:W-:Y:S01]  /*2ebc0*/  ISETP.LT.AND P2, PT, R135.reuse, UR5, !P0 ;  /* 0x0000000587007c0c */ /* 0x050fe2000c741270 */
[----:B------:R-:W-:Y:S01]  /*2ebd0*/  ULDC UR5, c[0x0][0x22c] ;  /* 0x00008b0000057ab9 */ /* 0x000fe20000000800 */
[----:B-1----:R-:W-:Y:S02]  /*2ebe0*/  IMAD R129, R135, R130, RZ ;  /* 0x0000008287817224 */ /* 0x002fe400078e02ff */
[----:B------:R-:W4:Y:S03]  /*2ebf0*/  LDL.LU R135, [R1+0xe28] ;  /* 0x000e280001877983 */ /* 0x000f260000300800 */
[----:B------:R-:W-:-:S04]  /*2ec00*/  LEA R128, P1, R129, R3, 0x1 ;  /* 0x0000000381807211 */ /* 0x000fc800078208ff */
[----:B------:R-:W-:-:S05]  /*2ec10*/  LEA.HI.X.SX32 R129, R129, R0, 0x1, P1 ;  /* 0x0000000081817211 */ /* 0x000fca00008f0eff */
[----:B------:R1:W-:Y:S01]  /*2ec20*/  @P2 STG.E.U16 desc[UR56][R128.64], R6 ;  /* 0x0000000680002986 */ /* 0x0003e2000c101538 */
[C---:B------:R-:W-:Y:S01]  /*2ec30*/  ISETP.LT.AND P2, PT, R134.reuse, UR5, !P0 ;  /* 0x0000000586007c0c */ /* 0x040fe2000c741270 */
        /* <DEDUP_REMOVED lines=8> */
[----:B------:R-:W-:Y:S01]  /*2ecc0*/  PRMT R4, R4, 0x7632, R4 ;  /* 0x0000763204047816 */ /* 0x000fe20000000004 */
[----:B-1----:R-:W-:Y:S02]  /*2ecd0*/  IMAD R129, R133, R130, RZ ;  /* 0x0000008285817224 */ /* 0x002fe400078e02ff */
[----:B------:R-:W4:Y:S03]  /*2ece0*/  LDL.LU R133, [R1+0xe20] ;  /* 0x000e200001857983 */ /* 0x000f260000300800 */
[----:B------:R-:W-:-:S04]  /*2ecf0*/  LEA R128, P1, R129, R3, 0x1 ;  /* 0x0000000381807211 */ /* 0x000fc800078208ff */
[----:B------:R-:W-:-:S05]  /*2ed00*/  LEA.HI.X.SX32 R129, R129, R0, 0x1, P1 ;  /* 0x0000000081817211 */ /* 0x000fca00008f0eff */
[----:B------:R1:W-:Y:S01]  /*2ed10*/  @P2 STG.E.U16 desc[UR56][R128.64], R4 ;  /* 0x0000000480002986 */ /* 0x0003e2000c101538 */
[----:B------:R-:W-:Y:S02]  /*2ed20*/  PRMT R5, R5, 0x7632, R5 ;  /* 0x0000763205057816 */ /* 0x000fe40000000005 */
[C---:B---3--:R-:W-:Y:S01]  /*2ed30*/  ISETP.LT.AND P2, PT, R132.reuse, UR5, !P0 ;  /* 0x0000000584007c0c */ /* 0x048fe2000c741270 */
[----:B-1----:R-:W-:Y:S01]  /*2ed40*/  IMAD R4, R132, R130, RZ ;  /* 0x0000008284047224 */ /* 0x002fe200078e02ff */
[----:B------:R-:W-:Y:S01]  /*2ed50*/  ULDC UR5, c[0x0][0x22c] ;  /* 0x00008b0000057ab9 */ /* 0x000fe20000000800 */
[----:B------:R-:W3:Y:S03]  /*2ed60*/  LDL.LU R132, [R1+0xe1c] ;  /* 0x000e1c0001847983 */ /* 0x000ee60000300800 */
[----:B------:R-:W-:-:S04]  /*2ed70*/  LEA R128, P1, R4, R3, 0x1 ;  /* 0x0000000304807211 */ /* 0x000fc800078208ff */
[----:B------:R-:W-:-:S05]  /*2ed80*/  LEA.HI.X.SX32 R129, R4, R0, 0x1, P1 ;  /* 0x0000000004817211 */ /* 0x000fca00008f0eff */
[----:B------:R1:W-:Y:S01]  /*2ed90*/  @P2 STG.E.U16 desc[UR56][R128.64], R5 ;  /* 0x0000000580002986 */ /* 0x0003e2000c101538 */
[C---:B--2---:R-:W-:Y:S01]  /*2eda0*/  ISETP.LT.AND P2, PT, R131.reuse, UR5, !P0 ;  /* 0x0000000583007c0c */ /* 0x044fe2000c741270 */
[----:B------:R-:W-:Y:S01]  /*2edb0*/  ULDC UR5, c[0x0][0x22c] ;  /* 0x00008b0000057ab9 */ /* 0x000fe20000000800 */
[----:B-1----:R-:W-:Y:S02]  /*2edc0*/  IMAD R5, R131, R130, RZ ;  /* 0x0000008283057224 */ /* 0x002fe400078e02ff */
[----:B------:R-:W2:Y:S04]  /*2edd0*/  LDL.LU R131, [R1+0xe18] ;  /* 0x000e180001837983 */ /* 0x000ea80000300800 */
[----:B------:R-:W2:Y:S01]  /*2ede0*/  LDL.LU R129, [R1+0xe14] ;  /* 0x000e140001817983 */ /* 0x000ea20000300800 */
[----:B------:R-:W-:-:S02]  /*2edf0*/  LEA R4, P1, R5, R3, 0x1 ;  /* 0x0000000305047211 */ /* 0x000fc400078208ff */
[----:B------:R-:W-:Y:S02]  /*2ee00*/  PRMT R6, R6, 0x7632, R6 ;  /* 0x0000763206067816 */ /* 0x000fe40000000006 */
[----:B------:R-:W-:-:S05]  /*2ee10*/  LEA.HI.X.SX32 R5, R5, R0, 0x1, P1 ;  /* 0x0000000005057211 */ /* 0x000fca00008f0eff */
[----:B------:R1:W-:Y:S01]  /*2ee20*/  @P2 STG.E.U16 desc[UR56][R4.64], R6 ;  /* 0x0000000604002986 */ /* 0x0003e2000c101538 */
[----:B------:R-:W-:-:S03]  /*2ee30*/  PRMT R7, R7, 0x7632, R7 ;  /* 0x0000763207077816 */ /* 0x000fc60000000007 */
[----:B-1----:R-:W2:Y:S01]  /*2ee40*/  LDL.LU R6, [R1+0xe10] ;  /* 0x000e100001067983 */ /* 0x002ea20000300800 */
[C---:B----4-:R-:W-:Y:S01]  /*2ee50*/  IMAD R5, R135.reuse, R130, RZ ;  /* 0x0000008287057224 */ /* 0x050fe200078e02ff */
[----:B------:R-:W-:Y:S01]  /*2ee60*/  ISETP.LT.AND P2, PT, R135, UR5, !P0 ;  /* 0x0000000587007c0c */ /* 0x000fe2000c741270 */
[----:B------:R-:W-:-:S03]  /*2ee70*/  ULDC UR5, c[0x0][0x22c] ;  /* 0x00008b0000057ab9 */ /* 0x000fc60000000800 */
[----:B------:R-:W-:-:S04]  /*2ee80*/  LEA R4, P1, R5, R3, 0x1 ;  /* 0x0000000305047211 */ /* 0x000fc800078208ff */
[----:B------:R-:W-:-:S05]  /*2ee90*/  LEA.HI.X.SX32 R5, R5, R0, 0x1, P1 ;  /* 0x0000000005057211 */ /* 0x000fca00008f0eff */
[----:B------:R1:W-:Y:S02]  /*2eea0*/  @P2 STG.E.U16 desc[UR56][R4.64], R7 ;  /* 0x0000000704002986 */ /* 0x0003e4000c101538 */
[C---:B-1----:R-:W-:Y:S01]  /*2eeb0*/  IMAD R5, R134.reuse, R130, RZ ;  /* 0x0000008286057224 */ /* 0x042fe200078e02ff */
[----:B------:R-:W-:Y:S01]  /*2eec0*/  ISETP.LT.AND P2, PT, R134, UR5, !P0 ;  /* 0x0000000586007c0c */ /* 0x000fe2000c741270 */
[----:B------:R-:W-:-:S03]  /*2eed0*/  ULDC UR5, c[0x0][0x22c] ;  /* 0x00008b0000057ab9 */ /* 0x000fc60000000800 */
[----:B------:R-:W-:-:S04]  /*2eee0*/  LEA R4, P1, R5, R3, 0x1 ;  /* 0x0000000305047211 */ /* 0x000fc800078208ff */
[----:B------:R-:W-:-:S05]  /*2eef0*/  LEA.HI.X.SX32 R5, R5, R0, 0x1, P1 ;  /* 0x0000000005057211 */ /* 0x000fca00008f0eff */
[----:B0-----:R0:W-:Y:S02]  /*2ef00*/  @P2 STG.E.U16 desc[UR56][R4.64], R108 ;  /* 0x0000006c04002986 */ /* 0x0011e4000c101538 */
[C---:B0-----:R-:W-:Y:S01]  /*2ef10*/  IMAD R5, R133.reuse, R130, RZ ;  /* 0x0000008285057224 */ /* 0x041fe200078e02ff */
[----:B------:R-:W-:Y:S01]  /*2ef20*/  ISETP.LT.AND P2, PT, R133, UR5, !P0 ;  /* 0x0000000585007c0c */ /* 0x000fe2000c741270 */
[----:B------:R-:W-:-:S03]  /*2ef30*/  ULDC UR5, c[0x0][0x22c] ;  /* 0x00008b0000057ab9 */ /* 0x000fc60000000800 */
[----:B------:R-:W-:-:S04]  /*2ef40*/  LEA R4, P1, R5, R3, 0x1 ;  /* 0x0000000305047211 */ /* 0x000fc800078208ff */
[----:B------:R-:W-:-:S05]  /*2ef50*/  LEA.HI.X.SX32 R5, R5, R0, 0x1, P1 ;  /* 0x0000000005057211 */ /* 0x000fca00008f0eff */
[----:B------:R0:W-:Y:S01]  /*2ef60*/  @P2 STG.E.U16 desc[UR56][R4.64], R109 ;  /* 0x0000006d04002986 */ /* 0x0001e2000c101538 */
[C---:B---3--:R-:W-:Y:S01]  /*2ef70*/  ISETP.LT.AND P2, PT, R132.reuse, UR5, !P0 ;  /* 0x0000000584007c0c */ /* 0x048fe2000c741270 */
[----:B0-----:R-:W-:Y:S01]  /*2ef80*/  IMAD R5, R132, R130, RZ ;  /* 0x0000008284057224 */ /* 0x001fe200078e02ff */
[----:B------:R-:W-:Y:S01]  /*2ef90*/  ULDC UR5, c[0x0][0x22c] ;  /* 0x00008b0000057ab9 */ /* 0x000fe20000000800 */
[----:B------:R-:W3:Y:S03]  /*2efa0*/  LDL.LU R132, [R1+0xe0c] ;  /* 0x000e0c0001847983 */ /* 0x000ee60000300800 */
[----:B------:R-:W-:-:S04]  /*2efb0*/  LEA R4, P1, R5, R3, 0x1 ;  /* 0x0000000305047211 */ /* 0x000fc800078208ff */
[----:B------:R-:W-:-:S05]  /*2efc0*/  LEA.HI.X.SX32 R5, R5, R0, 0x1, P1 ;  /* 0x0000000005057211 */ /* 0x000fca00008f0eff */
[----:B------:R0:W-:Y:S01]  /*2efd0*/  @P2 STG.E.U16 desc[UR56][R4.64], R110 ;  /* 0x0000006e04002986 */ /* 0x0001e2000c101538 */
[C---:B--2---:R-:W-:Y:S01]  /*2efe0*/  ISETP.LT.AND P2, PT, R131.reuse, UR5, !P0 ;  /* 0x0000000583007c0c */ /* 0x044fe2000c741270 */
[----:B0-----:R-:W-:Y:S01]  /*2eff0*/  IMAD R5, R131, R130, RZ ;  /* 0x0000008283057224 */ /* 0x001fe200078e02ff */
[----:B------:R-:W-:Y:S01]  /*2f000*/  ULDC UR5, c[0x0][0x22c] ;  /* 0x00008b0000057ab9 */ /* 0x000fe20000000800 */
[----:B------:R-:W2:Y:S03]  /*2f010*/  LDL.LU R131, [R1+0xe08] ;  /* 0x000e080001837983 */ /* 0x000ea60000300800 */
[----:B------:R-:W-:-:S04]  /*2f020*/  LEA R4, P1, R5, R3, 0x1 ;  /* 0x0000000305047211 */ /* 0x000fc800078208ff */
[----:B------:R-:W-:-:S05]  /*2f030*/  LEA.HI.X.SX32 R5, R5, R0, 0x1, P1 ;  /* 0x0000000005057211 */ /* 0x000fca00008f0eff */
[----:B------:R0:W-:Y:S01]  /*2f040*/  @P2 STG.E.U16 desc[UR56][R4.64], R111 ;  /* 0x0000006f04002986 */ /* 0x0001e2000c101538 */
[C---:B------:R-:W-:Y:S01]  /*2f050*/  ISETP.LT.AND P2, PT, R129.reuse, UR5, !P0 ;  /* 0x0000000581007c0c */ /* 0x040fe2000c741270 */
[----:B------:R-:W-:Y:S01]  /*2f060*/  ULDC UR5, c[0x0][0x22c] ;  /* 0x00008b0000057ab9 */ /* 0x000fe20000000800 */
[----:B0-----:R-:W-:Y:S02]  /*2f070*/  IMAD R5, R129, R130, RZ ;  /* 0x0000008281057224 */ /* 0x001fe400078e02ff */
[----:B------:R-:W4:Y:S03]  /*2f080*/  LDL.LU R129, [R1+0xe04] ;  /* 0x000e040001817983 */ /* 0x000f260000300800 */
[----:B------:R-:W-:Y:S01]  /*2f090*/  LEA R4, P1, R5, R3, 0x1 ;  /* 0x0000000305047211 */ /* 0x000fe200078208ff */
[----:B------:R-:W4:Y:S01]  /*2f0a0*/  LDL.LU R7, [R1+0xe00] ;  /* 0x000e000001077983 */ /* 0x000f220000300800 */
[----:B------:R-:W-:-:S02]  /*2f0b0*/  PRMT R108, R108, 0x7632, R108 ;  /* 0x000076326c6c7816 */ /* 0x000fc4000000006c */
[----:B------:R-:W-:-:S05]  /*2f0c0*/  LEA.HI.X.SX32 R5, R5, R0, 0x1, P1 ;  /* 0x0000000005057211 */ /* 0x000fca00008f0eff */
[----:B------:R0:W-:Y:S01]  /*2f0d0*/  @P2 STG.E.U16 desc[UR56][R4.64], R108 ;  /* 0x0000006c04002986 */ /* 0x0001e2000c101538 */
[C---:B------:R-:W-:Y:S01]  /*2f0e0*/  ISETP.LT.AND P2, PT, R6.reuse, UR5, !P0 ;  /* 0x0000000506007c0c */ /* 0x040fe2000c741270 */
[----:B------:R-:W-:Y:S01]  /*2f0f0*/  ULDC UR5, c[0x0][0x22c] ;  /* 0x00008b0000057ab9 */ /* 0x000fe20000000800 */
[----:B------:R-:W-:Y:S01]  /*2f100*/  PRMT R109, R109, 0x7632, R109 ;  /* 0x000076326d6d7816 */ /* 0x000fe2000000006d */
[----:B0-----:R-:W-:Y:S02]  /*2f110*/  IMAD R5, R6, R130, RZ ;  /* 0x0000008206057224 */ /* 0x001fe400078e02ff */
[----:B------:R-:W4:Y:S03]  /*2f120*/  LDL.LU R6, [R1+0xdfc] ;  /* 0x000dfc0001067983 */ /* 0x000f260000300800 */
[C---:B------:R-:W-:Y:S01]  /*2f130*/  LEA R4, P1, R5.reuse, R3, 0x1 ;  /* 0x0000000305047211 */ /* 0x040fe200078208ff */
[----:B------:R-:W4:Y:S03]  /*2f140*/  LDL.LU R108, [R1+0xdf8] ;  /* 0x000df800016c7983 */ /* 0x000f260000300800 */
[----:B------:R-:W-:Y:S01]  /*2f150*/  LEA.HI.X.SX32 R5, R5, R0, 0x1, P1 ;  /* 0x0000000005057211 */ /* 0x000fe200008f0eff */
[----:B------:R-:W4:Y:S04]  /*2f160*/  LDL.LU R135, [R1+0xdf4] ;  /* 0x000df40001877983 */ /* 0x000f280000300800 */
[----:B------:R3:W-:Y:S01]  /*2f170*/  @P2 STG.E.U16 desc[UR56][R4.64], R109 ;  /* 0x0000006d04002986 */ /* 0x0007e2000c101538 */
[----:B------:R-:W-:-:S02]  /*2f180*/  PRMT R110, R110, 0x7632, R110 ;  /* 0x000076326e6e7816 */ /* 0x000fc4000000006e */
[----:B------:R-:W-:Y:S01]  /*2f190*/  PRMT R111, R111, 0x7632, R111 ;  /* 0x000076326f6f7816 */ /* 0x000fe2000000006f */
[----:B------:R-:W4:Y:S04]  /*2f1a0*/  LDL.LU R134, [R1+0xdf0] ;  /* 0x000df00001867983 */ /* 0x000f280000300800 */
[----:B------:R-:W4:Y:S01]  /*2f1b0*/  LDL.LU R133, [R1+0xdec] ;  /* 0x000dec0001857983 */ /* 0x000f220000300800 */
[C---:B---3--:R-:W-:Y:S01]  /*2f1c0*/  IMAD R5, R132.reuse, R130, RZ ;  /* 0x0000008284057224 */ /* 0x048fe200078e02ff */
[----:B------:R-:W-:Y:S01]  /*2f1d0*/  ISETP.LT.AND P2, PT, R132, UR5, !P0 ;  /* 0x0000000584007c0c */ /* 0x000fe2000c741270 */
[----:B------:R-:W-:-:S03]  /*2f1e0*/  ULDC UR5, c[0x0][0x22c] ;  /* 0x00008b0000057ab9 */ /* 0x000fc60000000800 */
[----:B------:R-:W-:-:S04]  /*2f1f0*/  LEA R4, P1, R5, R3, 0x1 ;  /* 0x0000000305047211 */ /* 0x000fc800078208ff */
[----:B------:R-:W-:-:S05]  /*2f200*/  LEA.HI.X.SX32 R5, R5, R0, 0x1, P1 ;  /* 0x0000000005057211 */ /* 0x000fca00008f0eff */
[----:B------:R2:W-:Y:S02]  /*2f210*/  @P2 STG.E.U16 desc[UR56][R4.64], R110 ;  /* 0x0000006e04002986 */ /* 0x0005e4000c101538 */
[C---:B--2---:R-:W-:Y:S01]  /*2f220*/  IMAD R5, R131.reuse, R130, RZ ;  /* 0x0000008283057224 */ /* 0x044fe200078e02ff */
[----:B------:R-:W-:Y:S01]  /*2f230*/  ISETP.LT.AND P2, PT, R131, UR5, !P0 ;  /* 0x0000000583007c0c */ /* 0x000fe2000c741270 */
[----:B------:R-:W-:-:S03]  /*2f240*/  ULDC UR5, c[0x0][0x22c] ;  /* 0x00008b0000057ab9 */ /* 0x000fc60000000800 */
[----:B------:R-:W-:-:S04]  /*2f250*/  LEA R4, P1, R5, R3, 0x1 ;  /* 0x0000000305047211 */ /* 0x000fc800078208ff */
[----:B------:R-:W-:-:S05]  /*2f260*/  LEA.HI.X.SX32 R5, R5, R0, 0x1, P1 ;  /* 0x0000000005057211 */ /* 0x000fca00008f0eff */
[----:B------:R0:W-:Y:S04]  /*2f270*/  @P2 STG.E.U16 desc[UR56][R4.64], R111 ;  /* 0x0000006f04002986 */ /* 0x0001e8000c101538 */
[----:B0-----:R-:W2:Y:S04]  /*2f280*/  LDL.LU R111, [R1+0xde8] ;  /* 0x000de800016f7983 */ /* 0x001ea80000300800 */
[----:B------:R-:W3:Y:S04]  /*2f290*/  LDL.LU R132, [R1+0xde4] ;  /* 0x000de40001847983 */ /* 0x000ee80000300800 */
[----:B------:R-:W3:Y:S01]  /*2f2a0*/  LDL.LU R131, [R1+0xde0] ;  /* 0x000de00001837983 */ /* 0x000ee20000300800 */
[C---:B----4-:R-:W-:Y:S01]  /*2f2b0*/  ISETP.LT.AND P1, PT, R129.reuse, UR5, !P0 ;  /* 0x0000000581007c0c */ /* 0x050fe2000c721270 */
[----:B------:R-:W-:Y:S01]  /*2f2c0*/  IMAD R5, R129, R130, RZ ;  /* 0x0000008281057224 */ /* 0x000fe200078e02ff */
[----:B------:R-:W-:Y:S01]  /*2f2d0*/  ISETP.LT.AND P2, PT, R7, UR6, !P0 ;  /* 0x0000000607007c0c */ /* 0x000fe2000c741270 */
[----:B------:R-:W4:Y:S01]  /*2f2e0*/  LDL.LU R129, [R1+0xddc] ;  /* 0x000ddc0001817983 */ /* 0x000f220000300800 */
[----:B------:R-:W-:-:S02]  /*2f2f0*/  ULDC UR5, c[0x0][0x22c] ;  /* 0x00008b0000057ab9 */ /* 0x000fc40000000800 */
[-C--:B------:R-:W-:Y:S01]  /*2f300*/  LEA R4, P5, R5, R3.reuse, 0x1 ;  /* 0x0000000305047211 */ /* 0x080fe200078a08ff */
[----:B------:R-:W-:Y:S01]  /*2f310*/  IMAD R7, R7, R130, RZ ;  /* 0x0000008207077224 */ /* 0x000fe200078e02ff */
[----:B------:R-:W-:Y:S02]  /*2f320*/  ULDC UR6, c[0x0][0x22c] ;  /* 0x00008b0000067ab9 */ /* 0x000fe40000000800 */
[----:B------:R-:W-:Y:S01]  /*2f330*/  LEA.HI.X.SX32 R5, R5, R0, 0x1, P5 ;  /* 0x0000000005057211 */ /* 0x000fe200028f0eff */
[CC--:B------:R-:W-:Y:S01]  /*2f340*/  IMAD R109, R6.reuse, R130.reuse, RZ ;  /* 0x00000082066d7224 */ /* 0x0c0fe200078e02ff */
[----:B------:R-:W-:Y:S01]  /*2f350*/  ISETP.LT.AND P3, PT, R6, UR5, !P0 ;  /* 0x0000000506007c0c */ /* 0x000fe2000c761270 */
[C---:B------:R-:W-:Y:S01]  /*2f360*/  IMAD R110, R108.reuse, R130, RZ ;  /* 0x000000826c6e7224 */ /* 0x040fe200078e02ff */
[----:B------:R-:W-:Y:S01]  /*2f370*/  ISETP.LT.AND P5, PT, R108, UR6, !P0 ;  /* 0x000000066c007c0c */ /* 0x000fe2000c7a1270 */
[----:B------:R0:W-:Y:S01]  /*2f380*/  @P1 STG.E.U16 desc[UR56][R4.64], R100 ;  /* 0x0000006404001986 */ /* 0x0001e2000c101538 */
[-C--:B------:R-:W-:Y:S01]  /*2f390*/  LEA R6, P4, R7, R3.reuse, 0x1 ;  /* 0x0000000307067211 */ /* 0x080fe200078808ff */
[----:B------:R-:W-:Y:S01]  /*2f3a0*/  ULDC UR5, c[0x0][0x22c] ;  /* 0x00008b0000057ab9 */ /* 0x000fe20000000800 */
[----:B------:R-:W-:Y:S01]  /*2f3b0*/  LEA R108, P6, R109, R3, 0x1 ;  /* 0x000000036d6c7211 */ /* 0x000fe200078c08ff */
[----:B------:R-:W-:Y:S01]  /*2f3c0*/  ULDC UR6, c[0x0][0x22c] ;  /* 0x00008b0000067ab9 */ /* 0x000fe20000000800 */
[----:B------:R-:W-:-:S02]  /*2f3d0*/  LEA.HI.X.SX32 R7, R7, R0, 0x1, P4 ;  /* 0x0000000007077211 */ /* 0x000fc400020f0eff */
[-C--:B------:R-:W-:Y:S02]  /*2f3e0*/  LEA.HI.X.SX32 R109, R109, R0.reuse, 0x1, P6 ;  /* 0x000000006d6d7211 */ /* 0x080fe400030f0eff */
[CC--:B0-----:R-:W-:Y:S01]  /*2f3f0*/  LEA R4, P1, R110.reuse, R3.reuse, 0x1 ;  /* 0x000000036e047211 */ /* 0x0c1fe200078208ff */
[----:B------:R0:W-:Y:S03]  /*2f400*/  @P2 STG.E.U16 desc[UR56][R6.64], R101 ;  /* 0x0000006506002986 */ /* 0x0001e6000c101538 */
[----:B------:R-:W-:Y:S01]  /*2f410*/  LEA.HI.X.SX32 R5, R110, R0, 0x1, P1 ;  /* 0x000000006e057211 */ /* 0x000fe200008f0eff */
[----:B------:R1:W-:Y:S04]  /*2f420*/  @P3 STG.E.U16 desc[UR56][R108.64], R102 ;  /* 0x000000666c003986 */ /* 0x0003e8000c101538 */
[----:B------:R1:W-:Y:S01]  /*2f430*/  @P5 STG.E.U16 desc[UR56][R4.64], R103 ;  /* 0x0000006704005986 */ /* 0x0003e2000c101538 */
[----:B------:R-:W-:Y:S01]  /*2f440*/  ISETP.LT.AND P1, PT, R135, UR5, !P0 ;  /* 0x0000000587007c0c */ /* 0x000fe2000c721270 */
[----:B------:R-:W-:Y:S01]  /*2f450*/  ULDC UR5, c[0x0][0x22c] ;  /* 0x00008b0000057ab9 */ /* 0x000fe20000000800 */
[----:B------:R-:W-:Y:S01]  /*2f460*/  ISETP.LT.AND P3, PT, R134, UR6, !P0 ;  /* 0x0000000686007c0c */ /* 0x000fe2000c761270 */
[CC--:B0-----:R-:W-:Y:S01]  /*2f470*/  IMAD R7, R133.reuse, R130.reuse, RZ ;  /* 0x0000008285077224 */ /* 0x0c1fe200078e02ff */
[----:B------:R-:W-:Y:S01]  /*2f480*/  ISETP.LT.AND P2, PT, R133, UR7, !P0 ;  /* 0x0000000785007c0c */ /* 0x000fe2000c741270 */
[----:B------:R-:W-:Y:S01]  /*2f490*/  ULDC UR6, c[0x0][0x22c] ;  /* 0x00008b0000067ab9 */ /* 0x000fe20000000800 */
[----:B------:R-:W4:Y:S01]  /*2f4a0*/  LDL.LU R133, [R1+0xdd8] ;  /* 0x000dd80001857983 */ /* 0x000f220000300800 */
[----:B-1----:R-:W-:Y:S01]  /*2f4b0*/  PRMT R109, R101, 0x7632, R109 ;  /* 0x00007632656d7816 */ /* 0x002fe2000000006d */
[-C--:B------:R-:W-:Y:S01]  /*2f4c0*/  IMAD R5, R135, R130.reuse, RZ ;  /* 0x0000008287057224 */ /* 0x080fe200078e02ff */
[----:B------:R-:W-:Y:S01]  /*2f4d0*/  PRMT R108, R100, 0x7632, R108 ;  /* 0x00007632646c7816 */ /* 0x000fe2000000006c */
[----:B------:R-:W-:Y:S01]  /*2f4e0*/  IMAD R101, R134, R130, RZ ;  /* 0x0000008286657224 */ /* 0x000fe200078e02ff */
[----:B------:R-:W-:Y:S01]  /*2f4f0*/  PRMT R110, R102, 0x7632, R110 ;  /* 0x00007632666e7816 */ /* 0x000fe2000000006e */
[----:B------:R-:W-:Y:S01]  /*2f500*/  ULDC UR7, c[0x0][0x22c] ;  /* 0x00008b0000077ab9 */ /* 0x000fe20000000800 */
[----:B------:R-:W-:-:S02]  /*2f510*/  LEA R4, P6, R5, R3, 0x1 ;  /* 0x0000000305047211 */ /* 0x000fc400078c08ff */
[-C--:B------:R-:W-:Y:S02]  /*2f520*/  LEA R100, P5, R101, R3.reuse, 0x1 ;  /* 0x0000000365647211 */ /* 0x080fe400078a08ff */
[-C--:B------:R-:W-:Y:S02]  /*2f530*/  LEA.HI.X.SX32 R5, R5, R0.reuse, 0x1, P6 ;  /* 0x0000000005057211 */ /* 0x080fe400030f0eff */
[----:B------:R-:W-:Y:S02]  /*2f540*/  LEA R6, P6, R7, R3, 0x1 ;  /* 0x0000000307067211 */ /* 0x000fe400078c08ff */
[-C--:B------:R-:W-:Y:S02]  /*2f550*/  LEA.HI.X.SX32 R101, R101, R0.reuse, 0x1, P5 ;  /* 0x0000000065657211 */ /* 0x080fe400028f0eff */
[----:B------:R-:W-:Y:S01]  /*2f560*/  LEA.HI.X.SX32 R7, R7, R0, 0x1, P6 ;  /* 0x0000000007077211 */ /* 0x000fe200030f0eff */
[----:B------:R3:W-:Y:S01]  /*2f570*/  @P1 STG.E.U16 desc[UR56][R4.64], R108 ;  /* 0x0000006c04001986 */ /* 0x0007e2000c101538 */
[----:B------:R-:W-:-:S03]  /*2f580*/  PRMT R128, R103, 0x7632, R128 ;  /* 0x0000763267807816 */ /* 0x000fc60000000080 */
[----:B------:R-:W-:Y:S04]  /*2f590*/  @P3 STG.E.U16 desc[UR56][R100.64], R109 ;  /* 0x0000006d64003986 */ /* 0x000fe8000c101538 */
[----:B------:R0:W-:Y:S01]  /*2f5a0*/  @P2 STG.E.U16 desc[UR56][R6.64], R110 ;  /* 0x0000006e06002986 */ /* 0x0001e2000c101538 */
[C---:B--2---:R-:W-:Y:S01]  /*2f5b0*/  ISETP.LT.AND P4, PT, R111.reuse, UR8, !P0 ;  /* 0x000000086f007c0c */ /* 0x044fe2000c781270 */
[----:B------:R-:W-:Y:S01]  /*2f5c0*/  IMAD R111, R111, R130, RZ ;  /* 0x000000826f6f7224 */ /* 0x000fe200078e02ff */
[----:B------:R-:W-:-:S04]  /*2f5d0*/  ULDC UR8, c[0x0][0x22c] ;  /* 0x00008b0000087ab9 */ /* 0x000fc80000000800 */
[-C--:B------:R-:W-:Y:S01]  /*2f5e0*/  LEA R102, P5, R111, R3.reuse, 0x1 ;  /* 0x000000036f667211 */ /* 0x080fe200078a08ff */
[CC--:B---3--:R-:W-:Y:S01]  /*2f5f0*/  IMAD R5, R132.reuse, R130.reuse, RZ ;  /* 0x0000008284057224 */ /* 0x0c8fe200078e02ff */
[----:B------:R-:W-:Y:S01]  /*2f600*/  ISETP.LT.AND P1, PT, R132, UR5, !P0 ;  /* 0x0000000584007c0c */ /* 0x000fe2000c721270 */
[----:B0-----:R-:W-:Y:S01]  /*2f610*/  IMAD R7, R131, R130, RZ ;  /* 0x0000008283077224 */ /* 0x001fe200078e02ff */
[----:B------:R-:W-:Y:S01]  /*2f620*/  LEA.HI.X.SX32 R103, R111, R0, 0x1, P5 ;  /* 0x000000006f677211 */ /* 0x000fe200028f0eff */
[----:B------:R-:W2:Y:S01]  /*2f630*/  LDL.LU R132, [R1+0xdd4] ;  /* 0x000dd40001847983 */ /* 0x000ea20000300800 */
[----:B------:R-:W-:Y:S01]  /*2f640*/  ISETP.LT.AND P3, PT, R131, UR6, !P0 ;  /* 0x0000000683007c0c */ /* 0x000fe2000c761270 */
[----:B------:R-:W-:Y:S01]  /*2f650*/  ULDC UR5, c[0x0][0x22c] ;  /* 0x00008b0000057ab9 */ /* 0x000fe20000000800 */
[----:B----4-:R-:W-:Y:S01]  /*2f660*/  ISETP.LT.AND P2, PT, R129, UR7, !P0 ;  /* 0x0000000781007c0c */ /* 0x010fe2000c741270 */
[----:B------:R-:W3:Y:S01]  /*2f670*/  LDL.LU R131, [R1+0xdd0] ;  /* 0x000dd00001837983 */ /* 0x000ee20000300800 */
[----:B------:R-:W-:Y:S01]  /*2f680*/  LEA R100, P6, R5, R3, 0x1 ;  /* 0x0000000305647211 */ /* 0x000fe200078c08ff */
[----:B------:R-:W-:Y:S01]  /*2f690*/  ULDC UR6, c[0x0][0x22c] ;  /* 0x00008b0000067ab9 */ /* 0x000fe20000000800 */
[----:B------:R-:W-:Y:S01]  /*2f6a0*/  ULDC UR7, c[0x0][0x22c] ;  /* 0x00008b0000077ab9 */ /* 0x000fe20000000800 */
[----:B------:R0:W-:Y:S04]  /*2f6b0*/  @P4 STG.E.U16 desc[UR56][R102.64], R128 ;  /* 0x0000008066004986 */ /* 0x0001e8000c101538 */
[----:B------:R-:W4:Y:S01]  /*2f6c0*/  LDL.LU R109, [R1+0xdcc] ;  /* 0x000dcc00016d7983 */ /* 0x000f220000300800 */
[----:B0-----:R-:W-:-:S03]  /*2f6d0*/  IMAD R103, R129, R130, RZ ;  /* 0x0000008281677224 */ /* 0x001fc600078e02ff */
[----:B------:R-:W4:Y:S04]  /*2f6e0*/  LDL.LU R129, [R1+0xdc8] ;  /* 0x000dc80001817983 */ /* 0x000f280000300800 */
[----:B------:R-:W4:Y:S04]  /*2f6f0*/  LDL.LU R128, [R1+0xdc4] ;  /* 0x000dc40001807983 */ /* 0x000f280000300800 */
[----:B------:R-:W4:Y:S04]  /*2f700*/  LDL.LU R111, [R1+0xdc0] ;  /* 0x000dc000016f7983 */ /* 0x000f280000300800 */
[----:B------:R-:W4:Y:S01]  /*2f710*/  LDL.LU R110, [R1+0xdbc] ;  /* 0x000dbc00016e7983 */ /* 0x000f220000300800 */
[----:B------:R-:W-:-:S02]  /*2f720*/  LEA R6, P4, R7, R3, 0x1 ;  /* 0x0000000307067211 */ /* 0x000fc400078808ff */
[----:B------:R-:W-:Y:S02]  /*2f730*/  LEA R4, P5, R103, R3, 0x1 ;  /* 0x0000000367047211 */ /* 0x000fe400078a08ff */
[-C--:B------:R-:W-:Y:S02]  /*2f740*/  LEA.HI.X.SX32 R101, R5, R0.reuse, 0x1, P6 ;  /* 0x0000000005657211 */ /* 0x080fe400030f0eff */
[-C--:B------:R-:W-:Y:S02]  /*2f750*/  LEA.HI.X.SX32 R7, R7, R0.reuse, 0x1, P4 ;  /* 0x0000000007077211 */ /* 0x080fe400020f0eff */
[----:B------:R-:W-:Y:S01]  /*2f760*/  LEA.HI.X.SX32 R5, R103, R0, 0x1, P5 ;  /* 0x0000000067057211 */ /* 0x000fe200028f0eff */
[C---:B------:R-:W-:Y:S01]  /*2f770*/  IMAD R108, R133.reuse, R130, RZ ;  /* 0x00000082856c7224 */ /* 0x040fe200078e02ff */
[----:B------:R-:W-:Y:S01]  /*2f780*/  ISETP.LT.AND P6, PT, R133, UR5, !P0 ;  /* 0x0000000585007c0c */ /* 0x000fe2000c7c1270 */
[----:B------:R0:W-:Y:S01]  /*2f790*/  @P1 STG.E.U16 desc[UR56][R100.64], R92 ;  /* 0x0000005c64001986 */ /* 0x0001e2000c101538 */
[----:B------:R-:W-:-:S02]  /*2f7a0*/  ULDC UR5, c[0x0][0x22c] ;  /* 0x00008b0000057ab9 */ /* 0x000fc40000000800 */
[C---:B------:R-:W-:Y:S01]  /*2f7b0*/  LEA R102, P4, R108.reuse, R3, 0x1 ;  /* 0x000000036c667211 */ /* 0x040fe200078808ff */
[----:B------:R-:W-:Y:S03]  /*2f7c0*/  @P3 STG.E.U16 desc[UR56][R6.64], R93 ;  /* 0x0000005d06003986 */ /* 0x000fe6000c101538 */
[----:B------:R-:W-:Y:S01]  /*2f7d0*/  LEA.HI.X.SX32 R103, R108, R0, 0x1, P4 ;  /* 0x000000006c677211 */ /* 0x000fe200020f0eff */
[----:B------:R-:W-:Y:S01]  /*2f7e0*/  @P2 STG.E.U16 desc[UR56][R4.64], R94 ;  /* 0x0000005e04002986 */ /* 0x000fe2000c101538 */
[----:B0-----:R-:W-:-:S03]  /*2f7f0*/  PRMT R101, R93, 0x7632, R101 ;  /* 0x000076325d657816 */ /* 0x001fc60000000065 */
[----:B------:R0:W-:Y:S01]  /*2f800*/  @P6 STG.E.U16 desc[UR56][R102.64], R95 ;  /* 0x0000005f66006986 */ /* 0x0001e2000c101538 */
[----:B------:R-:W-:Y:S02]  /*2f810*/  PRMT R100, R92, 0x7632, R100 ;  /* 0x000076325c647816 */ /* 0x000fe40000000064 */
[----:B------:R-:W-:Y:S02]  /*2f820*/  PRMT R108, R95, 0x7632, R108 ;  /* 0x000076325f6c7816 */ /* 0x000fe4000000006c */
[----:B0-----:R-:W-:Y:S01]  /*2f830*/  PRMT R102, R94, 0x7632, R102 ;  /* 0x000076325e667816 */ /* 0x001fe20000000066 */
[CC--:B--2---:R-:W-:Y:S01]  /*2f840*/  IMAD R5, R132.reuse, R130.reuse, RZ ;  /* 0x0000008284057224 */ /* 0x0c4fe200078e02ff */
[----:B------:R-:W-:Y:S01]  /*2f850*/  ISETP.LT.AND P1, PT, R132, UR5, !P0 ;  /* 0x0000000584007c0c */ /* 0x000fe2000c721270 */
[----:B------:R-:W-:Y:S01]  /*2f860*/  ULDC UR5, c[0x0][0x22c] ;  /* 0x00008b0000057ab9 */ /* 0x000fe20000000800 */
[C---:B---3--:R-:W-:Y:S01]  /*2f870*/  IMAD R93, R131.reuse, R130, RZ ;  /* 0x00000082835d7224 */ /* 0x048fe200078e02ff */
[----:B------:R-:W-:Y:S01]  /*2f880*/  ISETP.LT.AND P3, PT, R131, UR6, !P0 ;  /* 0x0000000683007c0c */ /* 0x000fe2000c761270 */
[----:B------:R-:W-:Y:S01]  /*2f890*/  ULDC UR6, c[0x0][0x22c] ;  /* 0x00008b0000067ab9 */ /* 0x000fe20000000800 */
[----:B------:R-:W-:-:S02]  /*2f8a0*/  LEA R4, P6, R5, R3, 0x1 ;  /* 0x0000000305047211 */ /* 0x000fc400078c08ff */
[-C--:B------:R-:W-:Y:S01]  /*2f8b0*/  LEA R92, P5, R93, R3.reuse, 0x1 ;  /* 0x000000035d5c7211 */ /* 0x080fe200078a08ff */
[C---:B----4-:R-:W-:Y:S01]  /*2f8c0*/  IMAD R7, R109.reuse, R130, RZ ;  /* 0x000000826d077224 */ /* 0x050fe200078e02ff */
[----:B------:R-:W-:Y:S01]  /*2f8d0*/  ISETP.LT.AND P2, PT, R109, UR7, !P0 ;  /* 0x000000076d007c0c */ /* 0x000fe2000c741270 */
[----:B------:R-:W-:Y:S01]  /*2f8e0*/  ULDC UR7, c[0x0][0x22c] ;  /* 0x00008b0000077ab9 */ /* 0x000fe20000000800 */
[----:B------:R-:W-:Y:S01]  /*2f8f0*/  LEA.HI.X.SX32 R5, R5, R0, 0x1, P6 ;  /* 0x0000000005057211 */ /* 0x000fe200030f0eff */
[----:B------:R-:W2:Y:S01]  /*2f900*/  LDL.LU R109, [R1+0xdb8] ;  /* 0x000db800016d7983 */ /* 0x000ea20000300800 */
[-C--:B------:R-:W-:Y:S01]  /*2f910*/  LEA R6, P6, R7, R3.reuse, 0x1 ;  /* 0x0000000307067211 */ /* 0x080fe200078c08ff */
[C---:B------:R-:W-:Y:S01]  /*2f920*/  IMAD R103, R129.reuse, R130, RZ ;  /* 0x0000008281677224 */ /* 0x040fe200078e02ff */
[----:B------:R-:W-:Y:S02]  /*2f930*/  ISETP.LT.AND P4, PT, R129, UR8, !P0 ;  /* 0x0000000881007c0c */ /* 0x000fe4000c781270 */
[-C--:B------:R-:W-:Y:S01]  /*2f940*/  LEA.HI.X.SX32 R93, R93, R0.reuse, 0x1, P5 ;  /* 0x000000005d5d7211 */ /* 0x080fe200028f0eff */
[----:B------:R-:W-:Y:S01]  /*2f950*/  @P1 STG.E.U16 desc[UR56][R4.64], R100 ;  /* 0x0000006404001986 */ /* 0x000fe2000c101538 */
[----:B------:R-:W-:Y:S01]  /*2f960*/  LEA R94, P5, R103, R3, 0x1 ;  /* 0x00000003675e7211 */ /* 0x000fe200078a08ff */
[----:B------:R-:W-:Y:S01]  /*2f970*/  ULDC UR8, c[0x0][0x22c] ;  /* 0x00008b0000087ab9 */ /* 0x000fe20000000800 */
[----:B------:R-:W-:-:S02]  /*2f980*/  LEA.HI.X.SX32 R7, R7, R0, 0x1, P6 ;  /* 0x0000000007077211 */ /* 0x000fc400030f0eff */
[----:B------:R-:W-:Y:S01]  /*2f990*/  LEA.HI.X.SX32 R95, R103, R0, 0x1, P5 ;  /* 0x00000000675f7211 */ /* 0x000fe200028f0eff */
[----:B------:R-:W-:Y:S04]  /*2f9a0*/  @P3 STG.E.U16 desc[UR56][R92.64], R101 ;  /* 0x000000655c003986 */ /* 0x000fe8000c101538 */
[----:B------:R-:W-:Y:S04]  /*2f9b0*/  @P2 STG.E.U16 desc[UR56][R6.64], R102 ;  /* 0x0000006606002986 */ /* 0x000fe8000c101538 */
[----:B------:R0:W-:Y:S04]  /*2f9c0*/  @P4 STG.E.U16 desc[UR56][R94.64], R108 ;  /* 0x0000006c5e004986 */ /* 0x0001e8000c101538 */
[----:B0-----:R-:W3:Y:S04]  /*2f9d0*/  LDL.LU R108, [R1+0xdb4] ;  /* 0x000db400016c7983 */ /* 0x001ee80000300800 */
[----:B------:R-:W4:Y:S04]  /*2f9e0*/  LDL.LU R103, [R1+0xdb0] ;  /* 0x000db00001677983 */ /* 0x000f280000300800 */
[----:B------:R-:W4:Y:S01]  /*2f9f0*/  LDL.LU R102, [R1+0xdac] ;  /* 0x000dac0001667983 */ /* 0x000f220000300800 */
[C---:B------:R-:W-:Y:S01]  /*2fa00*/  ISETP.LT.AND P2, PT, R110.reuse, UR7, !P0 ;  /* 0x000000076e007c0c */ /* 0x040fe2000c741270 */
[----:B------:R-:W-:-:S02]  /*2fa10*/  IMAD R95, R110, R130, RZ ;  /* 0x000000826e5f7224 */ /* 0x000fc400078e02ff */
[CC--:B------:R-:W-:Y:S01]  /*2fa20*/  IMAD R5, R128.reuse, R130.reuse, RZ ;  /* 0x0000008280057224 */ /* 0x0c0fe200078e02ff */
[----:B------:R-:W4:Y:S01]  /*2fa30*/  LDL.LU R101, [R1+0xda8] ;  /* 0x000da80001657983 */ /* 0x000f220000300800 */
[----:B------:R-:W-:Y:S01]  /*2fa40*/  ISETP.LT.AND P1, PT, R128, UR5, !P0 ;  /* 0x0000000580007c0c */ /* 0x000fe2000c721270 */
[C---:B------:R-:W-:Y:S01]  /*2fa50*/  IMAD R7, R111.reuse, R130, RZ ;  /* 0x000000826f077224 */ /* 0x040fe200078e02ff */
[----:B------:R-:W-:Y:S01]  /*2fa60*/  ISETP.LT.AND P3, PT, R111, UR6, !P0 ;  /* 0x000000066f007c0c */ /* 0x000fe2000c761270 */
[----:B------:R-:W4:Y:S01]  /*2fa70*/  LDL.LU R110, [R1+0xda4] ;  /* 0x000da400016e7983 */ /* 0x000f220000300800 */
[-C--:B------:R-:W-:Y:S01]  /*2fa80*/  LEA R92, P6, R5, R3.reuse, 0x1 ;  /* 0x00000003055c7211 */ /* 0x080fe200078c08ff */
[----:B------:R-:W-:Y:S01]  /*2fa90*/  ULDC UR5, c[0x0][0x22c] ;  /* 0x00008b0000057ab9 */ /* 0x000fe20000000800 */
[-C--:B------:R-:W-:Y:S01]  /*2faa0*/  LEA R6, P4, R7, R3.reuse, 0x1 ;  /* 0x0000000307067211 */ /* 0x080fe200078808ff */
[----:B------:R-:W-:Y:S01]  /*2fab0*/  ULDC UR6, c[0x0][0x22c] ;  /* 0x00008b0000067ab9 */ /* 0x000fe20000000800 */
[----:B------:R-:W-:Y:S01]  /*2fac0*/  LEA R4, P5, R95, R3, 0x1 ;  /* 0x000000035f047211 */ /* 0x000fe200078a08ff */
[----:B------:R-:W-:Y:S01]  /*2fad0*/  ULDC UR7, c[0x0][0x22c] ;  /* 0x00008b0000077ab9 */ /* 0x000fe20000000800 */
[----:B------:R-:W-:-:S02]  /*2fae0*/  LEA.HI.X.SX32 R93, R5, R0, 0x1, P6 ;  /* 0x00000000055d7211 */ /* 0x000fc400030f0eff */
[-C--:B------:R-:W-:Y:S02]  /*2faf0*/  LEA.HI.X.SX32 R7, R7, R0.reuse, 0x1, P4 ;  /* 0x0000000007077211 */ /* 0x080fe400020f0eff */
[----:B------:R-:W-:Y:S01]  /*2fb00*/  LEA.HI.X.SX32 R5, R95, R0, 0x1, P5 ;  /* 0x000000005f057211 */ /* 0x000fe200028f0eff */
[----:B------:R0:W-:Y:S04]  /*2fb10*/  @P1 STG.E.U16 desc[UR56][R92.64], R84 ;  /* 0x000000545c001986 */ /* 0x0001e8000c101538 */
[----:B------:R-:W-:Y:S04]  /*2fb20*/  @P3 STG.E.U16 desc[UR56][R6.64], R85 ;  /* 0x0000005506003986 */ /* 0x000fe8000c101538 */
[----:B------:R3:W-:Y:S01]  /*2fb30*/  @P2 STG.E.U16 desc[UR56][R4.64], R86 ;  /* 0x0000005604002986 */ /* 0x0007e2000c101538 */
[----:B0-----:R-:W-:-:S02]  /*2fb40*/  PRMT R93, R85, 0x7632, R93 ;  /* 0x00007632555d7816 */ /* 0x001fc4000000005d */
[----:B------:R-:W-:Y:S01]  /*2fb50*/  PRMT R92, R84, 0x7632, R92 ;  /* 0x00007632545c7816 */ /* 0x000fe2000000005c */
[C---:B--2---:R-:W-:Y:S01]  /*2fb60*/  IMAD R100, R109.reuse, R130, RZ ;  /* 0x000000826d647224 */ /* 0x044fe200078e02ff */
[----:B------:R-:W-:Y:S01]  /*2fb70*/  ISETP.LT.AND P6, PT, R109, UR5, !P0 ;  /* 0x000000056d007c0c */ /* 0x000fe2000c7c1270 */
[----:B------:R-:W-:Y:S01]  /*2fb80*/  ULDC UR5, c[0x0][0x22c] ;  /* 0x00008b0000057ab9 */ /* 0x000fe20000000800 */
[----:B------:R-:W2:Y:S02]  /*2fb90*/  LDL.LU R109, [R1+0xda0] ;  /* 0x000da000016d7983 */ /* 0x000ea40000300800 */
[----:B------:R-:W-:-:S04]  /*2fba0*/  LEA R94, P4, R100, R3, 0x1 ;  /* 0x00000003645e7211 */ /* 0x000fc800078808ff */
[----:B------:R-:W-:-:S05]  /*2fbb0*/  LEA.HI.X.SX32 R95, R100, R0, 0x1, P4 ;  /* 0x00000000645f7211 */ /* 0x000fca00020f0eff */
[----:B------:R0:W-:Y:S01]  /*2fbc0*/  @P6 STG.E.U16 desc[UR56][R94.64], R87 ;  /* 0x000000575e006986 */ /* 0x0001e2000c101538 */
[CC--:B---3--:R-:W-:Y:S01]  /*2fbd0*/  IMAD R5, R108.reuse, R130.reuse, RZ ;  /* 0x000000826c057224 */ /* 0x0c8fe200078e02ff */
[----:B------:R-:W-:Y:S01]  /*2fbe0*/  ISETP.LT.AND P1, PT, R108, UR5, !P0 ;  /* 0x000000056c007c0c */ /* 0x000fe2000c721270 */
[----:B------:R-:W-:Y:S01]  /*2fbf0*/  ULDC UR5, c[0x0][0x22c] ;  /* 0x00008b0000057ab9 */ /* 0x000fe20000000800 */
[----:B------:R-:W3:Y:S01]  /*2fc00*/  LDL.LU R108, [R1+0xd9c] ;  /* 0x000d9c00016c7983 */ /* 0x000ee20000300800 */
[C---:B----4-:R-:W-:Y:S01]  /*2fc10*/  ISETP.LT.AND P3, PT, R103.reuse, UR6, !P0 ;  /* 0x0000000667007c0c */ /* 0x050fe2000c761270 */
[-C--:B------:R-:W-:Y:S01]  /*2fc20*/  IMAD R85, R103, R130.reuse, RZ ;  /* 0x0000008267557224 */ /* 0x080fe200078e02ff */
[-C--:B------:R-:W-:Y:S01]  /*2fc30*/  LEA R4, P6, R5, R3.reuse, 0x1 ;  /* 0x0000000305047211 */ /* 0x080fe200078c08ff */
[----:B------:R-:W4:Y:S01]  /*2fc40*/  LDL.LU R103, [R1+0xd98] ;  /* 0x000d980001677983 */ /* 0x000f220000300800 */
[C---:B------:R-:W-:Y:S01]  /*2fc50*/  IMAD R7, R102.reuse, R130, RZ ;  /* 0x0000008266077224 */ /* 0x040fe200078e02ff */
[----:B------:R-:W-:Y:S01]  /*2fc60*/  ISETP.LT.AND P2, PT, R102, UR7, !P0 ;  /* 0x0000000766007c0c */ /* 0x000fe2000c741270 */
[----:B------:R-:W-:Y:S01]  /*2fc70*/  ULDC UR6, c[0x0][0x22c] ;  /* 0x00008b0000067ab9 */ /* 0x000fe20000000800 */
[-C--:B------:R-:W-:Y:S01]  /*2fc80*/  LEA R84, P5, R85, R3.reuse, 0x1 ;  /* 0x0000000355547211 */ /* 0x080fe200078a08ff */
[----:B------:R-:W4:Y:S01]  /*2fc90*/  LDL.LU R102, [R1+0xd94] ;  /* 0x000d940001667983 */ /* 0x000f220000300800 */
[----:B------:R-:W-:Y:S01]  /*2fca0*/  LEA.HI.X.SX32 R5, R5, R0, 0x1, P6 ;  /* 0x0000000005057211 */ /* 0x000fe200030f0eff */
[----:B0-----:R-:W-:Y:S01]  /*2fcb0*/  IMAD R95, R101, R130, RZ ;  /* 0x00000082655f7224 */ /* 0x001fe200078e02ff */
[----:B------:R-:W-:Y:S01]  /*2fcc0*/  LEA R6, P6, R7, R3, 0x1 ;  /* 0x0000000307067211 */ /* 0x000fe200078c08ff */
[----:B------:R-:W-:Y:S01]  /*2fcd0*/  ULDC UR7, c[0x0][0x22c] ;  /* 0x00008b0000077ab9 */ /* 0x000fe20000000800 */
[----:B------:R-:W-:-:S02]  /*2fce0*/  LEA.HI.X.SX32 R85, R85, R0, 0x1, P5 ;  /* 0x0000000055557211 */ /* 0x000fc400028f0eff */
[----:B------:R-:W-:Y:S02]  /*2fcf0*/  PRMT R94, R86, 0x7632, R94 ;  /* 0x00007632565e7816 */ /* 0x000fe4000000005e */
[----:B------:R-:W-:Y:S01]  /*2fd00*/  LEA.HI.X.SX32 R7, R7, R0, 0x1, P6 ;  /* 0x0000000007077211 */ /* 0x000fe200030f0eff */
[----:B------:R0:W-:Y:S01]  /*2fd10*/  @P1 STG.E.U16 desc[UR56][R4.64], R92 ;  /* 0x0000005c04001986 */ /* 0x0001e2000c101538 */
[----:B------:R-:W-:Y:S01]  /*2fd20*/  ISETP.LT.AND P4, PT, R101, UR8, !P0 ;  /* 0x0000000865007c0c */ /* 0x000fe2000c781270 */
[----:B------:R-:W-:Y:S02]  /*2fd30*/  ULDC UR8, c[0x0][0x22c] ;  /* 0x00008b0000087ab9 */ /* 0x000fe40000000800 */
[----:B------:R1:W-:Y:S01]  /*2fd40*/  @P3 STG.E.U16 desc[UR56][R84.64], R93 ;  /* 0x0000005d54003986 */ /* 0x0003e2000c101538 */
[----:B------:R-:W-:-:S03]  /*2fd50*/  LEA R86, P5, R95, R3, 0x1 ;  /* 0x000000035f567211 */ /* 0x000fc600078a08ff */
[----:B------:R-:W4:Y:S04]  /*2fd60*/  LDL.LU R101, [R1+0xd90] ;  /* 0x000d900001657983 */ /* 0x000f280000300800 */
[----:B------:R-:W-:Y:S01]  /*2fd70*/  @P2 STG.E.U16 desc[UR56][R6.64], R94 ;  /* 0x0000005e06002986 */ /* 0x000fe2000c101538 */
[C---:B0-----:R-:W-:Y:S01]  /*2fd80*/  IMAD R5, R110.reuse, R130, RZ ;  /* 0x000000826e057224 */ /* 0x041fe200078e02ff */
[----:B------:R-:W-:Y:S01]  /*2fd90*/  ISETP.LT.AND P2, PT, R110, UR5, !P0 ;  /* 0x000000056e007c0c */ /* 0x000fe2000c741270 */
[----:B------:R-:W-:Y:S01]  /*2fda0*/  ULDC UR5, c[0x0][0x22c] ;  /* 0x00008b0000057ab9 */ /* 0x000fe20000000800 */
[----:B------:R-:W-:Y:S02]  /*2fdb0*/  PRMT R100, R87, 0x7632, R100 ;  /* 0x0000763257647816 */ /* 0x000fe40000000064 */
[----:B-1----:R-:W-:-:S02]  /*2fdc0*/  LEA R84, P1, R5, R3, 0x1 ;  /* 0x0000000305547211 */ /* 0x002fc400078208ff */
[-C--:B------:R-:W-:Y:S02]  /*2fdd0*/  LEA.HI.X.SX32 R87, R95, R0.reuse, 0x1, P5 ;  /* 0x000000005f577211 */ /* 0x080fe400028f0eff */
[----:B------:R-:W-:-:S03]  /*2fde0*/  LEA.HI.X.SX32 R85, R5, R0, 0x1, P1 ;  /* 0x0000000005557211 */ /* 0x000fc600008f0eff */
[----:B------:R0:W-:Y:S04]  /*2fdf0*/  @P4 STG.E.U16 desc[UR56][R86.64], R100 ;  /* 0x0000006456004986 */ /* 0x0001e8000c101538 */
[----:B------:R1:W-:Y:S04]  /*2fe00*/  @P2 STG.E.U16 desc[UR56][R84.64], R76 ;  /* 0x0000004c54002986 */ /* 0x0003e8000c101538 */
[----:B0-----:R-:W4:Y:S04]  /*2fe10*/  LDL.LU R100, [R1+0xd8c] ;  /* 0x000d8c0001647983 */ /* 0x001f280000300800 */
[----:B------:R-:W4:Y:S04]  /*2fe20*/  LDL.LU R95, [R1+0xd88] ;  /* 0x000d8800015f7983 */ /* 0x000f280000300800 */
[----:B------:R-:W4:Y:S04]  /*2fe30*/  LDL.LU R94, [R1+0xd84] ;  /* 0x000d8400015e7983 */ /* 0x000f280000300800 */
[----:B-1----:R-:W4:Y:S04]  /*2fe40*/  LDL.LU R85, [R1+0xd80] ;  /* 0x000d800001557983 */ /* 0x002f280000300800 */
[----:B------:R-:W4:Y:S01]  /*2fe50*/  LDL.LU R93, [R1+0xd7c] ;  /* 0x000d7c00015d7983 */ /* 0x000f220000300800 */
[C---:B--2---:R-:W-:Y:S01]  /*2fe60*/  IMAD R7, R109.reuse, R130, RZ ;  /* 0x000000826d077224 */ /* 0x044fe200078e02ff */
[----:B------:R-:W-:Y:S01]  /*2fe70*/  ISETP.LT.AND P4, PT, R109, UR6, !P0 ;  /* 0x000000066d007c0c */ /* 0x000fe2000c781270 */
[----:B------:R-:W-:-:S03]  /*2fe80*/  ULDC UR6, c[0x0][0x22c] ;  /* 0x00008b0000067ab9 */ /* 0x000fc60000000800 */
[----:B------:R-:W-:-:S04]  /*2fe90*/  LEA R6, P5, R7, R3, 0x1 ;  /* 0x0000000307067211 */ /* 0x000fc800078a08ff */
[----:B------:R-:W-:-:S05]  /*2fea0*/  LEA.HI.X.SX32 R7, R7, R0, 0x1, P5 ;  /* 0x0000000007077211 */ /* 0x000fca00028f0eff */
[----:B------:R0:W-:Y:S01]  /*2feb0*/  @P4 STG.E.U16 desc[UR56][R6.64], R77 ;  /* 0x0000004d06004986 */ /* 0x0001e2000c101538 */
[CC--:B---3--:R-:W-:Y:S01]  /*2fec0*/  IMAD R87, R108.reuse, R130.reuse, RZ ;  /* 0x000000826c577224 */ /* 0x0c8fe200078e02ff */
[----:B------:R-:W-:Y:S01]  /*2fed0*/  ISETP.LT.AND P3, PT, R108, UR7, !P0 ;  /* 0x000000076c007c0c */ /* 0x000fe2000c761270 */
[----:B------:R-:W-:Y:S01]  /*2fee0*/  ULDC UR7, c[0x0][0x22c] ;  /* 0x00008b0000077ab9 */ /* 0x000fe20000000800 */
[----:B----4-:R-:W-:Y:S02]  /*2fef0*/  IMAD R92, R103, R130, RZ ;  /* 0x00000082675c7224 */ /* 0x010fe400078e02ff */
[-C--:B------:R-:W-:Y:S02]  /*2ff00*/  LEA R4, P6, R87, R3.reuse, 0x1 ;  /* 0x0000000357047211 */ /* 0x080fe400078c08ff */
[----:B------:R-:W-:Y:S01]  /*2ff10*/  ISETP.LT.AND P1, PT, R103, UR5, !P0 ;  /* 0x0000000567007c0c */ /* 0x000fe2000c721270 */
[----:B------:R-:W-:Y:S01]  /*2ff20*/  ULDC UR5, c[0x0][0x22c] ;  /* 0x00008b0000057ab9 */ /* 0x000fe20000000800 */
[----:B------:R-:W-:-:S02]  /*2ff30*/  LEA R86, P5, R92, R3, 0x1 ;  /* 0x000000035c567211 */ /* 0x000fc400078a08ff */
[-C--:B------:R-:W-:Y:S02]  /*2ff40*/  LEA.HI.X.SX32 R5, R87, R0.reuse, 0x1, P6 ;  /* 0x0000000057057211 */ /* 0x080fe400030f0eff */
[----:B------:R-:W-:Y:S02]  /*2ff50*/  LEA.HI.X.SX32 R87, R92, R0, 0x1, P5 ;  /* 0x000000005c577211 */ /* 0x000fe400028f0eff */
[----:B------:R-:W2:Y:S01]  /*2ff60*/  LDL.LU R92, [R1+0xd78] ;  /* 0x000d7800015c7983 */ /* 0x000ea20000300800 */
[----:B------:R-:W-:Y:S01]  /*2ff70*/  ISETP.LT.AND P2, PT, R102, UR5, !P0 ;  /* 0x0000000566007c0c */ /* 0x000fe2000c741270 */
[----:B------:R-:W-:Y:S02]  /*2ff80*/  ULDC UR5, c[0x0][0x22c] ;  /* 0x00008b0000057ab9 */ /* 0x000fe40000000800 */
[----:B------:R1:W-:Y:S01]  /*2ff90*/  @P3 STG.E.U16 desc[UR56][R4.64], R78 ;  /* 0x0000004e04003986 */ /* 0x0003e2000c101538 */
[----:B0-----:R-:W-:-:S03]  /*2ffa0*/  PRMT R77, R76, 0x7632, R77 ;  /* 0x000076324c4d7816 */ /* 0x001fc6000000004d */
[----:B------:R0:W-:Y:S01]  /*2ffb0*/  @P1 STG.E.U16 desc[UR56][R86.64], R79 ;  /* 0x0000004f56001986 */ /* 0x0001e2000c101538 */
[CC--:B------:R-:W-:Y:S01]  /*2ffc0*/  IMAD R7, R101.reuse, R130.reuse, RZ ;  /* 0x0000008265077224 */ /* 0x0c0fe200078e02ff */
[----:B------:R-:W-:Y:S01]  /*2ffd0*/  ISETP.LT.AND P4, PT, R101, UR6, !P0 ;  /* 0x0000000665007c0c */ /* 0x000fe2000c781270 */
[----:B------:R-:W-:Y:S01]  /*2ffe0*/  ULDC UR6, c[0x0][0x22c] ;  /* 0x00008b0000067ab9 */ /* 0x000fe20000000800 */
[----:B-1----:R-:W-:Y:S02]  /*2fff0*/  IMAD R5, R102, R130, RZ ;  /* 0x0000008266057224 */ /* 0x002fe400078e02ff */
[-C--:B------:R-:W-:Y:S01]  /*30000*/  LEA R6, P3, R7, R3.reuse, 0x1 ;  /* 0x0000000307067211 */ /* 0x080fe200078608ff */
[----:B0-----:R-:W3:Y:S02]  /*30010*/  LDL.LU R87, [R1+0xd74] ;  /* 0x000d740001577983 */ /* 0x001ee40000300800 */
[----:B------:R-:W-:Y:S02]  /*30020*/  LEA R4, P1, R5, R3, 0x1 ;  /* 0x0000000305047211 */ /* 0x000fe400078208ff */
[----:B------:R-:W-:Y:S01]  /*30030*/  PRMT R78, R77, 0x7632, R78 ;  /* 0x000076324d4e7816 */ /* 0x000fe2000000004e */
[----:B------:R-:W4:Y:S01]  /*30040*/  LDL.LU R86, [R1+0xd70] ;  /* 0x000d700001567983 */ /* 0x000f220000300800 */
[----:B------:R-:W-:-:S02]  /*30050*/  LEA.HI.X.SX32 R5, R5, R0, 0x1, P1 ;  /* 0x0000000005057211 */ /* 0x000fc400008f0eff */
[----:B------:R-:W-:-:S03]  /*30060*/  LEA.HI.X.SX32 R7, R7, R0, 0x1, P3 ;  /* 0x0000000007077211 */ /* 0x000fc600018f0eff */
[----:B------:R-:W-:Y:S04]  /*30070*/  @P2 STG.E.U16 desc[UR56][R4.64], R77 ;  /* 0x0000004d04002986 */ /* 0x000fe8000c101538 */
[----:B------:R0:W-:Y:S01]  /*30080*/  @P4 STG.E.U16 desc[UR56][R6.64], R78 ;  /* 0x0000004e06004986 */ /* 0x0001e2000c101538 */
[C---:B------:R-:W-:Y:S01]  /*30090*/  ISETP.LT.AND P2, PT, R85.reuse, UR7, !P0 ;  /* 0x0000000755007c0c */ /* 0x040fe2000c741270 */
[-C--:B0-----:R-:W-:Y:S01]  /*300a0*/  IMAD R7, R85, R130.reuse, RZ ;  /* 0x0000008255077224 */ /* 0x081fe200078e02ff */
[C---:B------:R-:W-:Y:S01]  /*300b0*/  ISETP.LT.AND P5, PT, R100.reuse, UR5, !P0 ;  /* 0x0000000564007c0c */ /* 0x040fe2000c7a1270 */
[----:B------:R-:W4:Y:S01]  /*300c0*/  LDL.LU R85, [R1+0xd6c] ;  /* 0x000d6c0001557983 */ /* 0x000f220000300800 */
[-C--:B------:R-:W-:Y:S01]  /*300d0*/  IMAD R84, R100, R130.reuse, RZ ;  /* 0x0000008264547224 */ /* 0x080fe200078e02ff */
[----:B------:R-:W-:Y:S01]  /*300e0*/  PRMT R4, R78, 0x7632, R4 ;  /* 0x000076324e047816 */ /* 0x000fe20000000004 */
[----:B------:R-:W-:Y:S01]  /*300f0*/  ULDC UR5, c[0x0][0x22c] ;  /* 0x00008b0000057ab9 */ /* 0x000fe20000000800 */
[----:B------:R-:W-:Y:S01]  /*30100*/  IMAD R5, R95, R130, RZ ;  /* 0x000000825f057224 */ /* 0x000fe200078e02ff */
[----:B------:R-:W-:Y:S01]  /*30110*/  PRMT R79, R79, 0x7632, R79 ;  /* 0x000076324f4f7816 */ /* 0x000fe2000000004f */
[----:B------:R-:W-:Y:S01]  /*30120*/  ULDC UR7, c[0x0][0x22c] ;  /* 0x00008b0000077ab9 */ /* 0x000fe20000000800 */
[----:B------:R-:W-:-:S04]  /*30130*/  LEA R76, P1, R84, R3, 0x1 ;  /* 0x00000003544c7211 */ /* 0x000fc800078208ff */
[----:B------:R-:W-:Y:S02]  /*30140*/  LEA.HI.X.SX32 R77, R84, R0, 0x1, P1 ;  /* 0x00000000544d7211 */ /* 0x000fe400008f0eff */
[----:B------:R-:W-:Y:S01]  /*30150*/  ISETP.LT.AND P1, PT, R95, UR5, !P0 ;  /* 0x000000055f007c0c */ /* 0x000fe2000c721270 */
[----:B------:R-:W-:Y:S02]  /*30160*/  ULDC UR5, c[0x0][0x22c] ;  /* 0x00008b0000057ab9 */ /* 0x000fe40000000800 */
[----:B------:R0:W-:Y:S01]  /*30170*/  @P5 STG.E.U16 desc[UR56][R76.64], R4 ;  /* 0x000000044c005986 */ /* 0x0001e2000c101538 */
[C---:B------:R-:W-:Y:S01]  /*30180*/  ISETP.LT.AND P3, PT, R94.reuse, UR6, !P0 ;  /* 0x000000065e007c0c */ /* 0x040fe2000c761270 */
[CC--:B------:R-:W-:Y:S01]  /*30190*/  IMAD R84, R93.reuse, R130.reuse, RZ ;  /* 0x000000825d547224 */ /* 0x0c0fe200078e02ff */
[----:B------:R-:W-:Y:S01]  /*301a0*/  ISETP.LT.AND P4, PT, R93, UR8, !P0 ;  /* 0x000000085d007c0c */ /* 0x000fe2000c781270 */
[----:B------:R-:W-:Y:S01]  /*301b0*/  ULDC UR6, c[0x0][0x22c] ;  /* 0x00008b0000067ab9 */ /* 0x000fe20000000800 */
[----:B------:R-:W-:Y:S01]  /*301c0*/  ULDC UR8, c[0x0][0x22c] ;  /* 0x00008b0000087ab9 */ /* 0x000fe20000000800 */
[----:B0-----:R-:W-:Y:S01]  /*301d0*/  LEA R4, P6, R5, R3, 0x1 ;  /* 0x0000000305047211 */ /* 0x001fe200078c08ff */
[----:B------:R-:W-:-:S02]  /*301e0*/  IMAD R77, R94, R130, RZ ;  /* 0x000000825e4d7224 */ /* 0x000fc400078e02ff */
[----:B------:R-:W4:Y:S01]  /*301f0*/  LDL.LU R94, [R1+0xd68] ;  /* 0x000d6800015e7983 */ /* 0x000f220000300800 */
[----:B------:R-:W-:Y:S02]  /*30200*/  LEA.HI.X.SX32 R5, R5, R0, 0x1, P6 ;  /* 0x0000000005057211 */ /* 0x000fe400030f0eff */
[-C--:B------:R-:W-:Y:S01]  /*30210*/  LEA R76, P5, R77, R3.reuse, 0x1 ;  /* 0x000000034d4c7211 */ /* 0x080fe200078a08ff */
[----:B------:R-:W4:Y:S01]  /*30220*/  LDL.LU R93, [R1+0xd64] ;  /* 0x000d6400015d7983 */ /* 0x000f220000300800 */
[----:B------:R-:W-:-:S03]  /*30230*/  LEA R6, P6, R7, R3, 0x1 ;  /* 0x0000000307067211 */ /* 0x000fc600078c08ff */
[----:B------:R0:W-:Y:S01]  /*30240*/  @P1 STG.E.U16 desc[UR56][R4.64], R79 ;  /* 0x0000004f04001986 */ /* 0x0001e2000c101538 */
[-C--:B------:R-:W-:Y:S02]  /*30250*/  LEA.HI.X.SX32 R77, R77, R0.reuse, 0x1, P5 ;  /* 0x000000004d4d7211 */ /* 0x080fe400028f0eff */
[----:B------:R-:W-:-:S03]  /*30260*/  LEA.HI.X.SX32 R7, R7, R0, 0x1, P6 ;  /* 0x0000000007077211 */ /* 0x000fc600030f0eff */
[----:B------:R1:W-:Y:S01]  /*30270*/  @P3 STG.E.U16 desc[UR56][R76.64], R68 ;  /* 0x000000444c003986 */ /* 0x0003e2000c101538 */
[----:B------:R-:W-:-:S03]  /*30280*/  LEA R78, P5, R84, R3, 0x1 ;  /* 0x00000003544e7211 */ /* 0x000fc600078a08ff */
[----:B------:R3:W-:Y:S01]  /*30290*/  @P2 STG.E.U16 desc[UR56][R6.64], R69 ;  /* 0x0000004506002986 */ /* 0x0007e2000c101538 */
[----:B0-----:R-:W-:-:S05]  /*302a0*/  LEA.HI.X.SX32 R79, R84, R0, 0x1, P5 ;  /* 0x00000000544f7211 */ /* 0x001fca00028f0eff */
[----:B------:R0:W-:Y:S01]  /*302b0*/  @P4 STG.E.U16 desc[UR56][R78.64], R70 ;  /* 0x000000464e004986 */ /* 0x0001e2000c101538 */
[----:B-1----:R-:W-:Y:S02]  /*302c0*/  PRMT R77, R68, 0x7632, R77 ;  /* 0x00007632444d7816 */ /* 0x002fe4000000004d */
[----:B------:R-:W-:Y:S02]  /*302d0*/  PRMT R76, R69, 0x7632, R76 ;  /* 0x00007632454c7816 */ /* 0x000fe4000000004c */
[C---:B--2---:R-:W-:Y:S01]  /*302e0*/  ISETP.LT.AND P1, PT, R92.reuse, UR5, !P0 ;  /* 0x000000055c007c0c */ /* 0x044fe2000c721270 */
[-C--:B------:R-:W-:Y:S02]  /*302f0*/  IMAD R5, R92, R130.reuse, RZ ;  /* 0x000000825c057224 */ /* 0x080fe400078e02ff */
[CC--:B---3--:R-:W-:Y:S01]  /*30300*/  IMAD R7, R87.reuse, R130.reuse, RZ ;  /* 0x0000008257077224 */ /* 0x0c8fe200078e02ff */
[----:B------:R-:W2:Y:S01]  /*30310*/  LDL.LU R92, [R1+0xd60] ;  /* 0x000d6000015c7983 */ /* 0x000ea20000300800 */
[----:B------:R-:W-:Y:S01]  /*30320*/  ISETP.LT.AND P3, PT, R87, UR6, !P0 ;  /* 0x0000000657007c0c */ /* 0x000fe2000c761270 */
[----:B------:R-:W-:Y:S01]  /*30330*/  ULDC UR5, c[0x0][0x22c] ;  /* 0x00008b0000057ab9 */ /* 0x000fe20000000800 */
[-C--:B------:R-:W-:Y:S01]  /*30340*/  LEA R4, P6, R5, R3.reuse, 0x1 ;  /* 0x0000000305047211 */ /* 0x080fe200078c08ff */
[----:B------:R-:W3:Y:S01]  /*30350*/  LDL.LU R87, [R1+0xd5c] ;  /* 0x000d5c0001577983 */ /* 0x000ee20000300800 */
[----:B------:R-:W-:Y:S01]  /*30360*/  LEA R6, P5, R7, R3, 0x1 ;  /* 0x0000000307067211 */ /* 0x000fe200078a08ff */
[----:B----4-:R-:W-:Y:S01]  /*30370*/  IMAD R69, R86, R130, RZ ;  /* 0x0000008256457224 */ /* 0x010fe200078e02ff */
[-C--:B------:R-:W-:Y:S01]  /*30380*/  LEA.HI.X.SX32 R5, R5, R0.reuse, 0x1, P6 ;  /* 0x0000000005057211 */ /* 0x080fe200030f0eff */
[----:B------:R-:W-:Y:S01]  /*30390*/  ULDC UR6, c[0x0][0x22c] ;  /* 0x00008b0000067ab9 */ /* 0x000fe20000000800 */
[----:B------:R-:W-:-:S02]  /*303a0*/  LEA.HI.X.SX32 R7, R7, R0, 0x1, P5 ;  /* 0x0000000007077211 */ /* 0x000fc400028f0eff */
[----:B------:R-:W-:Y:S01]  /*303b0*/  ISETP.LT.AND P2, PT, R86, UR7, !P0 ;  /* 0x0000000756007c0c */ /* 0x000fe2000c741270 */
[----:B------:R-:W-:Y:S01]  /*303c0*/  @P1 STG.E.U16 desc[UR56][R4.64], R71 ;  /* 0x0000004704001986 */ /* 0x000fe2000c101538 */
[C---:B------:R-:W-:Y:S01]  /*303d0*/  ISETP.LT.AND P4, PT, R85.reuse, UR8, !P0 ;  /* 0x0000000855007c0c */ /* 0x040fe2000c781270 */
[----:B0-----:R-:W-:Y:S02]  /*303e0*/  IMAD R79, R85, R130, RZ ;  /* 0x00000082554f7224 */ /* 0x001fe400078e02ff */
[----:B------:R-:W4:Y:S01]  /*303f0*/  LDL.LU R86, [R1+0xe48] ;  /* 0x000e480001567983 */ /* 0x000f220000300800 */
[----:B------:R-:W-:Y:S01]  /*30400*/  LEA R68, P6, R69, R3, 0x1 ;  /* 0x0000000345447211 */ /* 0x000fe200078c08ff */
[----:B------:R-:W-:Y:S02]  /*30410*/  ULDC UR7, c[0x0][0x22c] ;  /* 0x00008b0000077ab9 */ /* 0x000fe40000000800 */
[----:B------:R-:W4:Y:S04]  /*30420*/  LDL.LU R85, [R1+0xd58] ;  /* 0x000d580001557983 */ /* 0x000f280000300800 */
[----:B------:R0:W-:Y:S04]  /*30430*/  @P3 STG.E.U16 desc[UR56][R6.64], R77 ;  /* 0x0000004d06003986 */ /* 0x0001e8000c101538 */
[----:B0-----:R-:W4:Y:S01]  /*30440*/  LDL.LU R77, [R1+0xd54] ;  /* 0x000d5400014d7983 */ /* 0x001f220000300800 */
[----:B------:R-:W-:-:S02]  /*30450*/  PRMT R84, R70, 0x7632, R84 ;  /* 0x0000763246547816 */ /* 0x000fc40000000054 */
[-C--:B------:R-:W-:Y:S02]  /*30460*/  LEA R70, P5, R79, R3.reuse, 0x1 ;  /* 0x000000034f467211 */ /* 0x080fe400078a08ff */
[-C--:B------:R-:W-:Y:S02]  /*30470*/  LEA.HI.X.SX32 R69, R69, R0.reuse, 0x1, P6 ;  /* 0x0000000045457211 */ /* 0x080fe400030f0eff */
[----:B------:R-:W-:Y:S02]  /*30480*/  PRMT R78, R71, 0x7632, R78 ;  /* 0x00007632474e7816 */ /* 0x000fe4000000004e */
[----:B------:R-:W-:Y:S01]  /*30490*/  LEA.HI.X.SX32 R71, R79, R0, 0x1, P5 ;  /* 0x000000004f477211 */ /* 0x000fe200028f0eff */
[----:B------:R-:W-:Y:S04]  /*304a0*/  @P2 STG.E.U16 desc[UR56][R68.64], R76 ;  /* 0x0000004c44002986 */ /* 0x000fe8000c101538 */
[----:B------:R0:W-:Y:S01]  /*304b0*/  @P4 STG.E.U16 desc[UR56][R70.64], R84 ;  /* 0x0000005446004986 */ /* 0x0001e2000c101538 */
[C---:B------:R-:W-:Y:S01]  /*304c0*/  ISETP.LT.AND P1, PT, R94.reuse, UR5, !P0 ;  /* 0x000000055e007c0c */ /* 0x040fe2000c721270 */
[-C--:B------:R-:W-:Y:S01]  /*304d0*/  IMAD R5, R94, R130.reuse, RZ ;  /* 0x000000825e057224 */ /* 0x080fe200078e02ff */
[----:B------:R-:W-:Y:S01]  /*304e0*/  ULDC UR5, c[0x0][0x22c] ;  /* 0x00008b0000057ab9 */ /* 0x000fe20000000800 */
[C---:B------:R-:W-:Y:S01]  /*304f0*/  IMAD R7, R93.reuse, R130, RZ ;  /* 0x000000825d077224 */ /* 0x040fe200078e02ff */
[----:B------:R-:W-:Y:S01]  /*30500*/  ISETP.LT.AND P3, PT, R93, UR6, !P0 ;  /* 0x000000065d007c0c */ /* 0x000fe2000c761270 */
[----:B------:R-:W-:Y:S01]  /*30510*/  ULDC UR6, c[0x0][0x22c] ;  /* 0x00008b0000067ab9 */ /* 0x000fe20000000800 */
[----:B0-----:R-:W4:Y:S01]  /*30520*/  LDL.LU R84, [R1+0xd50] ;  /* 0x000d500001547983 */ /* 0x001f220000300800 */
[----:B------:R-:W-:-:S02]  /*30530*/  LEA R4, P2, R5, R3, 0x1 ;  /* 0x0000000305047211 */ /* 0x000fc400078408ff */
[----:B------:R-:W-:Y:S01]  /*30540*/  LEA R6, P6, R7, R3, 0x1 ;  /* 0x0000000307067211 */ /* 0x000fe200078c08ff */
[----:B------:R-:W4:Y:S01]  /*30550*/  LDL.LU R79, [R1+0xf5c] ;  /* 0x000f5c00014f7983 */ /* 0x000f220000300800 */
[----:B------:R-:W-:-:S03]  /*30560*/  LEA.HI.X.SX32 R5, R5, R0, 0x1, P2 ;  /* 0x0000000005057211 */ /* 0x000fc600010f0eff */
[----:B------:R-:W4:Y:S01]  /*30570*/  LDL.LU R76, [R1+0xd4c] ;  /* 0x000d4c00014c7983 */ /* 0x000f220000300800 */
[----:B------:R-:W-:-:S03]  /*30580*/  LEA.HI.X.SX32 R7, R7, R0, 0x1, P6 ;  /* 0x0000000007077211 */ /* 0x000fc600030f0eff */
[----:B------:R-:W-:Y:S04]  /*30590*/  @P1 STG.E.U16 desc[UR56][R4.64], R78 ;  /* 0x0000004e04001986 */ /* 0x000fe8000c101538 */
[----:B------:R-:W4:Y:S04]  /*305a0*/  LDL.LU R71, [R1+0xd48] ;  /* 0x000d480001477983 */ /* 0x000f280000300800 */
[----:B------:R-:W-:Y:S01]  /*305b0*/  @P3 STG.E.U16 desc[UR56][R6.64], R60 ;  /* 0x0000003c06003986 */ /* 0x000fe2000c101538 */
[C---:B--2---:R-:W-:Y:S01]  /*305c0*/  IMAD R69, R92.reuse, R130, RZ ;  /* 0x000000825c457224 */ /* 0x044fe200078e02ff */
[----:B------:R-:W-:Y:S01]  /*305d0*/  ISETP.LT.AND P4, PT, R92, UR5, !P0 ;  /* 0x000000055c007c0c */ /* 0x000fe2000c781270 */
[----:B------:R-:W-:-:S03]  /*305e0*/  ULDC UR5, c[0x0][0x22c] ;  /* 0x00008b0000057ab9 */ /* 0x000fc60000000800 */
[----:B------:R-:W-:-:S04]  /*305f0*/  LEA R68, P5, R69, R3, 0x1 ;  /* 0x0000000345447211 */ /* 0x000fc800078a08ff */
[----:B------:R-:W-:-:S05]  /*30600*/  LEA.HI.X.SX32 R69, R69, R0, 0x1, P5 ;  /* 0x0000000045457211 */ /* 0x000fca00028f0eff */
[----:B------:R0:W-:Y:S01]  /*30610*/  @P4 STG.E.U16 desc[UR56][R68.64], R61 ;  /* 0x0000003d44004986 */ /* 0x0001e2000c101538 */
[----:B---3--:R-:W-:-:S03]  /*30620*/  IMAD R70, R87, R130, RZ ;  /* 0x0000008257467224 */ /* 0x008fc600078e02ff */
[----:B0-----:R-:W2:Y:S02]  /*30630*/  LDL.LU R69, [R1+0xd44] ;  /* 0x000d440001457983 */ /* 0x001ea40000300800 */
[----:B------:R-:W-:-:S04]  /*30640*/  LEA R4, P6, R70, R3, 0x1 ;  /* 0x0000000346047211 */ /* 0x000fc800078c08ff */
[----:B------:R-:W-:Y:S02]  /*30650*/  LEA.HI.X.SX32 R5, R70, R0, 0x1, P6 ;  /* 0x0000000046057211 */ /* 0x000fe400030f0eff */
[----:B----4-:R-:W-:Y:S01]  /*30660*/  ISETP.LT.AND P4, PT, R85, UR5, !P0 ;  /* 0x0000000555007c0c */ /* 0x010fe2000c781270 */
[----:B------:R-:W-:Y:S02]  /*30670*/  ULDC UR5, c[0x0][0x22c] ;  /* 0x00008b0000057ab9 */ /* 0x000fe40000000800 */
[C---:B------:R-:W-:Y:S01]  /*30680*/  ISETP.LT.AND P5, PT, R77.reuse, UR5, !P0 ;  /* 0x000000054d007c0c */ /* 0x040fe2000c7a1270 */
[-C--:B------:R-:W-:Y:S01]  /*30690*/  IMAD R7, R77, R130.reuse, RZ ;  /* 0x000000824d077224 */ /* 0x080fe200078e02ff */
[----:B------:R-:W-:Y:S01]  /*306a0*/  ISETP.LT.AND P2, PT, R87, UR6, !P0 ;  /* 0x0000000657007c0c */ /* 0x000fe2000c741270 */
[----:B------:R-:W3:Y:S01]  /*306b0*/  LDL.LU R77, [R1+0xf70] ;  /* 0x000f7000014d7983 */ /* 0x000ee20000300800 */
[----:B------:R-:W-:Y:S01]  /*306c0*/  IMAD R6, R85, R130, RZ ;  /* 0x0000008255067224 */ /* 0x000fe200078e02ff */
[----:B------:R-:W-:Y:S01]  /*306d0*/  ULDC UR6, c[0x0][0x22c] ;  /* 0x00008b0000067ab9 */ /* 0x000fe20000000800 */
[----:B------:R-:W-:Y:S01]  /*306e0*/  PRMT R60, R60, 0x7632, R60 ;  /* 0x000076323c3c7816 */ /* 0x000fe2000000003c */
[----:B------:R-:W4:Y:S01]  /*306f0*/  LDL.LU R70, [R1+0xf78] ;  /* 0x000f780001467983 */ /* 0x000f220000300800 */
[----:B------:R-:W-:Y:S01]  /*30700*/  PRMT R61, R61, 0x7632, R61 ;  /* 0x000076323d3d7816 */ /* 0x000fe2000000003d */
[----:B------:R-:W-:-:S06]  /*30710*/  ULDC UR5, c[0x0][0x22c] ;  /* 0x00008b0000057ab9 */ /* 0x000fcc0000000800 */
[----:B------:R0:W-:Y:S02]  /*30720*/  @P2 STG.E.U16 desc[UR56][R4.64], R62 ;  /* 0x0000003e04002986 */ /* 0x0001e4000c101538 */
[-C--:B0-----:R-:W-:Y:S01]  /*30730*/  LEA R4, P2, R6, R3.reuse, 0x1 ;  /* 0x0000000306047211 */ /* 0x081fe200078408ff */
[C---:B------:R-:W-:Y:S01]  /*30740*/  IMAD R68, R84.reuse, R130, RZ ;  /* 0x0000008254447224 */ /* 0x040fe200078e02ff */
[----:B------:R-:W-:Y:S01]  /*30750*/  ISETP.LT.AND P3, PT, R84, UR6, !P0 ;  /* 0x0000000654007c0c */ /* 0x000fe2000c761270 */
[----:B------:R-:W-:Y:S01]  /*30760*/  ULDC UR6, c[0x0][0x22c] ;  /* 0x00008b0000067ab9 */ /* 0x000fe20000000800 */
[----:B------:R-:W-:Y:S02]  /*30770*/  LEA.HI.X.SX32 R5, R6, R0, 0x1, P2 ;  /* 0x0000000006057211 */ /* 0x000fe400010f0eff */
[----:B------:R-:W-:-:S03]  /*30780*/  LEA R6, P6, R7, R3, 0x1 ;  /* 0x0000000307067211 */ /* 0x000fc600078c08ff */
[----:B------:R0:W-:Y:S01]  /*30790*/  @P4 STG.E.U16 desc[UR56][R4.64], R63 ;  /* 0x0000003f04004986 */ /* 0x0001e2000c101538 */
[----:B------:R-:W-:-:S05]  /*307a0*/  LEA.HI.X.SX32 R7, R7, R0, 0x1, P6 ;  /* 0x0000000007077211 */ /* 0x000fca00030f0eff */
[----:B------:R1:W-:Y:S01]  /*307b0*/  @P5 STG.E.U16 desc[UR56][R6.64], R60 ;  /* 0x0000003c06005986 */ /* 0x0003e2000c101538 */
[----:B0-----:R-:W-:-:S04]  /*307c0*/  LEA R4, P4, R68, R3, 0x1 ;  /* 0x0000000344047211 */ /* 0x001fc800078808ff */
[----:B------:R-:W-:Y:S01]  /*307d0*/  LEA.HI.X.SX32 R5, R68, R0, 0x1, P4 ;  /* 0x0000000044057211 */ /* 0x000fe200020f0eff */
[CC--:B-1----:R-:W-:Y:S01]  /*307e0*/  IMAD R6, R76.reuse, R130.reuse, RZ ;  /* 0x000000824c067224 */ /* 0x0c2fe200078e02ff */
[----:B------:R-:W-:Y:S01]  /*307f0*/  ISETP.LT.AND P4, PT, R76, UR5, !P0 ;  /* 0x000000054c007c0c */ /* 0x000fe2000c781270 */
[----:B------:R-:W-:Y:S02]  /*30800*/  ULDC UR5, c[0x0][0x22c] ;  /* 0x00008b0000057ab9 */ /* 0x000fe40000000800 */
[----:B------:R0:W-:Y:S01]  /*30810*/  @P3 STG.E.U16 desc[UR56][R4.64], R61 ;  /* 0x0000003d04003986 */ /* 0x0001e2000c101538 */
[C---:B------:R-:W-:Y:S01]  /*30820*/  ISETP.LT.AND P5, PT, R71.reuse, UR5, !P0 ;  /* 0x0000000547007c0c */ /* 0x040fe2000c7a1270 */
[----:B------:R-:W-:Y:S01]  /*30830*/  IMAD R7, R71, R130, RZ ;  /* 0x0000008247077224 */ /* 0x000fe200078e02ff */
[----:B------:R-:W-:Y:S01]  /*30840*/  PRMT R62, R62, 0x7632, R62 ;  /* 0x000076323e3e7816 */ /* 0x000fe2000000003e */
[----:B------:R-:W4:Y:S01]  /*30850*/  LDL.LU R76, [R1+0xf80] ;  /* 0x000f8000014c7983 */ /* 0x000f220000300800 */
[----:B------:R-:W-:Y:S01]  /*30860*/  PRMT R63, R63, 0x7632, R63 ;  /* 0x000076323f3f7816 */ /* 0x000fe2000000003f */
[----:B------:R-:W-:-:S02]  /*30870*/  ULDC UR5, c[0x0][0x22c] ;  /* 0x00008b0000057ab9 */ /* 0x000fc40000000800 */
[----:B------:R-:W4:Y:S01]  /*30880*/  LDL.LU R71, [R1+0xf7c] ;  /* 0x000f7c0001477983 */ /* 0x000f220000300800 */
[----:B0-----:R-:W-:-:S04]  /*30890*/  LEA R4, P3, R6, R3, 0x1 ;  /* 0x0000000306047211 */ /* 0x001fc800078608ff */
[----:B------:R-:W-:Y:S02]  /*308a0*/  LEA.HI.X.SX32 R5, R6, R0, 0x1, P3 ;  /* 0x0000000006057211 */ /* 0x000fe400018f0eff */
[----:B------:R-:W-:-:S04]  /*308b0*/  LEA R6, P6, R7, R3, 0x1 ;  /* 0x0000000307067211 */ /* 0x000fc800078c08ff */
[----:B------:R-:W-:Y:S01]  /*308c0*/  LEA.HI.X.SX32 R7, R7, R0, 0x1, P6 ;  /* 0x0000000007077211 */ /* 0x000fe200030f0eff */
[----:B------:R0:W-:Y:S04]  /*308d0*/  @P4 STG.E.U16 desc[UR56][R4.64], R62 ;  /* 0x0000003e04004986 */ /* 0x0001e8000c101538 */
[----:B------:R1:W-:Y:S01]  /*308e0*/  @P5 STG.E.U16 desc[UR56][R6.64], R63 ;  /* 0x0000003f06005986 */ /* 0x0003e2000c101538 */
[C---:B--2---:R-:W-:Y:S01]  /*308f0*/  ISETP.LT.AND P3, PT, R69.reuse, UR6, !P0 ;  /* 0x0000000645007c0c */ /* 0x044fe2000c761270 */
[----:B------:R-:W-:Y:S01]  /*30900*/  IMAD R60, R69, R130, RZ ;  /* 0x00000082453c7224 */ /* 0x000fe200078e02ff */
[----:B------:R-:W-:Y:S01]  /*30910*/  ISETP.LT.AND P1, PT, R86, UR7, !P0 ;  /* 0x0000000756007c0c */ /* 0x000fe2000c721270 */
[----:B------:R-:W2:Y:S01]  /*30920*/  LDL.LU R69, [R1+0xf84] ;  /* 0x000f840001457983 */ /* 0x000ea20000300800 */
[----:B------:R-:W-:Y:S01]  /*30930*/  ULDC UR7, c[0x0][0x22c] ;  /* 0x00008b0000077ab9 */ /* 0x000fe20000000800 */
[----:B------:R-:W-:-:S02]  /*30940*/  ULDC UR6, c[0x0][0x22c] ;  /* 0x00008b0000067ab9 */ /* 0x000fc40000000800 */
[----:B------:R-:W2:Y:S01]  /*30950*/  LDL.LU R68, [R1+0xf88] ;  /* 0x000f880001447983 */ /* 0x000ea20000300800 */
[----:B---3--:R-:W-:Y:S01]  /*30960*/  ISETP.LT.AND P4, PT, R77, UR5, !P0 ;  /* 0x000000054d007c0c */ /* 0x008fe2000c781270 */
[----:B------:R-:W-:Y:S02]  /*30970*/  ULDC UR5, c[0x0][0x22c] ;  /* 0x00008b0000057ab9 */ /* 0x000fe40000000800 */
[----:B----4-:R-:W-:Y:S01]  /*30980*/  ISETP.LT.AND P5, PT, R70, UR5, !P0 ;  /* 0x0000000546007c0c */ /* 0x010fe2000c7a1270 */
[----:B------:R-:W-:Y:S01]  /*30990*/  IMAD R61, R130, 0x2, R60 ;  /* 0x00000002823d7824 */ /* 0x000fe200078e023c */
[----:B------:R-:W3:Y:S01]  /*309a0*/  LDL.LU R70, [R1+0xf94] ;  /* 0x000f940001467983 */ /* 0x000ee20000300800 */
[----:B0-----:R-:W-:Y:S01]  /*309b0*/  LEA R4, P6, R60, R3, 0x1 ;  /* 0x000000033c047211 */ /* 0x001fe200078c08ff */
[----:B------:R-:W-:Y:S02]  /*309c0*/  ULDC UR5, c[0x0][0x22c] ;  /* 0x00008b0000057ab9 */ /* 0x000fe40000000800 */
[----:B------:R-:W4:Y:S01]  /*309d0*/  LDL.LU R62, [R1+0xf98] ;  /* 0x000f9800013e7983 */ /* 0x000f220000300800 */
[----:B------:R-:W-:-:S02]  /*309e0*/  ISETP.LT.AND P2, PT, R79, UR7, !P0 ;  /* 0x000000074f007c0c */ /* 0x000fc4000c741270 */
[----:B------:R-:W-:Y:S01]  /*309f0*/  LEA.HI.X.SX32 R5, R60, R0, 0x1, P6 ;  /* 0x000000003c057211 */ /* 0x000fe200030f0eff */
[----:B------:R-:W-:Y:S01]  /*30a00*/  IMAD R60, R130, 0x2, R61 ;  /* 0x00000002823c7824 */ /* 0x000fe200078e023d */
[----:B-1----:R-:W-:-:S03]  /*30a10*/  LEA R6, P6, R61, R3, 0x1 ;  /* 0x000000033d067211 */ /* 0x002fc600078c08ff */
[----:B------:R0:W-:Y:S01]  /*30a20*/  @P3 STG.E.U16 desc[UR56][R4.64], R52 ;  /* 0x0000003404003986 */ /* 0x0001e2000c101538 */
[----:B------:R-:W-:Y:S01]  /*30a30*/  LEA.HI.X.SX32 R7, R61, R0, 0x1, P6 ;  /* 0x000000003d077211 */ /* 0x000fe200030f0eff */
[----:B------:R-:W-:Y:S01]  /*30a40*/  IMAD R61, R130, 0x2, R60 ;  /* 0x00000002823d7824 */ /* 0x000fe200078e023c */
[----:B0-----:R-:W-:-:S03]  /*30a50*/  LEA R4, P6, R60, R3, 0x1 ;  /* 0x000000033c047211 */ /* 0x001fc600078c08ff */
[----:B------:R0:W-:Y:S01]  /*30a60*/  @P2 STG.E.U16 desc[UR56][R6.64], R53 ;  /* 0x0000003506002986 */ /* 0x0001e2000c101538 */
[----:B------:R-:W-:-:S05]  /*30a70*/  LEA.HI.X.SX32 R5, R60, R0, 0x1, P6 ;  /* 0x000000003c057211 */ /* 0x000fca00030f0eff */
[----:B------:R1:W-:Y:S01]  /*30a80*/  @P4 STG.E.U16 desc[UR56][R4.64], R54 ;  /* 0x0000003604004986 */ /* 0x0003e2000c101538 */
[----:B0-----:R-:W-:-:S04]  /*30a90*/  LEA R6, P6, R61, R3, 0x1 ;  /* 0x000000033d067211 */ /* 0x001fc800078c08ff */
[----:B------:R-:W-:Y:S01]  /*30aa0*/  LEA.HI.X.SX32 R7, R61, R0, 0x1, P6 ;  /* 0x000000003d077211 */ /* 0x000fe200030f0eff */
[----:B-1----:R-:W-:Y:S01]  /*30ab0*/  IMAD R5, R130, 0x2, R61 ;  /* 0x0000000282057824 */ /* 0x002fe200078e023d */
[----:B------:R-:W-:Y:S01]  /*30ac0*/  ISETP.LT.AND P3, PT, R76, UR5, !P0 ;  /* 0x000000054c007c0c */ /* 0x000fe2000c761270 */
[----:B------:R-:W-:Y:S02]  /*30ad0*/  ULDC UR5, c[0x0][0x22c] ;  /* 0x00008b0000057ab9 */ /* 0x000fe40000000800 */
[----:B------:R-:W-:Y:S01]  /*30ae0*/  ISETP.LT.AND P2, PT, R71, UR5, !P0 ;  /* 0x0000000547007c0c */ /* 0x000fe2000c741270 */
[----:B------:R-:W-:Y:S01]  /*30af0*/  ULDC UR5, c[0x0][0x22c] ;  /* 0x00008b0000057ab9 */ /* 0x000fe20000000800 */
[----:B------:R-:W-:Y:S01]  /*30b00*/  IMAD R60, R130, 0x2, R5 ;  /* 0x00000002823c7824 */ /* 0x000fe200078e0205 */
[----:B------:R-:W-:Y:S01]  /*30b10*/  LEA R4, P6, R5, R3, 0x1 ;  /* 0x0000000305047211 */ /* 0x000fe200078c08ff */
[----:B------:R0:W-:Y:S01]  /*30b20*/  @P5 STG.E.U16 desc[UR56][R6.64], R55 ;  /* 0x0000003706005986 */ /* 0x0001e2000c101538 */
[----:B------:R-:W-:-:S02]  /*30b30*/  PRMT R52, R52, 0x7632, R52 ;  /* 0x0000763234347816 */ /* 0x000fc40000000034 */
[-C--:B------:R-:W-:Y:S02]  /*30b40*/  LEA.HI.X.SX32 R5, R5, R0.reuse, 0x1, P6 ;  /* 0x0000000005057211 */ /* 0x080fe400030f0eff */
[----:B------:R-:W-:Y:S02]  /*30b50*/  PRMT R53, R53, 0x7632, R53 ;  /* 0x0000763235357816 */ /* 0x000fe40000000035 */
[C---:B0-----:R-:W-:Y:S01]  /*30b60*/  LEA R6, P6, R60.reuse, R3, 0x1 ;  /* 0x000000033c067211 */ /* 0x041fe200078c08ff */
[----:B------:R0:W-:Y:S03]  /*30b70*/  @P3 STG.E.U16 desc[UR56][R4.64], R52 ;  /* 0x0000003404003986 */ /* 0x0001e6000c101538 */
[----:B------:R-:W-:Y:S01]  /*30b80*/  LEA.HI.X.SX32 R7, R60, R0, 0x1, P6 ;  /* 0x000000003c077211 */ /* 0x000fe200030f0eff */
[----:B------:R-:W-:-:S04]  /*30b90*/  IMAD R60, R130, 0x2, R60 ;  /* 0x00000002823c7824 */ /* 0x000fc800078e023c */
[----:B------:R1:W-:Y:S01]  /*30ba0*/  @P2 STG.E.U16 desc[UR56][R6.64], R53 ;  /* 0x0000003506002986 */ /* 0x0003e2000c101538 */
[----:B0-----:R-:W-:Y:S02]  /*30bb0*/  LEA R4, P6, R60, R3, 0x1 ;  /* 0x000000033c047211 */ /* 0x001fe400078c08ff */
[----:B------:R-:W-:Y:S02]  /*30bc0*/  PRMT R54, R54, 0x7632, R54 ;  /* 0x0000763236367816 */ /* 0x000fe40000000036 */
[----:B------:R-:W-:Y:S01]  /*30bd0*/  LEA.HI.X.SX32 R5, R60, R0, 0x1, P6 ;  /* 0x000000003c057211 */ /* 0x000fe200030f0eff */
[----:B-1----:R-:W-:Y:S01]  /*30be0*/  IMAD R7, R130, 0x2, R60 ;  /* 0x0000000282077824 */ /* 0x002fe200078e023c */
[----:B------:R-:W-:-:S03]  /*30bf0*/  PRMT R55, R55, 0x7632, R55 ;  /* 0x0000763237377816 */ /* 0x000fc60000000037 */
[----:B------:R-:W-:Y:S01]  /*30c00*/  IMAD R52, R130, 0x2, R7 ;  /* 0x0000000282347824 */ /* 0x000fe200078e0207 */
[----:B------:R-:W-:-:S04]  /*30c10*/  LEA R6, P6, R7, R3, 0x1 ;  /* 0x0000000307067211 */ /* 0x000fc800078c08ff */
[----:B------:R-:W-:Y:S01]  /*30c20*/  LEA.HI.X.SX32 R7, R7, R0, 0x1, P6 ;  /* 0x0000000007077211 */ /* 0x000fe200030f0eff */
[----:B------:R-:W-:Y:S01]  /*30c30*/  IMAD R53, R130, 0x2, R52 ;  /* 0x0000000282357824 */ /* 0x000fe200078e0234 */
[----:B--2---:R-:W-:Y:S01]  /*30c40*/  ISETP.LT.AND P4, PT, R69, UR5, !P0 ;  /* 0x0000000545007c0c */ /* 0x004fe2000c781270 */
[----:B------:R-:W-:Y:S01]  /*30c50*/  ULDC UR5, c[0x0][0x22c] ;  /* 0x00008b0000057ab9 */ /* 0x000fe20000000800 */
[----:B------:R-:W2:Y:S01]  /*30c60*/  LDL.LU R69, [R1+0xf9c] ;  /* 0x000f9c0001457983 */ /* 0x000ea20000300800 */
[----:B------:R-:W-:Y:S01]  /*30c70*/  ISETP.LT.AND P5, PT, R68, UR5, !P0 ;  /* 0x0000000544007c0c */ /* 0x000fe2000c7a1270 */
[----:B------:R-:W-:Y:S02]  /*30c80*/  ULDC UR5, c[0x0][0x22c] ;  /* 0x00008b0000057ab9 */ /* 0x000fe40000000800 */
[----:B------:R-:W2:Y:S04]  /*30c90*/  LDL.LU R68, [R1+0xfa4] ;  /* 0x000fa40001447983 */ /* 0x000ea80000300800 */
[----:B------:R-:W2:Y:S04]  /*30ca0*/  LDL.LU R63, [R1+0xfa0] ;  /* 0x000fa000013f7983 */ /* 0x000ea80000300800 */
[----:B------:R0:W-:Y:S04]  /*30cb0*/  @P4 STG.E.U16 desc[UR56][R4.64], R54 ;  /* 0x0000003604004986 */ /* 0x0001e8000c101538 */
[----:B------:R1:W-:Y:S01]  /*30cc0*/  @P5 STG.E.U16 desc[UR56][R6.64], R55 ;  /* 0x0000003706005986 */ /* 0x0003e2000c101538 */
[----:B---3--:R-:W-:Y:S01]  /*30cd0*/  ISETP.LT.AND P3, PT, R70, UR5, !P0 ;  /* 0x0000000546007c0c */ /* 0x008fe2000c761270 */
[----:B------:R-:W-:-:S02]  /*30ce0*/  ULDC UR5, c[0x0][0x22c] ;  /* 0x00008b0000057ab9 */ /* 0x000fc40000000800 */
[----:B----4-:R-:W-:Y:S01]  /*30cf0*/  ISETP.LT.AND P2, PT, R62, UR5, !P0 ;  /* 0x000000053e007c0c */ /* 0x010fe2000c741270 */
[----:B------:R-:W-:Y:S01]  /*30d00*/  ULDC UR5, c[0x0][0x22c] ;  /* 0x00008b0000057ab9 */ /* 0x000fe20000000800 */
[----:B------:R-:W3:Y:S04]  /*30d10*/  LDL.LU R62, [R1+0xfa8] ;  /* 0x000fa800013e7983 */ /* 0x000ee80000300800 */
[----:B------:R-:W4:Y:S01]  /*30d20*/  LDL.LU R61, [R1+0xfac] ;  /* 0x000fac00013d7983 */ /* 0x000f220000300800 */
[----:B0-----:R-:W-:-:S03]  /*30d30*/  LEA R4, P6, R52, R3, 0x1 ;  /* 0x0000000334047211 */ /* 0x001fc600078c08ff */
[----:B------:R-:W4:Y:S01]  /*30d40*/  LDL.LU R60, [R1+0xfb0] ;  /* 0x000fb000013c7983 */ /* 0x000f220000300800 */
[----:B------:R-:W-:Y:S02]  /*30d50*/  LEA.HI.X.SX32 R5, R52, R0, 0x1, P6 ;  /* 0x0000000034057211 */ /* 0x000fe400030f0eff */
[----:B-1----:R-:W-:Y:S01]  /*30d60*/  LEA R6, P6, R53, R3, 0x1 ;  /* 0x0000000335067211 */ /* 0x002fe200078c08ff */
[----:B------:R-:W4:Y:S01]  /*30d70*/  LDL.LU R55, [R1+0xfc0] ;  /* 0x000fc00001377983 */ /* 0x000f220000300800 */
[----:B------:R-:W-:-:S03]  /*30d80*/  IMAD R52, R130, 0x2, R53 ;  /* 0x0000000282347824 */ /* 0x000fc600078e0235 */
[----:B------:R-:W4:Y:S01]  /*30d90*/  LDL.LU R54, [R1+0xfbc] ;  /* 0x000fbc0001367983 */ /* 0x000f220000300800 */
[----:B------:R-:W-:-:S03]  /*30da0*/  LEA.HI.X.SX32 R7, R53, R0, 0x1, P6 ;  /* 0x0000000035077211 */ /* 0x000fc600030f0eff */
[----:B------:R-:W4:Y:S04]  /*30db0*/  LDL.LU R53, [R1+0xfc4] ;  /* 0x000fc40001357983 */ /* 0x000f280000300800 */
[----:B------:R0:W-:Y:S04]  /*30dc0*/  @P3 STG.E.U16 desc[UR56][R4.64], R44 ;  /* 0x0000002c04003986 */ /* 0x0001e8000c101538 */
[----:B------:R1:W-:Y:S01]  /*30dd0*/  @P2 STG.E.U16 desc[UR56][R6.64], R45 ;  /* 0x0000002d06002986 */ /* 0x0003e2000c101538 */
[----:B0-----:R-:W-:Y:S01]  /*30de0*/  LEA R4, P6, R52, R3, 0x1 ;  /* 0x0000000334047211 */ /* 0x001fe200078c08ff */
[----:B-1----:R-:W-:-:S03]  /*30df0*/  IMAD R7, R130, 0x2, R52 ;  /* 0x0000000282077824 */ /* 0x002fc600078e0234 */
[-C--:B------:R-:W-:Y:S01]  /*30e00*/  LEA.HI.X.SX32 R5, R52, R0.reuse, 0x1, P6 ;  /* 0x0000000034057211 */ /* 0x080fe200030f0eff */
[----:B------:R-:W-:Y:S01]  /*30e10*/  IMAD R52, R130, 0x2, R7 ;  /* 0x0000000282347824 */ /* 0x000fe200078e0207 */
[C---:B------:R-:W-:Y:S02]  /*30e20*/  LEA R6, P6, R7.reuse, R3, 0x1 ;  /* 0x0000000307067211 */ /* 0x040fe400078c08ff */
[----:B------:R-:W-:Y:S01]  /*30e30*/  PRMT R45, R44, 0x7632, R45 ;  /* 0x000076322c2d7816 */ /* 0x000fe2000000002d */
[----:B------:R-:W-:Y:S01]  /*30e40*/  IMAD R44, R130, 0x2, R52 ;  /* 0x00000002822c7824 */ /* 0x000fe200078e0234 */
[----:B------:R-:W-:Y:S02]  /*30e50*/  LEA.HI.X.SX32 R7, R7, R0, 0x1, P6 ;  /* 0x0000000007077211 */ /* 0x000fe400030f0eff */
[----:B--2---:R-:W-:Y:S01]  /*30e60*/  ISETP.LT.AND P4, PT, R69, UR5, !P0 ;  /* 0x0000000545007c0c */ /* 0x004fe2000c781270 */
[----:B------:R-:W-:Y:S02]  /*30e70*/  ULDC UR5, c[0x0][0x22c] ;  /* 0x00008b0000057ab9 */ /* 0x000fe40000000800 */
[----:B------:R-:W-:Y:S01]  /*30e80*/  ISETP.LT.AND P5, PT, R68, UR5, !P0 ;  /* 0x0000000544007c0c */ /* 0x000fe2000c7a1270 */
[----:B------:R-:W-:-:S02]  /*30e90*/  ULDC UR5, c[0x0][0x22c] ;  /* 0x00008b0000057ab9 */ /* 0x000fc40000000800 */
[----:B------:R-:W-:Y:S01]  /*30ea0*/  ISETP.LT.AND P3, PT, R63, UR5, !P0 ;  /* 0x000000053f007c0c */ /* 0x000fe2000c761270 */
[----:B------:R-:W-:-:S06]  /*30eb0*/  ULDC UR5, c[0x0][0x22c] ;  /* 0x00008b0000057ab9 */ /* 0x000fcc0000000800 */
[----:B------:R0:W-:Y:S04]  /*30ec0*/  @P4 STG.E.U16 desc[UR56][R4.64], R46 ;  /* 0x0000002e04004986 */ /* 0x0001e8000c101538 */
[----:B------:R1:W-:Y:S01]  /*30ed0*/  @P5 STG.E.U16 desc[UR56][R6.64], R47 ;  /* 0x0000002f06005986 */ /* 0x0003e2000c101538 */
[----:B0-----:R-:W-:-:S04]  /*30ee0*/  LEA R4, P6, R52, R3, 0x1 ;  /* 0x0000000334047211 */ /* 0x001fc800078c08ff */
[----:B------:R-:W-:Y:S01]  /*30ef0*/  LEA.HI.X.SX32 R5, R52, R0, 0x1, P6 ;  /* 0x0000000034057211 */ /* 0x000fe200030f0eff */
[----:B------:R-:W-:Y:S01]  /*30f00*/  IMAD R52, R130, 0x2, R44 ;  /* 0x0000000282347824 */ /* 0x000fe200078e022c */
[----:B-1----:R-:W-:-:S03]  /*30f10*/  LEA R6, P6, R44, R3, 0x1 ;  /* 0x000000032c067211 */ /* 0x002fc600078c08ff */
[----:B------:R0:W-:Y:S01]  /*30f20*/  @P3 STG.E.U16 desc[UR56][R4.64], R45 ;  /* 0x0000002d04003986 */ /* 0x0001e2000c101538 */
[----:B------:R-:W-:Y:S02]  /*30f30*/  LEA.HI.X.SX32 R7, R44, R0, 0x1, P6 ;  /* 0x000000002c077211 */ /* 0x000fe400030f0eff */
[----:B---3--:R-:W-:Y:S01]  /*30f40*/  ISETP.LT.AND P2, PT, R62, UR5, !P0 ;  /* 0x000000053e007c0c */ /* 0x008fe2000c741270 */
[----:B------:R-:W-:Y:S02]  /*30f50*/  ULDC UR5, c[0x0][0x22c] ;  /* 0x00008b0000057ab9 */ /* 0x000fe40000000800 */
[----:B----4-:R-:W-:Y:S01]  /*30f60*/  ISETP.LT.AND P4, PT, R61, UR5, !P0 ;  /* 0x000000053d007c0c */ /* 0x010fe2000c781270 */
[----:B------:R-:W-:Y:S01]  /*30f70*/  ULDC UR5, c[0x0][0x22c] ;  /* 0x00008b0000057ab9 */ /* 0x000fe20000000800 */
[----:B------:R-:W2:Y:S01]  /*30f80*/  LDL.LU R61, [R1+0xfc8] ;  /* 0x000fc800013d7983 */ /* 0x000ea20000300800 */
[----:B0-----:R-:W-:Y:S02]  /*30f90*/  LEA R4, P6, R52, R3, 0x1 ;  /* 0x0000000334047211 */ /* 0x001fe400078c08ff */
[----:B------:R-:W-:-:S02]  /*30fa0*/  PRMT R45, R45, 0x7632, R45 ;  /* 0x000076322d2d7816 */ /* 0x000fc4000000002d */
[----:B------:R-:W-:Y:S01]  /*30fb0*/  ISETP.LT.AND P5, PT, R60, UR5, !P0 ;  /* 0x000000053c007c0c */ /* 0x000fe2000c7a1270 */
[----:B------:R-:W-:Y:S01]  /*30fc0*/  ULDC UR5, c[0x0][0x22c] ;  /* 0x00008b0000057ab9 */ /* 0x000fe20000000800 */
[----:B------:R-:W-:Y:S01]  /*30fd0*/  LEA.HI.X.SX32 R5, R52, R0, 0x1, P6 ;  /* 0x0000000034057211 */ /* 0x000fe200030f0eff */
[----:B------:R-:W3:Y:S01]  /*30fe0*/  LDL.LU R60, [R1+0xfd0] ;  /* 0x000fd000013c7983 */ /* 0x000ee20000300800 */
[----:B------:R-:W-:Y:S01]  /*30ff0*/  PRMT R46, R46, 0x7632, R46 ;  /* 0x000076322e2e7816 */ /* 0x000fe2000000002e */
[----:B------:R-:W-:Y:S01]  /*31000*/  IMAD R52, R130, 0x2, R52 ;  /* 0x0000000282347824 */ /* 0x000fe200078e0234 */
[----:B------:R-:W-:Y:S01]  /*31010*/  ISETP.LT.AND P3, PT, R55, UR5, !P0 ;  /* 0x0000000537007c0c */ /* 0x000fe2000c761270 */
[----:B------:R-:W-:Y:S01]  /*31020*/  @P2 STG.E.U16 desc[UR56][R6.64], R45 ;  /* 0x0000002d06002986 */ /* 0x000fe2000c101538 */
[----:B------:R-:W-:-:S03]  /*31030*/  ULDC UR5, c[0x0][0x22c] ;  /* 0x00008b0000057ab9 */ /* 0x000fc60000000800 */
[----:B------:R-:W4:Y:S01]  /*31040*/  LDL.LU R55, [R1+0xfcc] ;  /* 0x000fcc0001377983 */ /* 0x000f220000300800 */
[----:B------:R-:W-:Y:S01]  /*31050*/  ISETP.LT.AND P2, PT, R54, UR5, !P0 ;  /* 0x0000000536007c0c */ /* 0x000fe2000c741270 */
[----:B------:R-:W-:Y:S02]  /*31060*/  ULDC UR5, c[0x0][0x22c] ;  /* 0x00008b0000057ab9 */ /* 0x000fe40000000800 */
[----:B------:R0:W-:Y:S01]  /*31070*/  @P4 STG.E.U16 desc[UR56][R4.64], R46 ;  /* 0x0000002e04004986 */ /* 0x0001e2000c101538 */
[----:B------:R-:W-:Y:S01]  /*31080*/  ISETP.LT.AND P4, PT, R53, UR5, !P0 ;  /* 0x0000000535007c0c */ /* 0x000fe2000c781270 */
[----:B------:R-:W-:Y:S02]  /*31090*/  ULDC UR5, c[0x0][0x22c] ;  /* 0x00008b0000057ab9 */ /* 0x000fe40000000800 */
[----:B------:R-:W4:Y:S01]  /*310a0*/  LDL.LU R54, [R1+0xfd4] ;  /* 0x000fd40001367983 */ /* 0x000f220000300800 */
[----:B------:R-:W-:-:S03]  /*310b0*/  PRMT R47, R47, 0x7632, R47 ;  /* 0x000076322f2f7816 */ /* 0x000fc6000000002f */
[----:B------:R-:W4:Y:S01]  /*310c0*/  LDL.LU R53, [R1+0xfd8] ;  /* 0x000fd80001357983 */ /* 0x000f220000300800 */
[----:B0-----:R-:W-:-:S04]  /*310d0*/  LEA R4, P6, R52, R3, 0x1 ;  /* 0x0000000334047211 */ /* 0x001fc800078c08ff */
[----:B------:R-:W-:-:S05]  /*310e0*/  LEA.HI.X.SX32 R5, R52, R0, 0x1, P6 ;  /* 0x0000000034057211 */ /* 0x000fca00030f0eff */
[----:B------:R0:W-:Y:S04]  /*310f0*/  @P5 STG.E.U16 desc[UR56][R4.64], R47 ;  /* 0x0000002f04005986 */ /* 0x0001e8000c101538 */
[----:B0-----:R-:W4:Y:S04]  /*31100*/  LDL.LU R47, [R1+0xfe4] ;  /* 0x000fe400012f7983 */ /* 0x001f280000300800 */
[----:B------:R-:W4:Y:S01]  /*31110*/  LDL.LU R46, [R1+0xfe8] ;  /* 0x000fe800012e7983 */ /* 0x000f220000300800 */
[----:B------:R-:W-:-:S04]  /*31120*/  IMAD R7, R130, 0x2, R52 ;  /* 0x0000000282077824 */ /* 0x000fc800078e0234 */
[----:B------:R-:W-:Y:S01]  /*31130*/  IMAD R44, R130, 0x2, R7 ;  /* 0x00000002822c7824 */ /* 0x000fe200078e0207 */
[----:B------:R-:W-:-:S03]  /*31140*/  LEA R6, P6, R7, R3, 0x1 ;  /* 0x0000000307067211 */ /* 0x000fc600078c08ff */
[----:B------:R-:W-:Y:S01]  /*31150*/  IMAD R45, R130, 0x2, R44 ;  /* 0x00000002822d7824 */ /* 0x000fe200078e022c */
[----:B------:R-:W-:Y:S02]  /*31160*/  LEA.HI.X.SX32 R7, R7, R0, 0x1, P6 ;  /* 0x0000000007077211 */ /* 0x000fe400030f0eff */
[----:B------:R-:W-:-:S03]  /*31170*/  LEA R4, P6, R44, R3, 0x1 ;  /* 0x000000032c047211 */ /* 0x000fc600078c08ff */
[----:B------:R0:W-:Y:S01]  /*31180*/  @P3 STG.E.U16 desc[UR56][R6.64], R36 ;  /* 0x0000002406003986 */ /* 0x0001e2000c101538 */
[----:B------:R-:W-:Y:S01]  /*31190*/  LEA.HI.X.SX32 R5, R44, R0, 0x1, P6 ;  /* 0x000000002c057211 */ /* 0x000fe200030f0eff */
[----:B------:R-:W-:Y:S01]  /*311a0*/  IMAD R44, R130, 0x2, R45 ;  /* 0x00000002822c7824 */ /* 0x000fe200078e022d */
[----:B0-----:R-:W-:-:S04]  /*311b0*/  LEA R6, P6, R45, R3, 0x1 ;  /* 0x000000032d067211 */ /* 0x001fc800078c08ff */
[----:B------:R-:W-:Y:S01]  /*311c0*/  LEA.HI.X.SX32 R7, R45, R0, 0x1, P6 ;  /* 0x000000002d077211 */ /* 0x000fe200030f0eff */
[----:B------:R0:W-:Y:S04]  /*311d0*/  @P2 STG.E.U16 desc[UR56][R4.64], R37 ;  /* 0x0000002504002986 */ /* 0x0001e8000c101538 */
[----:B------:R1:W-:Y:S04]  /*311e0*/  @P4 STG.E.U16 desc[UR56][R6.64], R38 ;  /* 0x0000002606004986 */ /* 0x0003e8000c101538 */
[----:B------:R-:W4:Y:S01]  /*311f0*/  LDL.LU R45, [R1+0xfec] ;  /* 0x000fec00012d7983 */ /* 0x000f220000300800 */
[----:B0-----:R-:W-:Y:S01]  /*31200*/  LEA R4, P6, R44, R3, 0x1 ;  /* 0x000000032c047211 */ /* 0x001fe200078c08ff */
[----:B-1----:R-:W-:-:S03]  /*31210*/  IMAD R7, R130, 0x2, R44 ;  /* 0x0000000282077824 */ /* 0x002fc600078e022c */
[-C--:B------:R-:W-:Y:S01]  /*31220*/  LEA.HI.X.SX32 R5, R44, R0.reuse, 0x1, P6 ;  /* 0x000000002c057211 */ /* 0x080fe200030f0eff */
[----:B------:R-:W-:Y:S01]  /*31230*/  IMAD R44, R130, 0x2, R7 ;  /* 0x00000002822c7824 */ /* 0x000fe200078e0207 */
[C---:B------:R-:W-:Y:S02]  /*31240*/  LEA R6, P6, R7.reuse, R3, 0x1 ;  /* 0x0000000307067211 */ /* 0x040fe400078c08ff */
[----:B------:R-:W-:Y:S02]  /*31250*/  PRMT R36, R36, 0x7632, R36 ;  /* 0x0000763224247816 */ /* 0x000fe40000000024 */
[----:B------:R-:W-:Y:S02]  /*31260*/  LEA.HI.X.SX32 R7, R7, R0, 0x1, P6 ;  /* 0x0000000007077211 */ /* 0x000fe400030f0eff */
[----:B------:R-:W-:Y:S02]  /*31270*/  PRMT R37, R37, 0x7632, R37 ;  /* 0x0000763225257816 */ /* 0x000fe40000000025 */
[----:B--2---:R-:W-:Y:S01]  /*31280*/  ISETP.LT.AND P5, PT, R61, UR5, !P0 ;  /* 0x000000053d007c0c */ /* 0x004fe2000c7a1270 */
[----:B------:R-:W-:-:S02]  /*31290*/  ULDC UR5, c[0x0][0x22c] ;  /* 0x00008b0000057ab9 */ /* 0x000fc40000000800 */
[----:B---3--:R-:W-:Y:S01]  /*312a0*/  ISETP.LT.AND P3, PT, R60, UR5, !P0 ;  /* 0x000000053c007c0c */ /* 0x008fe2000c761270 */
[----:B------:R-:W-:Y:S02]  /*312b0*/  ULDC UR5, c[0x0][0x22c] ;  /* 0x00008b0000057ab9 */ /* 0x000fe40000000800 */
[----:B----4-:R-:W-:Y:S01]  /*312c0*/  ISETP.LT.AND P2, PT, R55, UR5, !P0 ;  /* 0x0000000537007c0c */ /* 0x010fe2000c741270 */
[----:B------:R-:W-:-:S06]  /*312d0*/  ULDC UR5, c[0x0][0x22c] ;  /* 0x00008b0000057ab9 */ /* 0x000fcc0000000800 */
[----:B------:R0:W-:Y:S01]  /*312e0*/  @P5 STG.E.U16 desc[UR56][R4.64], R39 ;  /* 0x0000002704005986 */ /* 0x0001e2000c101538 */
[----:B------:R-:W-:Y:S01]  /*312f0*/  ISETP.LT.AND P4, PT, R54, UR5, !P0 ;  /* 0x0000000536007c0c */ /* 0x000fe2000c781270 */
[----:B------:R-:W-:Y:S02]  /*31300*/  ULDC UR5, c[0x0][0x22c] ;  /* 0x00008b0000057ab9 */ /* 0x000fe40000000800 */
[----:B------:R-:W-:Y:S01]  /*31310*/  ISETP.LT.AND P5, PT, R53, UR5, !P0 ;  /* 0x0000000535007c0c */ /* 0x000fe2000c7a1270 */
[----:B------:R-:W-:Y:S01]  /*31320*/  ULDC UR5, c[0x0][0x22c] ;  /* 0x00008b0000057ab9 */ /* 0x000fe20000000800 */
[C---:B0-----:R-:W-:Y:S01]  /*31330*/  LEA R4, P6, R44.reuse, R3, 0x1 ;  /* 0x000000032c047211 */ /* 0x041fe200078c08ff */
[----:B------:R-:W2:Y:S03]  /*31340*/  LDL.LU R53, [R1+0xff4] ;  /* 0x000ff40001357983 */ /* 0x000ea60000300800 */
[----:B------:R-:W-:Y:S01]  /*31350*/  LEA.HI.X.SX32 R5, R44, R0, 0x1, P6 ;  /* 0x000000002c057211 */ /* 0x000fe200030f0eff */
[----:B------:R-:W3:Y:S04]  /*31360*/  LDL.LU R52, [R1+0xff0] ;  /* 0x000ff00001347983 */ /* 0x000ee80000300800 */
[----:B------:R0:W-:Y:S04]  /*31370*/  @P3 STG.E.U16 desc[UR56][R6.64], R36 ;  /* 0x0000002406003986 */ /* 0x0001e8000c101538 */
[----:B------:R1:W-:Y:S01]  /*31380*/  @P2 STG.E.U16 desc[UR56][R4.64], R37 ;  /* 0x0000002504002986 */ /* 0x0003e2000c101538 */
[----:B------:R-:W-:Y:S01]  /*31390*/  ISETP.LT.AND P3, PT, R47, UR5, !P0 ;  /* 0x000000052f007c0c */ /* 0x000fe2000c761270 */
[----:B------:R-:W-:-:S02]  /*313a0*/  ULDC UR5, c[0x0][0x22c] ;  /* 0x00008b0000057ab9 */ /* 0x000fc40000000800 */
[----:B------:R-:W4:Y:S01]  /*313b0*/  LDL.LU R47, [R1+0xff8] ;  /* 0x000ff800012f7983 */ /* 0x000f220000300800 */
[----:B------:R-:W-:Y:S01]  /*313c0*/  ISETP.LT.AND P2, PT, R46, UR5, !P0 ;  /* 0x000000052e007c0c */ /* 0x000fe2000c741270 */
[----:B------:R-:W-:Y:S02]  /*313d0*/  IMAD R44, R130, 0x2, R44 ;  /* 0x00000002822c7824 */ /* 0x000fe400078e022c */
[----:B------:R-:W4:Y:S01]  /*313e0*/  LDL.LU R46, [R1+0xffc] ;  /* 0x000ffc00012e7983 */ /* 0x000f220000300800 */
[----:B------:R-:W-:Y:S01]  /*313f0*/  PRMT R38, R38, 0x7632, R38 ;  /* 0x0000763226267816 */ /* 0x000fe20000000026 */
[----:B------:R-:W-:Y:S01]  /*31400*/  ULDC UR5, c[0x0][0x22c] ;  /* 0x00008b0000057ab9 */ /* 0x000fe20000000800 */
[----:B0-----:R-:W-:Y:S01]  /*31410*/  IMAD R7, R130, 0x2, R44 ;  /* 0x0000000282077824 */ /* 0x001fe200078e022c */
[----:B-1----:R-:W-:-:S03]  /*31420*/  LEA R4, P6, R44, R3, 0x1 ;  /* 0x000000032c047211 */ /* 0x002fc600078c08ff */
[----:B------:R-:W-:Y:S01]  /*31430*/  IMAD R36, R130, 0x2, R7 ;  /* 0x0000000282247824 */ /* 0x000fe200078e0207 */
[-C--:B------:R-:W-:Y:S02]  /*31440*/  LEA.HI.X.SX32 R5, R44, R0.reuse, 0x1, P6 ;  /* 0x000000002c057211 */ /* 0x080fe400030f0eff */
[----:B------:R-:W-:Y:S01]  /*31450*/  LEA R6, P6, R7, R3, 0x1 ;  /* 0x0000000307067211 */ /* 0x000fe200078c08ff */
[----:B------:R-:W-:Y:S01]  /*31460*/  IMAD R37, R130, 0x2, R36 ;  /* 0x0000000282257824 */ /* 0x000fe200078e0224 */
[----:B------:R-:W-:Y:S01]  /*31470*/  PRMT R39, R39, 0x7632, R39 ;  /* 0x0000763227277816 */ /* 0x000fe20000000027 */
[----:B------:R0:W-:Y:S01]  /*31480*/  @P4 STG.E.U16 desc[UR56][R4.64], R38 ;  /* 0x0000002604004986 */ /* 0x0001e2000c101538 */
[----:B------:R-:W-:-:S05]  /*31490*/  LEA.HI.X.SX32 R7, R7, R0, 0x1, P6 ;  /* 0x0000000007077211 */ /* 0x000fca00030f0eff */
[----:B------:R1:W-:Y:S01]  /*314a0*/  @P5 STG.E.U16 desc[UR56][R6.64], R39 ;  /* 0x0000002706005986 */ /* 0x0003e2000c101538 */
[----:B0-----:R-:W-:-:S04]  /*314b0*/  LEA R4, P6, R36, R3, 0x1 ;  /* 0x0000000324047211 */ /* 0x001fc800078c08ff */
[----:B------:R-:W-:Y:S02]  /*314c0*/  LEA.HI.X.SX32 R5, R36, R0, 0x1, P6 ;  /* 0x0000000024057211 */ /* 0x000fe400030f0eff */
[----:B-1----:R-:W-:Y:S01]  /*314d0*/  LEA R6, P6, R37, R3, 0x1 ;  /* 0x0000000325067211 */ /* 0x002fe200078c08ff */
[----:B------:R-:W-:-:S03]  /*314e0*/  IMAD R36, R130, 0x2, R37 ;  /* 0x0000000282247824 */ /* 0x000fc600078e0225 */
[----:B------:R-:W-:Y:S01]  /*314f0*/  LEA.HI.X.SX32 R7, R37, R0, 0x1, P6 ;  /* 0x0000000025077211 */ /* 0x000fe200030f0eff */
[----:B------:R0:W-:Y:S01]  /*31500*/  @P3 STG.E.U16 desc[UR56][R4.64], R28 ;  /* 0x0000001c04003986 */ /* 0x0001e2000c101538 */
[----:B------:R-:W-:Y:S01]  /*31510*/  ISETP.LT.AND P4, PT, R45, UR5, !P0 ;  /* 0x000000052d007c0c */ /* 0x000fe2000c781270 */
[----:B------:R-:W-:Y:S02]  /*31520*/  ULDC UR5, c[0x0][0x22c] ;  /* 0x00008b0000057ab9 */ /* 0x000fe40000000800 */
[----:B------:R1:W-:Y:S04]  /*31530*/  @P2 STG.E.U16 desc[UR56][R6.64], R29 ;  /* 0x0000001d06002986 */ /* 0x0003e8000c101538 */
[----:B------:R-:W4:Y:S01]  /*31540*/  LDL.LU R45, [R1+0x1000] ;  /* 0x00100000012d7983 */ /* 0x000f220000300800 */
[----:B0-----:R-:W-:-:S03]  /*31550*/  LEA R4, P6, R36, R3, 0x1 ;  /* 0x0000000324047211 */ /* 0x001fc600078c08ff */
[----:B------:R-:W4:Y:S01]  /*31560*/  LDL.LU R44, [R1+0x1010] ;  /* 0x00101000012c7983 */ /* 0x000f220000300800 */
[----:B-1----:R-:W-:Y:S01]  /*31570*/  IMAD R7, R130, 0x2, R36 ;  /* 0x0000000282077824 */ /* 0x002fe200078e0224 */
[-C--:B------:R-:W-:Y:S02]  /*31580*/  LEA.HI.X.SX32 R5, R36, R0.reuse, 0x1, P6 ;  /* 0x0000000024057211 */ /* 0x080fe400030f0eff */
[----:B------:R-:W4:Y:S01]  /*31590*/  LDL.LU R38, [R1+0x100c] ;  /* 0x00100c0001267983 */ /* 0x000f220000300800 */
[C---:B------:R-:W-:Y:S01]  /*315a0*/  IMAD R36, R130.reuse, 0x2, R7 ;  /* 0x0000000282247824 */ /* 0x040fe200078e0207 */
[CC--:B------:R-:W-:Y:S02]  /*315b0*/  LEA R6, P6, R7.reuse, R3.reuse, 0x1 ;  /* 0x0000000307067211 */ /* 0x0c0fe400078c08ff */
[----:B------:R0:W-:Y:S02]  /*315c0*/  @P4 STG.E.U16 desc[UR56][R4.64], R30 ;  /* 0x0000001e04004986 */ /* 0x0001e4000c101538 */
[----:B------:R-:W-:Y:S01]  /*315d0*/  LEA.HI.X.SX32 R7, R7, R0, 0x1, P6 ;  /* 0x0000000007077211 */ /* 0x000fe200030f0eff */
[----:B------:R-:W-:Y:S01]  /*315e0*/  IMAD R37, R130, 0x2, R36 ;  /* 0x0000000282257824 */ /* 0x000fe200078e0224 */
[----:B0-----:R-:W-:-:S04]  /*315f0*/  LEA R4, P6, R36, R3, 0x1 ;  /* 0x0000000324047211 */ /* 0x001fc800078c08ff */
[----:B------:R-:W-:Y:S02]  /*31600*/  LEA.HI.X.SX32 R5, R36, R0, 0x1, P6 ;  /* 0x0000000024057211 */ /* 0x000fe400030f0eff */
[----:B--2---:R-:W-:Y:S01]  /*31610*/  ISETP.LT.AND P5, PT, R53, UR5, !P0 ;  /* 0x0000000535007c0c */ /* 0x004fe2000c7a1270 */
[----:B------:R-:W-:Y:S02]  /*31620*/  ULDC UR5, c[0x0][0x22c] ;  /* 0x00008b0000057ab9 */ /* 0x000fe40000000800 */
[----:B---3--:R-:W-:Y:S01]  /*31630*/  ISETP.LT.AND P3, PT, R52, UR5, !P0 ;  /* 0x0000000534007c0c */ /* 0x008fe2000c761270 */
[----:B------:R-:W-:Y:S02]  /*31640*/  ULDC UR5, c[0x0][0x22c] ;  /* 0x00008b0000057ab9 */ /* 0x000fe40000000800 */
[----:B----4-:R-:W-:Y:S01]  /*31650*/  ISETP.LT.AND P2, PT, R47, UR5, !P0 ;  /* 0x000000052f007c0c */ /* 0x010fe2000c741270 */
[----:B------:R-:W-:Y:S02]  /*31660*/  ULDC UR5, c[0x0][0x22c] ;  /* 0x00008b0000057ab9 */ /* 0x000fe40000000800 */
[----:B------:R-:W-:-:S04]  /*31670*/  ISETP.LT.AND P4, PT, R46, UR5, !P0 ;  /* 0x000000052e007c0c */ /* 0x000fc8000c781270 */
[----:B------:R0:W-:Y:S01]  /*31680*/  @P5 STG.E.U16 desc[UR56][R6.64], R31 ;  /* 0x0000001f06005986 */ /* 0x0001e2000c101538 */
[----:B------:R-:W-:Y:S01]  /*31690*/  PRMT R28, R28, 0x7632, R28 ;  /* 0x000076321c1c7816 */ /* 0x000fe2000000001c */
[----:B------:R-:W-:Y:S01]  /*316a0*/  IMAD R39, R130, 0x2, R37 ;  /* 0x0000000282277824 */ /* 0x000fe200078e0225 */
[----:B------:R-:W-:Y:S01]  /*316b0*/  ULDC UR5, c[0x0][0x22c] ;  /* 0x00008b0000057ab9 */ /* 0x000fe20000000800 */
[----:B------:R-:W2:Y:S04]  /*316c0*/  LDL.LU R46, [R1+0x1014] ;  /* 0x00101400012e7983 */ /* 0x000ea80000300800 */
[----:B------:R-:W3:Y:S01]  /*316d0*/  LDL.LU R36, [R1+0x1018] ;  /* 0x0010180001247983 */ /* 0x000ee20000300800 */
[----:B0-----:R-:W-:-:S03]  /*316e0*/  LEA R6, P6, R37, R3, 0x1 ;  /* 0x0000000325067211 */ /* 0x001fc600078c08ff */
[----:B------:R0:W-:Y:S01]  /*316f0*/  @P3 STG.E.U16 desc[UR56][R4.64], R28 ;  /* 0x0000001c04003986 */ /* 0x0001e2000c101538 */
[----:B------:R-:W-:Y:S02]  /*31700*/  LEA.HI.X.SX32 R7, R37, R0, 0x1, P6 ;  /* 0x0000000025077211 */ /* 0x000fe400030f0eff */
[----:B------:R-:W-:Y:S02]  /*31710*/  PRMT R30, R30, 0x7632, R30 ;  /* 0x000076321e1e7816 */ /* 0x000fe4000000001e */
[----:B0-----:R-:W-:Y:S02]  /*31720*/  PRMT R5, R29, 0x7632, R5 ;  /* 0x000076321d057816 */ /* 0x001fe40000000005 */
[----:B------:R-:W-:-:S03]  /*31730*/  LEA R4, P6, R39, R3, 0x1 ;  /* 0x0000000327047211 */ /* 0x000fc600078c08ff */
[----:B------:R0:W-:Y:S01]  /*31740*/  @P2 STG.E.U16 desc[UR56][R6.64], R5 ;  /* 0x0000000506002986 */ /* 0x0001e2000c101538 */
[----:B------:R-:W-:Y:S02]  /*31750*/  PRMT R28, R31, 0x7632, R28 ;  /* 0x000076321f1c7816 */ /* 0x000fe4000000001c */
[----:B0-----:R-:W-:Y:S01]  /*31760*/  LEA.HI.X.SX32 R5, R39, R0, 0x1, P6 ;  /* 0x0000000027057211 */ /* 0x001fe200030f0eff */
[----:B------:R-:W-:Y:S01]  /*31770*/  IMAD R39, R130, 0x2, R39 ;  /* 0x0000000282277824 */ /* 0x000fe200078e0227 */
[----:B------:R-:W-:Y:S01]  /*31780*/  ISETP.LT.AND P5, PT, R45, UR5, !P0 ;  /* 0x000000052d007c0c */ /* 0x000fe2000c7a1270 */
[----:B------:R-:W-:Y:S01]  /*31790*/  ULDC UR5, c[0x0][0x22c] ;  /* 0x00008b0000057ab9 */ /* 0x000fe20000000800 */
[----:B------:R-:W4:Y:S01]  /*317a0*/  LDL.LU R45, [R1+0x1020] ;  /* 0x00102000012d7983 */ /* 0x000f220000300800 */
[----:B------:R-:W-:Y:S01]  /*317b0*/  ISETP.LT.AND P3, PT, R44, UR5, !P0 ;  /* 0x000000052c007c0c */ /* 0x000fe2000c761270 */
[----:B------:R-:W-:Y:S02]  /*317c0*/  ULDC UR5, c[0x0][0x22c] ;  /* 0x00008b0000057ab9 */ /* 0x000fe40000000800 */
[----:B------:R0:W-:Y:S04]  /*317d0*/  @P4 STG.E.U16 desc[UR56][R4.64], R30 ;  /* 0x0000001e04004986 */ /* 0x0001e8000c101538 */
[----:B------:R-:W4:Y:S01]  /*317e0*/  LDL.LU R44, [R1+0x101c] ;  /* 0x00101c00012c7983 */ /* 0x000f220000300800 */
[----:B------:R-:W-:Y:S01]  /*317f0*/  ISETP.LT.AND P2, PT, R38, UR5, !P0 ;  /* 0x0000000526007c0c */ /* 0x000fe2000c741270 */
[----:B------:R-:W-:-:S02]  /*31800*/  ULDC UR5, c[0x0][0x22c] ;  /* 0x00008b0000057ab9 */ /* 0x000fc40000000800 */
[----:B------:R-:W4:Y:S01]  /*31810*/  LDL.LU R38, [R1+0x1024] ;  /* 0x0010240001267983 */ /* 0x000f220000300800 */
[----:B0-----:R-:W-:-:S03]  /*31820*/  LEA R4, P6, R39, R3, 0x1 ;  /* 0x0000000327047211 */ /* 0x001fc600078c08ff */
[----:B------:R-:W4:Y:S01]  /*31830*/  LDL.LU R37, [R1+0x1028] ;  /* 0x0010280001257983 */ /* 0x000f220000300800 */
[----:B------:R-:W-:-:S05]  /*31840*/  LEA.HI.X.SX32 R5, R39, R0, 0x1, P6 ;  /* 0x0000000027057211 */ /* 0x000fca00030f0eff */
[----:B------:R0:W-:Y:S01]  /*31850*/  @P5 STG.E.U16 desc[UR56][R4.64], R28 ;  /* 0x0000001c04005986 */ /* 0x0001e2000c101538 */
[----:B--2---:R-:W-:Y:S01]  /*31860*/  ISETP.LT.AND P4, PT, R46, UR5, !P0 ;  /* 0x000000052e007c0c */ /* 0x004fe2000c781270 */
[----:B------:R-:W-:Y:S02]  /*31870*/  ULDC UR5, c[0x0][0x22c] ;  /* 0x00008b0000057ab9 */ /* 0x000fe40000000800 */
[----:B---3--:R-:W-:Y:S01]  /*31880*/  ISETP.LT.AND P5, PT, R36, UR5, !P0 ;  /* 0x0000000524007c0c */ /* 0x008fe2000c7a1270 */
[----:B------:R-:W-:Y:S01]  /*31890*/  IMAD R29, R130, 0x2, R39 ;  /* 0x00000002821d7824 */ /* 0x000fe200078e0227 */
[----:B------:R-:W2:Y:S01]  /*318a0*/  LDL.LU R36, [R1+0x1034] ;  /* 0x0010340001247983 */ /* 0x000ea20000300800 */
[----:B------:R-:W-:-:S03]  /*318b0*/  ULDC UR5, c[0x0][0x22c] ;  /* 0x00008b0000057ab9 */ /* 0x000fc60000000800 */
[----:B------:R-:W3:Y:S01]  /*318c0*/  LDL.LU R30, [R1+0x1038] ;  /* 0x00103800011e7983 */ /* 0x000ee20000300800 */
[CC--:B------:R-:W-:Y:S01]  /*318d0*/  LEA R6, P6, R29.reuse, R3.reuse, 0x1 ;  /* 0x000000031d067211 */ /* 0x0c0fe200078c08ff */
[C---:B------:R-:W-:Y:S02]  /*318e0*/  IMAD R31, R130.reuse, 0x2, R29 ;  /* 0x00000002821f7824 */ /* 0x040fe400078e021d */
[----:B------:R-:W3:Y:S01]  /*318f0*/  LDL.LU R39, [R1+0x103c] ;  /* 0x00103c0001277983 */ /* 0x000ee20000300800 */
[----:B------:R-:W-:Y:S01]  /*31900*/  LEA.HI.X.SX32 R7, R29, R0, 0x1, P6 ;  /* 0x000000001d077211 */ /* 0x000fe200030f0eff */
[----:B------:R-:W-:Y:S01]  /*31910*/  IMAD R29, R130, 0x2, R31 ;  /* 0x00000002821d7824 */ /* 0x000fe200078e021f */
[----:B0-----:R-:W-:-:S03]  /*31920*/  LEA R4, P6, R31, R3, 0x1 ;  /* 0x000000031f047211 */ /* 0x001fc600078c08ff */
[----:B------:R0:W-:Y:S01]  /*31930*/  @P3 STG.E.U16 desc[UR56][R6.64], R20 ;  /* 0x0000001406003986 */ /* 0x0001e2000c101538 */
[----:B------:R-:W-:Y:S01]  /*31940*/  LEA.HI.X.SX32 R5, R31, R0, 0x1, P6 ;  /* 0x000000001f057211 */ /* 0x000fe200030f0eff */
[----:B------:R-:W-:-:S04]  /*31950*/  IMAD R31, R130, 0x2, R29 ;  /* 0x00000002821f7824 */ /* 0x000fc800078e021d */
[----:B------:R1:W-:Y:S01]  /*31960*/  @P2 STG.E.U16 desc[UR56][R4.64], R21 ;  /* 0x0000001504002986 */ /* 0x0003e2000c101538 */
[----:B0-----:R-:W-:-:S04]  /*31970*/  LEA R6, P6, R29, R3, 0x1 ;  /* 0x000000031d067211 */ /* 0x001fc800078c08ff */
[----:B------:R-:W-:Y:S01]  /*31980*/  LEA.HI.X.SX32 R7, R29, R0, 0x1, P6 ;  /* 0x000000001d077211 */ /* 0x000fe200030f0eff */
[----:B------:R-:W-:Y:S01]  /*31990*/  IMAD R29, R130, 0x2, R31 ;  /* 0x00000002821d7824 */ /* 0x000fe200078e021f */
[----:B-1----:R-:W-:-:S03]  /*319a0*/  LEA R4, P6, R31, R3, 0x1 ;  /* 0x000000031f047211 */ /* 0x002fc600078c08ff */
[----:B------:R0:W-:Y:S01]  /*319b0*/  @P4 STG.E.U16 desc[UR56][R6.64], R22 ;  /* 0x0000001606004986 */ /* 0x0001e2000c101538 */
[----:B----4-:R-:W-:Y:S01]  /*319c0*/  ISETP.LT.AND P3, PT, R45, UR5, !P0 ;  /* 0x000000052d007c0c */ /* 0x010fe2000c761270 */
[----:B------:R-:W-:Y:S01]  /*319d0*/  ULDC UR5, c[0x0][0x22c] ;  /* 0x00008b0000057ab9 */ /* 0x000fe20000000800 */
[-C--:B------:R-:W-:Y:S01]  /*319e0*/  LEA.HI.X.SX32 R5, R31, R0.reuse, 0x1, P6 ;  /* 0x000000001f057211 */ /* 0x080fe200030f0eff */
[----:B------:R-:W-:Y:S01]  /*319f0*/  IMAD R31, R130, 0x2, R29 ;  /* 0x00000002821f7824 */ /* 0x000fe200078e021d */
[----:B------:R-:W-:Y:S01]  /*31a00*/  ISETP.LT.AND P2, PT, R44, UR5, !P0 ;  /* 0x000000052c007c0c */ /* 0x000fe2000c741270 */
[----:B------:R-:W-:Y:S01]  /*31a10*/  ULDC UR5, c[0x0][0x22c] ;  /* 0x00008b0000057ab9 */ /* 0x000fe20000000800 */
[C---:B0-----:R-:W-:Y:S01]  /*31a20*/  LEA R6, P6, R29.reuse, R3, 0x1 ;  /* 0x000000031d067211 */ /* 0x041fe200078c08ff */
[----:B------:R0:W-:Y:S01]  /*31a30*/  @P5 STG.E.U16 desc[UR56][R4.64], R23 ;  /* 0x0000001704005986 */ /* 0x0001e2000c101538 */
[----:B------:R-:W-:Y:S01]  /*31a40*/  ISETP.LT.AND P4, PT, R38, UR5, !P0 ;  /* 0x0000000526007c0c */ /* 0x000fe2000c781270 */
[----:B------:R-:W-:Y:S01]  /*31a50*/  ULDC UR5, c[0x0][0x22c] ;  /* 0x00008b0000057ab9 */ /* 0x000fe20000000800 */
[----:B------:R-:W-:Y:S01]  /*31a60*/  LEA.HI.X.SX32 R7, R29, R0, 0x1, P6 ;  /* 0x000000001d077211 */ /* 0x000fe200030f0eff */
[----:B------:R-:W4:Y:S01]  /*31a70*/  LDL.LU R38, [R1+0x1044] ;  /* 0x0010440001267983 */ /* 0x000f220000300800 */
[----:B------:R-:W-:-:S02]  /*31a80*/  PRMT R20, R20, 0x7632, R20 ;  /* 0x0000763214147816 */ /* 0x000fc40000000014 */
[----:B------:R-:W-:Y:S01]  /*31a90*/  ISETP.LT.AND P5, PT, R37, UR5, !P0 ;  /* 0x0000000525007c0c */ /* 0x000fe2000c7a1270 */
[----:B------:R-:W-:Y:S01]  /*31aa0*/  ULDC UR5, c[0x0][0x22c] ;  /* 0x00008b0000057ab9 */ /* 0x000fe20000000800 */
[----:B------:R-:W-:Y:S01]  /*31ab0*/  PRMT R22, R21, 0x7632, R22 ;  /* 0x0000763215167816 */ /* 0x000fe20000000016 */
[----:B------:R-:W4:Y:S01]  /*31ac0*/  LDL.LU R37, [R1+0x1040] ;  /* 0x0010400001257983 */ /* 0x000f220000300800 */
[----:B0-----:R-:W-:-:S03]  /*31ad0*/  LEA R4, P6, R31, R3, 0x1 ;  /* 0x000000031f047211 */ /* 0x001fc600078c08ff */
[----:B------:R0:W-:Y:S01]  /*31ae0*/  @P3 STG.E.U16 desc[UR56][R6.64], R20 ;  /* 0x0000001406003986 */ /* 0x0001e2000c101538 */
[----:B------:R-:W-:-:S05]  /*31af0*/  LEA.HI.X.SX32 R5, R31, R0, 0x1, P6 ;  /* 0x000000001f057211 */ /* 0x000fca00030f0eff */
[----:B------:R1:W-:Y:S01]  /*31b00*/  @P2 STG.E.U16 desc[UR56][R4.64], R22 ;  /* 0x0000001604002986 */ /* 0x0003e2000c101538 */
[----:B--2---:R-:W-:Y:S01]  /*31b10*/  ISETP.LT.AND P3, PT, R36, UR5, !P0 ;  /* 0x0000000524007c0c */ /* 0x004fe2000c761270 */
[----:B------:R-:W-:Y:S02]  /*31b20*/  ULDC UR5, c[0x0][0x22c] ;  /* 0x00008b0000057ab9 */ /* 0x000fe40000000800 */
[----:B------:R-:W2:Y:S01]  /*31b30*/  LDL.LU R36, [R1+0x1048] ;  /* 0x0010480001247983 */ /* 0x000ea20000300800 */
[----:B---3--:R-:W-:Y:S01]  /*31b40*/  ISETP.LT.AND P2, PT, R30, UR5, !P0 ;  /* 0x000000051e007c0c */ /* 0x008fe2000c741270 */
[----:B------:R-:W-:Y:S02]  /*31b50*/  IMAD R31, R130, 0x2, R31 ;  /* 0x00000002821f7824 */ /* 0x000fe400078e021f */
[----:B------:R-:W3:Y:S01]  /*31b60*/  LDL.LU R30, [R1+0x104c] ;  /* 0x00104c00011e7983 */ /* 0x000ee20000300800 */
[----:B------:R-:W-:Y:S01]  /*31b70*/  PRMT R28, R22, 0x7632, R28 ;  /* 0x00007632161c7816 */ /* 0x000fe2000000001c */
[----:B------:R-:W-:-:S02]  /*31b80*/  ULDC UR5, c[0x0][0x22c] ;  /* 0x00008b0000057ab9 */ /* 0x000fc40000000800 */
[----:B0-----:R-:W3:Y:S01]  /*31b90*/  LDL.LU R20, [R1+0x1050] ;  /* 0x0010500001147983 */ /* 0x001ee20000300800 */
[-C--:B-1----:R-:W-:Y:S01]  /*31ba0*/  LEA R4, P6, R31, R3.reuse, 0x1 ;  /* 0x000000031f047211 */ /* 0x082fe200078c08ff */
[C---:B------:R-:W-:Y:S01]  /*31bb0*/  IMAD R21, R130.reuse, 0x2, R31 ;  /* 0x0000000282157824 */ /* 0x040fe200078e021f */
[----:B------:R-:W-:Y:S02]  /*31bc0*/  PRMT R29, R23, 0x7632, R29 ;  /* 0x00007632171d7816 */ /* 0x000fe4000000001d */
[----:B------:R-:W-:Y:S01]  /*31bd0*/  LEA.HI.X.SX32 R5, R31, R0, 0x1, P6 ;  /* 0x000000001f057211 */ /* 0x000fe200030f0eff */
[----:B------:R-:W-:Y:S01]  /*31be0*/  IMAD R23, R130, 0x2, R21 ;  /* 0x0000000282177824 */ /* 0x000fe200078e0215 */
[----:B------:R-:W-:-:S03]  /*31bf0*/  LEA R6, P6, R21, R3, 0x1 ;  /* 0x0000000315067211 */ /* 0x000fc600078c08ff */
[----:B------:R0:W-:Y:S01]  /*31c00*/  @P4 STG.E.U16 desc[UR56][R4.64], R28 ;  /* 0x0000001c04004986 */ /* 0x0001e2000c101538 */
[----:B------:R-:W-:Y:S01]  /*31c10*/  LEA.HI.X.SX32 R7, R21, R0, 0x1, P6 ;  /* 0x0000000015077211 */ /* 0x000fe200030f0eff */
[----:B------:R-:W-:-:S04]  /*31c20*/  IMAD R21, R130, 0x2, R23 ;  /* 0x0000000282157824 */ /* 0x000fc800078e0217 */
[----:B------:R1:W-:Y:S01]  /*31c30*/  @P5 STG.E.U16 desc[UR56][R6.64], R29 ;  /* 0x0000001d06005986 */ /* 0x0003e2000c101538 */
[----:B0-----:R-:W-:-:S03]  /*31c40*/  LEA R4, P6, R23, R3, 0x1 ;  /* 0x0000000317047211 */ /* 0x001fc600078c08ff */
[----:B------:R-:W3:Y:S01]  /*31c50*/  LDL.LU R28, [R1+0x1060] ;  /* 0x00106000011c7983 */ /* 0x000ee20000300800 */
[-C--:B------:R-:W-:Y:S01]  /*31c60*/  LEA.HI.X.SX32 R5, R23, R0.reuse, 0x1, P6 ;  /* 0x0000000017057211 */ /* 0x080fe200030f0eff */
[C---:B------:R-:W-:Y:S01]  /*31c70*/  IMAD R23, R130.reuse, 0x2, R21 ;  /* 0x0000000282177824 */ /* 0x040fe200078e0215 */
[----:B-1----:R-:W-:Y:S01]  /*31c80*/  LEA R6, P6, R21, R3, 0x1 ;  /* 0x0000000315067211 */ /* 0x002fe200078c08ff */
[----:B------:R-:W3:Y:S01]  /*31c90*/  LDL.LU R22, [R1+0x105c] ;  /* 0x00105c0001167983 */ /* 0x000ee20000300800 */
[----:B------:R-:W-:Y:S01]  /*31ca0*/  ISETP.LT.AND P4, PT, R39, UR5, !P0 ;  /* 0x0000000527007c0c */ /* 0x000fe2000c781270 */
[----:B------:R-:W-:Y:S01]  /*31cb0*/  ULDC UR5, c[0x0][0x22c] ;  /* 0x00008b0000057ab9 */ /* 0x000fe20000000800 */
[----:B------:R-:W-:Y:S01]  /*31cc0*/  LEA.HI.X.SX32 R7, R21, R0, 0x1, P6 ;  /* 0x0000000015077211 */ /* 0x000fe200030f0eff */
[----:B------:R0:W-:Y:S01]  /*31cd0*/  @P3 STG.E.U16 desc[UR56][R4.64], R16 ;  /* 0x0000001004003986 */ /* 0x0001e2000c101538 */
[----:B------:R-:W-:-:S03]  /*31ce0*/  IMAD R21, R130, 0x2, R23 ;  /* 0x0000000282157824 */ /* 0x000fc600078e0217 */
[----:B------:R1:W-:Y:S01]  /*31cf0*/  @P2 STG.E.U16 desc[UR56][R6.64], R17 ;  /* 0x0000001106002986 */ /* 0x0003e2000c101538 */
[----:B----4-:R-:W-:Y:S01]  /*31d00*/  ISETP.LT.AND P5, PT, R38, UR5, !P0 ;  /* 0x0000000526007c0c */ /* 0x010fe2000c7a1270 */
[----:B------:R-:W-:Y:S01]  /*31d10*/  ULDC UR5, c[0x0][0x22c] ;  /* 0x00008b0000057ab9 */ /* 0x000fe20000000800 */
[----:B0-----:R-:W-:-:S04]  /*31d20*/  LEA R4, P6, R23, R3, 0x1 ;  /* 0x0000000317047211 */ /* 0x001fc800078c08ff */
[-C--:B------:R-:W-:Y:S02]  /*31d30*/  LEA.HI.X.SX32 R5, R23, R0.reuse, 0x1, P6 ;  /* 0x0000000017057211 */ /* 0x080fe400030f0eff */
[----:B-1----:R-:W-:Y:S02]  /*31d40*/  LEA R6, P6, R21, R3, 0x1 ;  /* 0x0000000315067211 */ /* 0x002fe400078c08ff */
[----:B------:R-:W-:Y:S01]  /*31d50*/  ISETP.LT.AND P3, PT, R37, UR5, !P0 ;  /* 0x0000000525007c0c */ /* 0x000fe2000c761270 */
[----:B------:R-:W-:Y:S01]  /*31d60*/  ULDC UR5, c[0x0][0x22c] ;  /* 0x00008b0000057ab9 */ /* 0x000fe20000000800 */
[----:B------:R-:W-:Y:S01]  /*31d70*/  LEA.HI.X.SX32 R7, R21, R0, 0x1, P6 ;  /* 0x0000000015077211 */ /* 0x000fe200030f0eff */
[----:B------:R0:W-:Y:S04]  /*31d80*/  @P4 STG.E.U16 desc[UR56][R4.64], R18 ;  /* 0x0000001204004986 */ /* 0x0001e8000c101538 */
[----:B------:R1:W-:Y:S01]  /*31d90*/  @P5 STG.E.U16 desc[UR56][R6.64], R19 ;  /* 0x0000001306005986 */ /* 0x0003e2000c101538 */
[----:B--2---:R-:W-:Y:S01]  /*31da0*/  ISETP.LT.AND P2, PT, R36, UR5, !P0 ;  /* 0x0000000524007c0c */ /* 0x004fe2000c741270 */
[----:B------:R-:W-:-:S02]  /*31db0*/  ULDC UR5, c[0x0][0x22c] ;  /* 0x00008b0000057ab9 */ /* 0x000fc40000000800 */
[----:B---3--:R-:W-:Y:S01]  /*31dc0*/  ISETP.LT.AND P4, PT, R30, UR5, !P0 ;  /* 0x000000051e007c0c */ /* 0x008fe2000c781270 */
[----:B------:R-:W-:Y:S01]  /*31dd0*/  ULDC UR5, c[0x0][0x22c] ;  /* 0x00008b0000057ab9 */ /* 0x000fe20000000800 */
[----:B------:R-:W2:Y:S01]  /*31de0*/  LDL.LU R30, [R1+0x1064] ;  /* 0x00106400011e7983 */ /* 0x000ea20000300800 */
[----:B------:R-:W-:Y:S01]  /*31df0*/  ISETP.LT.AND P5, PT, R20, UR5, !P0 ;  /* 0x0000000514007c0c */ /* 0x000fe2000c7a1270 */
[----:B------:R-:W-:Y:S02]  /*31e00*/  IMAD R23, R130, 0x2, R21 ;  /* 0x0000000282177824 */ /* 0x000fe400078e0215 */
[----:B------:R-:W3:Y:S01]  /*31e10*/  LDL.LU R20, [R1+0x1068] ;  /* 0x0010680001147983 */ /* 0x000ee20000300800 */
[----:B------:R-:W-:Y:S01]  /*31e20*/  PRMT R16, R16, 0x7632, R16 ;  /* 0x0000763210107816 */ /* 0x000fe20000000010 */
[----:B------:R-:W-:Y:S01]  /*31e30*/  ULDC UR5, c[0x0][0x22c] ;  /* 0x00008b0000057ab9 */ /* 0x000fe20000000800 */
[C---:B------:R-:W-:Y:S01]  /*31e40*/  IMAD R21, R130.reuse, 0x2, R23 ;  /* 0x0000000282157824 */ /* 0x040fe200078e0217 */
[CC--:B0-----:R-:W-:Y:S01]  /*31e50*/  LEA R4, P6, R23.reuse, R3.reuse, 0x1 ;  /* 0x0000000317047211 */ /* 0x0c1fe200078c08ff */
[----:B------:R-:W4:Y:S03]  /*31e60*/  LDL.LU R29, [R1+0x1070] ;  /* 0x00107000011d7983 */ /* 0x000f260000300800 */
[----:B------:R-:W-:Y:S01]  /*31e70*/  LEA.HI.X.SX32 R5, R23, R0, 0x1, P6 ;  /* 0x0000000017057211 */ /* 0x000fe200030f0eff */
[----:B------:R-:W-:Y:S01]  /*31e80*/  IMAD R23, R130, 0x2, R21 ;  /* 0x0000000282177824 */ /* 0x000fe200078e0215 */
[----:B-1----:R-:W-:-:S03]  /*31e90*/  LEA R6, P6, R21, R3, 0x1 ;  /* 0x0000000315067211 */ /* 0x002fc600078c08ff */
[----:B------:R0:W-:Y:S01]  /*31ea0*/  @P3 STG.E.U16 desc[UR56][R4.64], R16 ;  /* 0x0000001004003986 */ /* 0x0001e2000c101538 */
[----:B------:R-:W-:Y:S02]  /*31eb0*/  LEA.HI.X.SX32 R7, R21, R0, 0x1, P6 ;  /* 0x0000000015077211 */ /* 0x000fe400030f0eff */
[----:B------:R-:W-:Y:S02]  /*31ec0*/  PRMT R18, R18, 0x7632, R18 ;  /* 0x0000763212127816 */ /* 0x000fe40000000012 */
[----:B0-----:R-:W-:Y:S02]  /*31ed0*/  PRMT R5, R17, 0x7632, R5 ;  /* 0x0000763211057816 */ /* 0x001fe40000000005 */
[----:B------:R-:W-:-:S03]  /*31ee0*/  LEA R4, P6, R23, R3, 0x1 ;  /* 0x0000000317047211 */ /* 0x000fc600078c08ff */
[----:B------:R0:W-:Y:S01]  /*31ef0*/  @P2 STG.E.U16 desc[UR56][R6.64], R5 ;  /* 0x0000000506002986 */ /* 0x0001e2000c101538 */
[----:B------:R-:W-:Y:S01]  /*31f00*/  ISETP.LT.AND P3, PT, R28, UR5, !P0 ;  /* 0x000000051c007c0c */ /* 0x000fe2000c761270 */
[----:B------:R-:W-:Y:S02]  /*31f10*/  ULDC UR5, c[0x0][0x22c] ;  /* 0x00008b0000057ab9 */ /* 0x000fe40000000800 */
[----:B------:R-:W4:Y:S01]  /*31f20*/  LDL.LU R28, [R1+0x106c] ;  /* 0x00106c00011c7983 */ /* 0x000f220000300800 */
[----:B0-----:R-:W-:Y:S01]  /*31f30*/  LEA.HI.X.SX32 R5, R23, R0, 0x1, P6 ;  /* 0x0000000017057211 */ /* 0x001fe200030f0eff */
[----:B------:R-:W-:Y:S01]  /*31f40*/  IMAD R23, R130, 0x2, R23 ;  /* 0x0000000282177824 */ /* 0x000fe200078e0217 */
[----:B------:R-:W-:Y:S01]  /*31f50*/  ISETP.LT.AND P2, PT, R22, UR5, !P0 ;  /* 0x0000000516007c0c */ /* 0x000fe2000c741270 */
[----:B------:R-:W-:Y:S01]  /*31f60*/  ULDC UR5, c[0x0][0x22c] ;  /* 0x00008b0000057ab9 */ /* 0x000fe20000000800 */
[----:B------:R-:W4:Y:S04]  /*31f70*/  LDL.LU R22, [R1+0x1074] ;  /* 0x0010740001167983 */ /* 0x000f280000300800 */
[----:B------:R0:W-:Y:S01]  /*31f80*/  @P4 STG.E.U16 desc[UR56][R4.64], R18 ;  /* 0x0000001204004986 */ /* 0x0001e2000c101538 */
[----:B------:R-:W-:-:S03]  /*31f90*/  PRMT R16, R19, 0x7632, R16 ;  /* 0x0000763213107816 */ /* 0x000fc60000000010 */
[----:B------:R-:W4:Y:S01]  /*31fa0*/  LDL.LU R21, [R1+0x1078] ;  /* 0x0010780001157983 */ /* 0x000f220000300800 */
[----:B0-----:R-:W-:-:S04]  /*31fb0*/  LEA R4, P6, R23, R3, 0x1 ;  /* 0x0000000317047211 */ /* 0x001fc800078c08ff */
        /* <DEDUP_REMOVED lines=20> */
[-C--:B------:R-:W-:Y:S01]  /*32100*/  LEA.HI.X.SX32 R7, R17, R0.reuse, 0x1, P6 ;  /* 0x0000000011077211 */ /* 0x080fe200030f0eff */
[C---:B------:R-:W-:Y:S01]  /*32110*/  IMAD R17, R130.reuse, 0x2, R19 ;  /* 0x0000000282117824 */ /* 0x040fe200078e0213 */
[----:B-1----:R-:W-:Y:S02]  /*32120*/  LEA R4, P6, R19, R3, 0x1 ;  /* 0x0000000313047211 */ /* 0x002fe400078c08ff */
[----:B----4-:R-:W-:Y:S01]  /*32130*/  ISETP.LT.AND P3, PT, R29, UR5, !P0 ;  /* 0x000000051d007c0c */ /* 0x010fe2000c761270 */
[----:B------:R-:W-:Y:S01]  /*32140*/  ULDC UR5, c[0x0][0x22c] ;  /* 0x00008b0000057ab9 */ /* 0x000fe20000000800 */
[----:B------:R0:W-:Y:S01]  /*32150*/  @P4 STG.E.U16 desc[UR56][R6.64], R14 ;  /* 0x0000000e06004986 */ /* 0x0001e2000c101538 */
[----:B------:R-:W-:Y:S01]  /*32160*/  LEA.HI.X.SX32 R5, R19, R0, 0x1, P6 ;  /* 0x0000000013057211 */ /* 0x000fe200030f0eff */
[----:B------:R-:W-:Y:S01]  /*32170*/  IMAD R19, R130, 0x2, R17 ;  /* 0x0000000282137824 */ /* 0x000fe200078e0211 */
[----:B------:R-:W-:Y:S01]  /*32180*/  ISETP.LT.AND P2, PT, R28, UR5, !P0 ;  /* 0x000000051c007c0c */ /* 0x000fe2000c741270 */
[----:B------:R-:W-:-:S02]  /*32190*/  ULDC UR5, c[0x0][0x22c] ;  /* 0x00008b0000057ab9 */ /* 0x000fc40000000800 */
[----:B------:R1:W-:Y:S01]  /*321a0*/  @P5 STG.E.U16 desc[UR56][R4.64], R15 ;  /* 0x0000000f04005986 */ /* 0x0003e2000c101538 */
[----:B------:R-:W-:Y:S01]  /*321b0*/  ISETP.LT.AND P4, PT, R22, UR5, !P0 ;  /* 0x0000000516007c0c */ /* 0x000fe2000c781270 */
[----:B------:R-:W-:Y:S02]  /*321c0*/  ULDC UR5, c[0x0][0x22c] ;  /* 0x00008b0000057ab9 */ /* 0x000fe40000000800 */
[----:B------:R-:W4:Y:S01]  /*321d0*/  LDL.LU R22, [R1+0x1094] ;  /* 0x0010940001167983 */ /* 0x000f220000300800 */
[CC--:B0-----:R-:W-:Y:S02]  /*321e0*/  LEA R6, P6, R17.reuse, R3.reuse, 0x1 ;  /* 0x0000000311067211 */ /* 0x0c1fe400078c08ff */
[----:B------:R-:W-:Y:S02]  /*321f0*/  PRMT R12, R12, 0x7632, R12 ;  /* 0x000076320c0c7816 */ /* 0x000fe4000000000c */
[----:B------:R-:W-:Y:S02]  /*32200*/  LEA.HI.X.SX32 R7, R17, R0, 0x1, P6 ;  /* 0x0000000011077211 */ /* 0x000fe400030f0eff */
[----:B-1----:R-:W-:-:S02]  /*32210*/  LEA R4, P6, R19, R3, 0x1 ;  /* 0x0000000313047211 */ /* 0x002fc400078c08ff */
[----:B------:R-:W-:Y:S01]  /*32220*/  ISETP.LT.AND P5, PT, R21, UR5, !P0 ;  /* 0x0000000515007c0c */ /* 0x000fe2000c7a1270 */
[----:B------:R-:W-:Y:S01]  /*32230*/  ULDC UR5, c[0x0][0x22c] ;  /* 0x00008b0000057ab9 */ /* 0x000fe20000000800 */
[----:B------:R-:W-:Y:S01]  /*32240*/  PRMT R14, R13, 0x7632, R14 ;  /* 0x000076320d0e7816 */ /* 0x000fe2000000000e */
[----:B------:R-:W4:Y:S01]  /*32250*/  LDL.LU R21, [R1+0x1090] ;  /* 0x0010900001157983 */ /* 0x000f220000300800 */
[----:B------:R-:W-:-:S03]  /*32260*/  LEA.HI.X.SX32 R5, R19, R0, 0x1, P6 ;  /* 0x0000000013057211 */ /* 0x000fc600030f0eff */
[----:B------:R0:W-:Y:S04]  /*32270*/  @P3 STG.E.U16 desc[UR56][R6.64], R12 ;  /* 0x0000000c06003986 */ /* 0x0001e8000c101538 */
[----:B------:R1:W-:Y:S01]  /*32280*/  @P2 STG.E.U16 desc[UR56][R4.64], R14 ;  /* 0x0000000e04002986 */ /* 0x0003e2000c101538 */
[----:B--2---:R-:W-:Y:S01]  /*32290*/  ISETP.LT.AND P3, PT, R20, UR5, !P0 ;  /* 0x0000000514007c0c */ /* 0x004fe2000c761270 */
[----:B------:R-:W-:Y:S02]  /*322a0*/  ULDC UR5, c[0x0][0x22c] ;  /* 0x00008b0000057ab9 */ /* 0x000fe40000000800 */
[----:B------:R-:W2:Y:S01]  /*322b0*/  LDL.LU R20, [R1+0x1098] ;  /* 0x0010980001147983 */ /* 0x000ea20000300800 */
[----:B---3--:R-:W-:Y:S01]  /*322c0*/  ISETP.LT.AND P2, PT, R18, UR5, !P0 ;  /* 0x0000000512007c0c */ /* 0x008fe2000c741270 */
[----:B------:R-:W-:-:S02]  /*322d0*/  IMAD R19, R130, 0x2, R19 ;  /* 0x0000000282137824 */ /* 0x000fc400078e0213 */
[----:B------:R-:W3:Y:S01]  /*322e0*/  LDL.LU R18, [R1+0x109c] ;  /* 0x00109c0001127983 */ /* 0x000ee20000300800 */
[----:B------:R-:W-:Y:S01]  /*322f0*/  PRMT R16, R14, 0x7632, R16 ;  /* 0x000076320e107816 */ /* 0x000fe20000000010 */
[----:B------:R-:W-:Y:S02]  /*32300*/  ULDC UR5, c[0x0][0x22c] ;  /* 0x00008b0000057ab9 */ /* 0x000fe40000000800 */
        /* <DEDUP_REMOVED lines=15> */
[-C--:B-1----:R-:W-:Y:S01]  /*32400*/  LEA R6, P6, R13, R3.reuse, 0x1 ;  /* 0x000000030d067211 */ /* 0x082fe200078c08ff */
[----:B------:R-:W3:Y:S01]  /*32410*/  LDL.LU R14, [R1+0x10ac] ;  /* 0x0010ac00010e7983 */ /* 0x000ee20000300800 */
[----:B------:R-:W-:Y:S01]  /*32420*/  ISETP.LT.AND P4, PT, R23, UR5, !P0 ;  /* 0x0000000517007c0c */ /* 0x000fe2000c781270 */
[----:B------:R-:W-:Y:S01]  /*32430*/  ULDC UR5, c[0x0][0x22c] ;  /* 0x00008b0000057ab9 */ /* 0x000fe20000000800 */
[----:B------:R-:W-:Y:S01]  /*32440*/  LEA.HI.X.SX32 R7, R13, R0, 0x1, P6 ;  /* 0x000000000d077211 */ /* 0x000fe200030f0eff */
[----:B------:R0:W-:Y:S01]  /*32450*/  @P3 STG.E.U16 desc[UR56][R4.64], R8 ;  /* 0x0000000804003986 */ /* 0x0001e2000c101538 */
[----:B------:R-:W-:Y:S01]  /*32460*/  IMAD R13, R130, 0x2, R15 ;  /* 0x00000002820d7824 */ /* 0x000fe200078e020f */
[----:B----4-:R-:W-:Y:S01]  /*32470*/  ISETP.LT.AND P5, PT, R22, UR5, !P0 ;  /* 0x0000000516007c0c */ /* 0x010fe2000c7a1270 */
[----:B------:R-:W-:Y:S01]  /*32480*/  ULDC UR5, c[0x0][0x22c] ;  /* 0x00008b0000057ab9 */ /* 0x000fe20000000800 */
[----:B------:R1:W-:Y:S01]  /*32490*/  @P2 STG.E.U16 desc[UR56][R6.64], R9 ;  /* 0x0000000906002986 */ /* 0x0003e2000c101538 */
        /* <DEDUP_REMOVED lines=27> */
[----:B------:R-:W-:Y:S01]  /*32650*/  ISETP.LT.AND P3, PT, R16, UR5, !P0 ;  /* 0x0000000510007c0c */ /* 0x000fe2000c761270 */
[----:B------:R-:W-:Y:S01]  /*32660*/  ULDC UR5, c[0x0][0x22c] ;  /* 0x00008b0000057ab9 */ /* 0x000fe20000000800 */
[----:B------:R-:W4:Y:S01]  /*32670*/  LDL.LU R16, [R1+0x10bc] ;  /* 0x0010bc0001107983 */ /* 0x000f220000300800 */
[----:B0-----:R-:W-:Y:S02]  /*32680*/  PRMT R5, R9, 0x7632, R5 ;  /* 0x0000763209057816 */ /* 0x001fe40000000005 */
[----:B------:R-:W-:-:S03]  /*32690*/  LEA R4, P6, R15, R3, 0x1 ;  /* 0x000000030f047211 */ /* 0x000fc600078c08ff */
[----:B------:R0:W-:Y:S01]  /*326a0*/  @P2 STG.E.U16 desc[UR56][R6.64], R5 ;  /* 0x0000000506002986 */ /* 0x0001e2000c101538 */
[----:B------:R-:W-:Y:S01]  /*326b0*/  ISETP.LT.AND P2, PT, R14, UR5, !P0 ;  /* 0x000000050e007c0c */ /* 0x000fe2000c741270 */
[----:B------:R-:W-:Y:S02]  /*326c0*/  ULDC UR5, c[0x0][0x22c] ;  /* 0x00008b0000057ab9 */ /* 0x000fe40000000800 */
[----:B------:R-:W4:Y:S04]  /*326d0*/  LDL.LU R14, [R1+0x10c4] ;  /* 0x0010c400010e7983 */ /* 0x000f280000300800 */
[----:B------:R-:W4:Y:S01]  /*326e0*/  LDL.LU R13, [R1+0x10c8] ;  /* 0x0010c800010d7983 */ /* 0x000f220000300800 */
[----:B0-----:R-:W-:Y:S01]  /*326f0*/  LEA.HI.X.SX32 R5, R15, R0, 0x1, P6 ;  /* 0x000000000f057211 */ /* 0x001fe200030f0eff */
[----:B------:R-:W-:-:S04]  /*32700*/  IMAD R15, R130, 0x2, R15 ;  /* 0x00000002820f7824 */ /* 0x000fc800078e020f */
[----:B------:R0:W-:Y:S01]  /*32710*/  @P4 STG.E.U16 desc[UR56][R4.64], R10 ;  /* 0x0000000a04004986 */ /* 0x0001e2000c101538 */
[----:B------:R-:W-:Y:S02]  /*32720*/  PRMT R8, R11, 0x7632, R8 ;  /* 0x000076320b087816 */ /* 0x000fe40000000008 */
        /* <DEDUP_REMOVED lines=12> */
[----:B0-----:R-:W3:Y:S01]  /*327f0*/  LDL.LU R8, [R1+0x10dc] ;  /* 0x0010dc0001087983 */ /* 0x001ee20000300800 */
[----:B------:R-:W-:Y:S01]  /*32800*/  LEA.HI.X.SX32 R7, R9, R0, 0x1, P6 ;  /* 0x0000000009077211 */ /* 0x000fe200030f0eff */
[----:B------:R-:W-:Y:S01]  /*32810*/  IMAD R9, R130, 0x2, R11 ;  /* 0x0000000282097824 */ /* 0x000fe200078e020b */
[----:B------:R-:W-:-:S03]  /*32820*/  LEA R4, P6, R11, R3, 0x1 ;  /* 0x000000030b047211 */ /* 0x000fc600078c08ff */
[----:B------:R0:W-:Y:S01]  /*32830*/  @P3 STG.E.U16 desc[UR56][R6.64], R24 ;  /* 0x0000001806003986 */ /* 0x0001e2000c101538 */
[----:B------:R-:W-:Y:S01]  /*32840*/  LEA.HI.X.SX32 R5, R11, R0, 0x1, P6 ;  /* 0x000000000b057211 */ /* 0x000fe200030f0eff */
[----:B------:R-:W-:Y:S01]  /*32850*/  IMAD R11, R130, 0x2, R9 ;  /* 0x00000002820b7824 */ /* 0x000fe200078e0209 */
[----:B----4-:R-:W-:Y:S01]  /*32860*/  ISETP.LT.AND P3, PT, R17, UR5, !P0 ;  /* 0x0000000511007c0c */ /* 0x010fe2000c761270 */
[----:B------:R-:W-:Y:S02]  /*32870*/  ULDC UR5, c[0x0][0x22c] ;  /* 0x00008b0000057ab9 */ /* 0x000fe40000000800 */
[----:B------:R1:W-:Y:S01]  /*32880*/  @P2 STG.E.U16 desc[UR56][R4.64], R25 ;  /* 0x0000001904002986 */ /* 0x0003e2000c101538 */
[----:B0-----:R-:W-:-:S04]  /*32890*/  LEA R6, P6, R9, R3, 0x1 ;  /* 0x0000000309067211 */ /* 0x001fc800078c08ff */
[-C--:B------:R-:W-:Y:S02]  /*328a0*/  LEA.HI.X.SX32 R7, R9, R0.reuse, 0x1, P6 ;  /* 0x0000000009077211 */ /* 0x080fe400030f0eff */
[CC--:B-1----:R-:W-:Y:S02]  /*328b0*/  LEA R4, P6, R11.reuse, R3.reuse, 0x1 ;  /* 0x000000030b047211 */ /* 0x0c2fe400078c08ff */
[----:B------:R-:W-:Y:S01]  /*328c0*/  ISETP.LT.AND P2, PT, R16, UR5, !P0 ;  /* 0x0000000510007c0c */ /* 0x000fe2000c741270 */
[----:B------:R-:W-:Y:S01]  /*328d0*/  ULDC UR5, c[0x0][0x22c] ;  /* 0x00008b0000057ab9 */ /* 0x000fe20000000800 */
[-C--:B------:R-:W-:Y:S01]  /*328e0*/  LEA.HI.X.SX32 R5, R11, R0.reuse, 0x1, P6 ;  /* 0x000000000b057211 */ /* 0x080fe200030f0eff */
[----:B------:R0:W-:Y:S01]  /*328f0*/  @P4 STG.E.U16 desc[UR56][R6.64], R26 ;  /* 0x0000001a06004986 */ /* 0x0001e2000c101538 */
[----:B------:R-:W-:Y:S01]  /*32900*/  IMAD R9, R130, 0x2, R11 ;  /* 0x0000000282097824 */ /* 0x000fe200078e020b */
[----:B------:R-:W-:Y:S01]  /*32910*/  ISETP.LT.AND P4, PT, R14, UR5, !P0 ;  /* 0x000000050e007c0c */ /* 0x000fe2000c781270 */
[----:B------:R-:W-:Y:S01]  /*32920*/  ULDC UR5, c[0x0][0x22c] ;  /* 0x00008b0000057ab9 */ /* 0x000fe20000000800 */
[----:B------:R1:W-:Y:S01]  /*32930*/  @P5 STG.E.U16 desc[UR56][R4.64], R27 ;  /* 0x0000001b04005986 */ /* 0x0003e2000c101538 */
[----:B------:R-:W-:Y:S01]  /*32940*/  ISETP.LT.AND P5, PT, R13, UR5, !P0 ;  /* 0x000000050d007c0c */ /* 0x000fe2000c7a1270 */
[----:B------:R-:W-:Y:S01]  /*32950*/  IMAD R11, R130, 0x2, R9 ;  /* 0x00000002820b7824 */ /* 0x000fe200078e0209 */
[----:B------:R-:W-:Y:S01]  /*32960*/  PRMT R24, R24, 0x7632, R24 ;  /* 0x0000763218187816 */ /* 0x000fe20000000018 */
[----:B------:R-:W4:Y:S01]  /*32970*/  LDL.LU R13, [R1+0x10e4] ;  /* 0x0010e400010d7983 */ /* 0x000f220000300800 */
[----:B------:R-:W-:Y:S01]  /*32980*/  PRMT R25, R25, 0x7632, R25 ;  /* 0x0000763219197816 */ /* 0x000fe20000000019 */
[----:B------:R-:W-:Y:S01]  /*32990*/  ULDC UR5, c[0x0][0x22c] ;  /* 0x00008b0000057ab9 */ /* 0x000fe20000000800 */
[C---:B0-----:R-:W-:Y:S01]  /*329a0*/  LEA R6, P6, R9.reuse, R3, 0x1 ;  /* 0x0000000309067211 */ /* 0x041fe200078c08ff */
[----:B------:R-:W4:Y:S03]  /*329b0*/  LDL.LU R14, [R1+0x10e0] ;  /* 0x0010e000010e7983 */ /* 0x000f260000300800 */
[----:B------:R-:W-:-:S02]  /*329c0*/  LEA.HI.X.SX32 R7, R9, R0, 0x1, P6 ;  /* 0x0000000009077211 */ /* 0x000fc400030f0eff */
[----:B-1----:R-:W-:-:S04]  /*329d0*/  LEA R4, P6, R11, R3, 0x1 ;  /* 0x000000030b047211 */ /* 0x002fc800078c08ff */
[----:B------:R-:W-:Y:S01]  /*329e0*/  LEA.HI.X.SX32 R5, R11, R0, 0x1, P6 ;  /* 0x000000000b057211 */ /* 0x000fe200030f0eff */
[----:B------:R-:W-:Y:S04]  /*329f0*/  @P3 STG.E.U16 desc[UR56][R6.64], R24 ;  /* 0x0000001806003986 */ /* 0x000fe8000c101538 */
[----:B------:R0:W-:Y:S01]  /*32a00*/  @P2 STG.E.U16 desc[UR56][R4.64], R25 ;  /* 0x0000001904002986 */ /* 0x0001e2000c101538 */
[----:B--2---:R-:W-:Y:S01]  /*32a10*/  ISETP.LT.AND P3, PT, R12, UR5, !P0 ;  /* 0x000000050c007c0c */ /* 0x004fe2000c761270 */
[----:B------:R-:W-:Y:S02]  /*32a20*/  ULDC UR5, c[0x0][0x22c] ;  /* 0x00008b0000057ab9 */ /* 0x000fe40000000800 */
[----:B---3--:R-:W-:Y:S01]  /*32a30*/  ISETP.LT.AND P2, PT, R10, UR5, !P0 ;  /* 0x000000050a007c0c */ /* 0x008fe2000c741270 */
[----:B------:R-:W-:Y:S01]  /*32a40*/  IMAD R11, R130, 0x2, R11 ;  /* 0x00000002820b7824 */ /* 0x000fe200078e020b */
[----:B------:R-:W2:Y:S01]  /*32a50*/  LDL.LU R10, [R1+0x10e8] ;  /* 0x0010e800010a7983 */ /* 0x000ea20000300800 */
[----:B------:R-:W-:Y:S01]  /*32a60*/  PRMT R26, R26, 0x7632, R26 ;  /* 0x000076321a1a7816 */ /* 0x000fe2000000001a */
[----:B------:R-:W-:-:S02]  /*32a70*/  ULDC UR5, c[0x0][0x22c] ;  /* 0x00008b0000057ab9 */ /* 0x000fc40000000800 */
[----:B------:R-:W3:Y:S01]  /*32a80*/  LDL.LU R12, [R1+0x10ec] ;  /* 0x0010ec00010c7983 */ /* 0x000ee20000300800 */
[----:B0-----:R-:W-:Y:S01]  /*32a90*/  LEA R4, P6, R11, R3, 0x1 ;  /* 0x000000030b047211 */ /* 0x001fe200078c08ff */
[----:B------:R-:W-:-:S03]  /*32aa0*/  IMAD R9, R130, 0x2, R11 ;  /* 0x0000000282097824 */ /* 0x000fc600078e020b */
[----:B------:R-:W-:Y:S02]  /*32ab0*/  LEA.HI.X.SX32 R5, R11, R0, 0x1, P6 ;  /* 0x000000000b057211 */ /* 0x000fe400030f0eff */
[----:B------:R-:W-:-:S03]  /*32ac0*/  LEA R6, P6, R9, R3, 0x1 ;  /* 0x0000000309067211 */ /* 0x000fc600078c08ff */
[----:B------:R0:W-:Y:S01]  /*32ad0*/  @P4 STG.E.U16 desc[UR56][R4.64], R26 ;  /* 0x0000001a04004986 */ /* 0x0001e2000c101538 */
[----:B------:R-:W-:Y:S02]  /*32ae0*/  ISETP.LT.AND P4, PT, R8, UR5, !P0 ;  /* 0x0000000508007c0c */ /* 0x000fe4000c781270 */
[----:B------:R-:W-:Y:S01]  /*32af0*/  PRMT R27, R27, 0x7632, R27 ;  /* 0x000076321b1b7816 */ /* 0x000fe2000000001b */
[----:B------:R-:W3:Y:S01]  /*32b00*/  LDL.LU R8, [R1+0x10f0] ;  /* 0x0010f00001087983 */ /* 0x000ee20000300800 */
[----:B------:R-:W-:Y:S01]  /*32b10*/  LEA.HI.X.SX32 R7, R9, R0, 0x1, P6 ;  /* 0x0000000009077211 */ /* 0x000fe200030f0eff */
[----:B------:R-:W-:Y:S01]  /*32b20*/  IMAD R11, R130, 0x2, R9 ;  /* 0x00000002820b7824 */ /* 0x000fe200078e0209 */
[----:B------:R-:W-:-:S03]  /*32b30*/  ULDC UR5, c[0x0][0x22c] ;  /* 0x00008b0000057ab9 */ /* 0x000fc60000000800 */
[----:B------:R1:W-:Y:S01]  /*32b40*/  @P5 STG.E.U16 desc[UR56][R6.64], R27 ;  /* 0x0000001b06005986 */ /* 0x0003e2000c101538 */
[----:B------:R-:W-:Y:S01]  /*32b50*/  IMAD R9, R130, 0x2, R11 ;  /* 0x0000000282097824 */ /* 0x000fe200078e020b */
[----:B0-----:R-:W-:-:S04]  /*32b60*/  LEA R4, P6, R11, R3, 0x1 ;  /* 0x000000030b047211 */ /* 0x001fc800078c08ff */
[----:B------:R-:W-:Y:S02]  /*32b70*/  LEA.HI.X.SX32 R5, R11, R0, 0x1, P6 ;  /* 0x000000000b057211 */ /* 0x000fe400030f0eff */
[----:B----4-:R-:W-:Y:S01]  /*32b80*/  ISETP.LT.AND P5, PT, R13, UR5, !P0 ;  /* 0x000000050d007c0c */ /* 0x010fe2000c7a1270 */
[----:B------:R-:W-:Y:S01]  /*32b90*/  ULDC UR5, c[0x0][0x22c] ;  /* 0x00008b0000057ab9 */ /* 0x000fe20000000800 */
[----:B------:R-:W4:Y:S01]  /*32ba0*/  LDL.LU R13, [R1+0x10f8] ;  /* 0x0010f800010d7983 */ /* 0x000f220000300800 */
[----:B-1----:R-:W-:-:S04]  /*32bb0*/  LEA R6, P6, R9, R3, 0x1 ;  /* 0x0000000309067211 */ /* 0x002fc800078c08ff */
[----:B------:R-:W-:Y:S01]  /*32bc0*/  LEA.HI.X.SX32 R7, R9, R0, 0x1, P6 ;  /* 0x0000000009077211 */ /* 0x000fe200030f0eff */
[----:B------:R0:W-:Y:S01]  /*32bd0*/  @P3 STG.E.U16 desc[UR56][R4.64], R32 ;  /* 0x0000002004003986 */ /* 0x0001e2000c101538 */
[----:B------:R-:W-:Y:S01]  /*32be0*/  ISETP.LT.AND P3, PT, R14, UR5, !P0 ;  /* 0x000000050e007c0c */ /* 0x000fe2000c761270 */
[----:B------:R-:W-:Y:S02]  /*32bf0*/  ULDC UR5, c[0x0][0x22c] ;  /* 0x00008b0000057ab9 */ /* 0x000fe40000000800 */
[----:B------:R1:W-:Y:S01]  /*32c00*/  @P2 STG.E.U16 desc[UR56][R6.64], R33 ;  /* 0x0000002106002986 */ /* 0x0003e2000c101538 */
[----:B------:R-:W-:-:S05]  /*32c10*/  IMAD R11, R130, 0x2, R9 ;  /* 0x00000002820b7824 */ /* 0x000fca00078e0209 */
[----:B0-----:R-:W-:-:S04]  /*32c20*/  LEA R4, P6, R11, R3, 0x1 ;  /* 0x000000030b047211 */ /* 0x001fc800078c08ff */
[----:B------:R-:W-:-:S05]  /*32c30*/  LEA.HI.X.SX32 R5, R11, R0, 0x1, P6 ;  /* 0x000000000b057211 */ /* 0x000fca00030f0eff */
[----:B------:R0:W-:Y:S01]  /*32c40*/  @P4 STG.E.U16 desc[UR56][R4.64], R34 ;  /* 0x0000002204004986 */ /* 0x0001e2000c101538 */
[----:B--2---:R-:W-:Y:S01]  /*32c50*/  ISETP.LT.AND P2, PT, R10, UR5, !P0 ;  /* 0x000000050a007c0c */ /* 0x004fe2000c741270 */
[----:B------:R-:W-:Y:S02]  /*32c60*/  ULDC UR5, c[0x0][0x22c] ;  /* 0x00008b0000057ab9 */ /* 0x000fe40000000800 */
[----:B------:R-:W2:Y:S04]  /*32c70*/  LDL.LU R10, [R1+0x1104] ;  /* 0x00110400010a7983 */ /* 0x000ea80000300800 */
[----:B------:R-:W2:Y:S01]  /*32c80*/  LDL.LU R14, [R1+0x110c] ;  /* 0x00110c00010e7983 */ /* 0x000ea20000300800 */
[----:B---3--:R-:W-:Y:S01]  /*32c90*/  ISETP.LT.AND P4, PT, R12, UR5, !P0 ;  /* 0x000000050c007c0c */ /* 0x008fe2000c781270 */
[C---:B------:R-:W-:Y:S01]  /*32ca0*/  IMAD R9, R130.reuse, 0x2, R11 ;  /* 0x0000000282097824 */ /* 0x040fe200078e020b */
[----:B------:R-:W-:Y:S01]  /*32cb0*/  ULDC UR5, c[0x0][0x22c] ;  /* 0x00008b0000057ab9 */ /* 0x000fe20000000800 */
[----:B------:R-:W3:Y:S04]  /*32cc0*/  LDL.LU R12, [R1+0x1108] ;  /* 0x00110800010c7983 */ /* 0x000ee80000300800 */
[----:B------:R-:W3:Y:S04]  /*32cd0*/  LDL.LU R19, [R1+0x111c] ;  /* 0x00111c0001137983 */ /* 0x000ee80000300800 */
[----:B------:R-:W3:Y:S04]  /*32ce0*/  LDL.LU R18, [R1+0x1118] ;  /* 0x0011180001127983 */ /* 0x000ee80000300800 */
[----:B------:R-:W3:Y:S01]  /*32cf0*/  LDL.LU R17, [R1+0x1114] ;  /* 0x0011140001117983 */ /* 0x000ee20000300800 */
[CC--:B-1----:R-:W-:Y:S01]  /*32d00*/  LEA R6, P6, R9.reuse, R3.reuse, 0x1 ;  /* 0x0000000309067211 */ /* 0x0c2fe200078c08ff */
[----:B------:R-:W-:Y:S01]  /*32d10*/  IMAD R11, R130, 0x2, R9 ;  /* 0x00000002820b7824 */ /* 0x000fe200078e0209 */
[----:B------:R-:W-:Y:S01]  /*32d20*/  PRMT R32, R32, 0x7632, R32 ;  /* 0x0000763220207816 */ /* 0x000fe20000000020 */
[----:B------:R-:W3:Y:S01]  /*32d30*/  LDL.LU R16, [R1+0x1110] ;  /* 0x0011100001107983 */ /* 0x000ee20000300800 */
[-C--:B------:R-:W-:Y:S01]  /*32d40*/  LEA.HI.X.SX32 R7, R9, R0.reuse, 0x1, P6 ;  /* 0x0000000009077211 */ /* 0x080fe200030f0eff */
[----:B------:R-:W-:Y:S01]  /*32d50*/  IMAD R9, R130, 0x2, R11 ;  /* 0x0000000282097824 */ /* 0x000fe200078e020b */
[CC--:B0-----:R-:W-:Y:S01]  /*32d60*/  LEA R4, P6, R11.reuse, R3.reuse, 0x1 ;  /* 0x000000030b047211 */ /* 0x0c1fe200078c08ff */
[----:B------:R-:W3:Y:S04]  /*32d70*/  LDL.LU R15, [R1+0x112c] ;  /* 0x00112c00010f7983 */ /* 0x000ee80000300800 */
[----:B------:R0:W-:Y:S01]  /*32d80*/  @P5 STG.E.U16 desc[UR56][R6.64], R35 ;  /* 0x0000002306005986 */ /* 0x0001e2000c101538 */
[----:B------:R-:W-:Y:S01]  /*32d90*/  ISETP.LT.AND P5, PT, R8, UR5, !P0 ;  /* 0x0000000508007c0c */ /* 0x000fe2000c7a1270 */
[----:B------:R-:W-:Y:S01]  /*32da0*/  ULDC UR5, c[0x0][0x22c] ;  /* 0x00008b0000057ab9 */ /* 0x000fe20000000800 */
[----:B------:R-:W-:Y:S01]  /*32db0*/  LEA.HI.X.SX32 R5, R11, R0, 0x1, P6 ;  /* 0x000000000b057211 */ /* 0x000fe200030f0eff */
[----:B------:R-:W1:Y:S01]  /*32dc0*/  LDC R8, c[0x0][0x248] ;  /* 0x00009200ff087b82 */ /* 0x000e620000000800 */
[----:B0-----:R-:W-:-:S03]  /*32dd0*/  LEA R6, P6, R9, R3, 0x1 ;  /* 0x0000000309067211 */ /* 0x001fc600078c08ff */
[----:B------:R0:W-:Y:S01]  /*32de0*/  @P3 STG.E.U16 desc[UR56][R4.64], R32 ;  /* 0x0000002004003986 */ /* 0x0001e2000c101538 */
[----:B------:R-:W-:Y:S01]  /*32df0*/  LEA.HI.X.SX32 R7, R9, R0, 0x1, P6 ;  /* 0x0000000009077211 */ /* 0x000fe200030f0eff */
[C---:B------:R-:W-:Y:S01]  /*32e00*/  IMAD R9, R130.reuse, 0x2, R9 ;  /* 0x0000000282097824 */ /* 0x040fe200078e0209 */
[----:B------:R-:W-:Y:S02]  /*32e10*/  PRMT R33, R33, 0x7632, R33 ;  /* 0x0000763221217816 */ /* 0x000fe40000000021 */
[----:B----4-:R-:W-:Y:S01]  /*32e20*/  ISETP.LT.AND P3, PT, R13, UR5, !P0 ;  /* 0x000000050d007c0c */ /* 0x010fe2000c761270 */
[----:B------:R-:W-:Y:S01]  /*32e30*/  IMAD R11, R130, 0x2, R9 ;  /* 0x00000002820b7824 */ /* 0x000fe200078e0209 */
[----:B------:R-:W4:Y:S01]  /*32e40*/  LDC R13, c[0x0][0x248] ;  /* 0x00009200ff0d7b82 */ /* 0x000f220000000800 */
[----:B------:R0:W-:Y:S01]  /*32e50*/  @P2 STG.E.U16 desc[UR56][R6.64], R33 ;  /* 0x0000002106002986 */ /* 0x0001e2000c101538 */
[----:B------:R-:W-:Y:S01]  /*32e60*/  PRMT R34, R34, 0x7632, R34 ;  /* 0x0000763222227816 */ /* 0x000fe20000000022 */
[----:B------:R-:W-:Y:S01]  /*32e70*/  ULDC UR5, c[0x0][0x22c] ;  /* 0x00008b0000057ab9 */ /* 0x000fe20000000800 */
[----:B0-----:R-:W-:-:S02]  /*32e80*/  LEA R4, P2, R9, R3, 0x1 ;  /* 0x0000000309047211 */ /* 0x001fc400078408ff */
[----:B------:R-:W-:-:S04]  /*32e90*/  LEA R6, P6, R11, R3, 0x1 ;  /* 0x000000030b067211 */ /* 0x000fc800078c08ff */
[-C--:B------:R-:W-:Y:S01]  /*32ea0*/  LEA.HI.X.SX32 R7, R11, R0.reuse, 0x1, P6 ;  /* 0x000000000b077211 */ /* 0x080fe200030f0eff */
[----:B------:R-:W-:Y:S01]  /*32eb0*/  IMAD R11, R130, 0x2, R11 ;  /* 0x00000002820b7824 */ /* 0x000fe200078e020b */
[----:B------:R-:W-:Y:S02]  /*32ec0*/  LEA.HI.X.SX32 R5, R9, R0, 0x1, P2 ;  /* 0x0000000009057211 */ /* 0x000fe400010f0eff */
[----:B------:R-:W-:Y:S01]  /*32ed0*/  PRMT R35, R35, 0x7632, R35 ;  /* 0x0000763223237816 */ /* 0x000fe20000000023 */
[----:B-1----:R-:W-:Y:S01]  /*32ee0*/  IMAD R8, R8, 0x2, R11 ;  /* 0x0000000208087824 */ /* 0x002fe200078e020b */
[----:B------:R-:W0:Y:S01]  /*32ef0*/  LDC R9, c[0x0][0x248] ;  /* 0x00009200ff097b82 */ /* 0x000e220000000800 */
[----:B------:R1:W-:Y:S04]  /*32f00*/  @P4 STG.E.U16 desc[UR56][R4.64], R34 ;  /* 0x0000002204004986 */ /* 0x0003e8000c101538 */
[----:B------:R4:W-:Y:S01]  /*32f10*/  @P5 STG.E.U16 desc[UR56][R6.64], R35 ;  /* 0x0000002306005986 */ /* 0x0009e2000c101538 */
[----:B-1----:R-:W-:-:S02]  /*32f20*/  LEA R4, P4, R11, R3, 0x1 ;  /* 0x000000030b047211 */ /* 0x002fc400078808ff */
[C---:B----4-:R-:W-:Y:S02]  /*32f30*/  LEA R6, P6, R8.reuse, R3, 0x1 ;  /* 0x0000000308067211 */ /* 0x050fe400078c08ff */
[-C--:B------:R-:W-:Y:S02]  /*32f40*/  LEA.HI.X.SX32 R5, R11, R0.reuse, 0x1, P4 ;  /* 0x000000000b057211 */ /* 0x080fe400020f0eff */
[----:B------:R-:W-:Y:S01]  /*32f50*/  LEA.HI.X.SX32 R7, R8, R0, 0x1, P6 ;  /* 0x0000000008077211 */ /* 0x000fe200030f0eff */
[----:B------:R-:W-:Y:S01]  /*32f60*/  IMAD R8, R13, 0x2, R8 ;  /* 0x000000020d087824 */ /* 0x000fe200078e0208 */
[----:B------:R-:W1:Y:S01]  /*32f70*/  LDC R11, c[0x0][0x248] ;  /* 0x00009200ff0b7b82 */ /* 0x000e620000000800 */
[----:B------:R4:W-:Y:S01]  /*32f80*/  @P3 STG.E.U16 desc[UR56][R4.64], R40 ;  /* 0x0000002804003986 */ /* 0x0009e2000c101538 */
[----:B--2---:R-:W-:Y:S01]  /*32f90*/  ISETP.LT.AND P2, PT, R10, UR5, !P0 ;  /* 0x000000050a007c0c */ /* 0x004fe2000c741270 */
[----:B------:R-:W-:-:S05]  /*32fa0*/  ULDC UR5, c[0x0][0x22c] ;  /* 0x00008b0000057ab9 */ /* 0x000fca0000000800 */
[----:B------:R-:W2:Y:S01]  /*32fb0*/  LDC R10, c[0x0][0x248] ;  /* 0x00009200ff0a7b82 */ /* 0x000ea20000000800 */
[----:B------:R-:W-:Y:S01]  /*32fc0*/  ISETP.LT.AND P5, PT, R14, UR5, !P0 ;  /* 0x000000050e007c0c */ /* 0x000fe2000c7a1270 */
[----:B------:R-:W-:Y:S01]  /*32fd0*/  ULDC UR5, c[0x0][0x22c] ;  /* 0x00008b0000057ab9 */ /* 0x000fe20000000800 */
[----:B------:R-:W2:Y:S04]  /*32fe0*/  LDL.LU R14, [R1+0x1128] ;  /* 0x00112800010e7983 */ /* 0x000ea80000300800 */
[----:B------:R-:W2:Y:S01]  /*32ff0*/  LDL.LU R20, [R1+0x1138] ;  /* 0x0011380001147983 */ /* 0x000ea20000300800 */
[----:B---3--:R-:W-:Y:S01]  /*33000*/  ISETP.LT.AND P4, PT, R12, UR6, !P0 ;  /* 0x000000060c007c0c */ /* 0x008fe2000c781270 */
[----:B0-----:R-:W-:Y:S01]  /*33010*/  IMAD R9, R9, 0x2, R8 ;  /* 0x0000000209097824 */ /* 0x001fe200078e0208 */
[----:B------:R-:W0:Y:S01]  /*33020*/  LDC R12, c[0x0][0x248] ;  /* 0x00009200ff0c7b82 */ /* 0x000e220000000800 */
[----:B------:R3:W-:Y:S01]  /*33030*/  @P2 STG.E.U16 desc[UR56][R6.64], R41 ;  /* 0x0000002906002986 */ /* 0x0007e2000c101538 */
[----:B----4-:R-:W-:Y:S01]  /*33040*/  LEA R4, P2, R8, R3, 0x1 ;  /* 0x0000000308047211 */ /* 0x010fe200078408ff */
[----:B------:R-:W-:-:S03]  /*33050*/  ULDC UR6, c[0x0][0x22c] ;  /* 0x00008b0000067ab9 */ /* 0x000fc60000000800 */
[----:B------:R-:W-:Y:S02]  /*33060*/  LEA.HI.X.SX32 R5, R8, R0, 0x1, P2 ;  /* 0x0000000008057211 */ /* 0x000fe400010f0eff */
[----:B------:R-:W-:Y:S01]  /*33070*/  ISETP.LT.AND P2, PT, R19, UR5, !P0 ;  /* 0x0000000513007c0c */ /* 0x000fe2000c741270 */
[----:B------:R-:W-:Y:S01]  /*33080*/  ULDC UR5, c[0x0][0x22c] ;  /* 0x00008b0000057ab9 */ /* 0x000fe20000000800 */
[----:B------:R-:W4:Y:S01]  /*33090*/  LDL.LU R19, [R1+0x1134] ;  /* 0x0011340001137983 */ /* 0x000f220000300800 */
[----:B------:R-:W1:Y:S03]  /*330a0*/  LDC R13, c[0x0][0x248] ;  /* 0x00009200ff0d7b82 */ /* 0x000e660000000800 */
[----:B------:R0:W-:Y:S01]  /*330b0*/  @P5 STG.E.U16 desc[UR56][R4.64], R42 ;  /* 0x0000002a04005986 */ /* 0x0001e2000c101538 */
[----:B------:R-:W-:Y:S01]  /*330c0*/  ISETP.LT.AND P5, PT, R17, UR5, !P0 ;  /* 0x0000000511007c0c */ /* 0x000fe2000c7a1270 */
[----:B------:R-:W-:-:S02]  /*330d0*/  ULDC UR5, c[0x0][0x22c] ;  /* 0x00008b0000057ab9 */ /* 0x000fc40000000800 */
[----:B------:R-:W4:Y:S01]  /*330e0*/  LDL.LU R17, [R1+0x1130] ;  /* 0x0011300001117983 */ /* 0x000f220000300800 */
[----:B---3--:R-:W-:-:S04]  /*330f0*/  LEA R6, P6, R9, R3, 0x1 ;  /* 0x0000000309067211 */ /* 0x008fc800078c08ff */
[-C--:B------:R-:W-:Y:S01]  /*33100*/  LEA.HI.X.SX32 R7, R9, R0.reuse, 0x1, P6 ;  /* 0x0000000009077211 */ /* 0x080fe200030f0eff */
[----:B--2---:R-:W-:Y:S02]  /*33110*/  IMAD R9, R10, 0x2, R9 ;  /* 0x000000020a097824 */ /* 0x004fe400078e0209 */
[----:B------:R-:W2:Y:S01]  /*33120*/  LDC R10, c[0x0][0x248] ;  /* 0x00009200ff0a7b82 */ /* 0x000ea20000000800 */
[----:B------:R-:W-:Y:S01]  /*33130*/  ISETP.LT.AND P3, PT, R18, UR6, !P0 ;  /* 0x0000000612007c0c */ /* 0x000fe2000c761270 */
[----:B0-----:R-:W-:Y:S01]  /*33140*/  IMAD R8, R12, 0x2, R9 ;  /* 0x000000020c087824 */ /* 0x001fe200078e0209 */
[----:B------:R0:W-:Y:S01]  /*33150*/  @P4 STG.E.U16 desc[UR56][R6.64], R43 ;  /* 0x0000002b06004986 */ /* 0x0001e2000c101538 */
[CC--:B------:R-:W-:Y:S01]  /*33160*/  LEA R4, P4, R9.reuse, R3.reuse, 0x1 ;  /* 0x0000000309047211 */ /* 0x0c0fe200078808ff */
[----:B------:R-:W-:Y:S01]  /*33170*/  ULDC UR6, c[0x0][0x22c] ;  /* 0x00008b0000067ab9 */ /* 0x000fe20000000800 */
[----:B------:R-:W-:Y:S02]  /*33180*/  PRMT R40, R40, 0x7632, R40 ;  /* 0x0000763228287816 */ /* 0x000fe40000000028 */
[----:B------:R-:W-:Y:S01]  /*33190*/  LEA.HI.X.SX32 R5, R9, R0, 0x1, P4 ;  /* 0x0000000009057211 */ /* 0x000fe200020f0eff */
[----:B-1----:R-:W-:Y:S01]  /*331a0*/  IMAD R9, R11, 0x2, R8 ;  /* 0x000000020b097824 */ /* 0x002fe200078e0208 */
[----:B------:R-:W-:Y:S01]  /*331b0*/  PRMT R41, R41, 0x7632, R41 ;  /* 0x0000763229297816 */ /* 0x000fe20000000029 */
[----:B------:R-:W1:Y:S01]  /*331c0*/  LDC R12, c[0x0][0x248] ;  /* 0x00009200ff0c7b82 */ /* 0x000e620000000800 */
[----:B0-----:R-:W-:-:S04]  /*331d0*/  LEA R6, P6, R8, R3, 0x1 ;  /* 0x0000000308067211 */ /* 0x001fc800078c08ff */
[----:B------:R-:W-:Y:S01]  /*331e0*/  LEA.HI.X.SX32 R7, R8, R0, 0x1, P6 ;  /* 0x0000000008077211 */ /* 0x000fe200030f0eff */
[----:B------:R0:W-:Y:S01]  /*331f0*/  @P2 STG.E.U16 desc[UR56][R4.64], R40 ;  /* 0x0000002804002986 */ /* 0x0001e2000c101538 */
[----:B------:R-:W-:Y:S01]  /*33200*/  ISETP.LT.AND P4, PT, R16, UR5, !P0 ;  /* 0x0000000510007c0c */ /* 0x000fe2000c781270 */
[----:B------:R-:W-:Y:S01]  /*33210*/  ULDC UR5, c[0x0][0x22c] ;  /* 0x00008b0000057ab9 */ /* 0x000fe20000000800 */
[----:B------:R-:W-:Y:S01]  /*33220*/  PRMT R42, R42, 0x7632, R42 ;  /* 0x000076322a2a7816 */ /* 0x000fe2000000002a */
[----:B------:R3:W-:Y:S01]  /*33230*/  @P3 STG.E.U16 desc[UR56][R6.64], R41 ;  /* 0x0000002906003986 */ /* 0x0007e2000c101538 */
[----:B--2---:R-:W-:Y:S01]  /*33240*/  IMAD R8, R10, 0x2, R9 ;  /* 0x000000020a087824 */ /* 0x004fe200078e0209 */
[----:B------:R-:W-:Y:S01]  /*33250*/  PRMT R43, R43, 0x7632, R43 ;  /* 0x000076322b2b7816 */ /* 0x000fe2000000002b */
[----:B------:R-:W2:Y:S01]  /*33260*/  LDC R11, c[0x0][0x248] ;  /* 0x00009200ff0b7b82 */ /* 0x000ea20000000800 */
[----:B------:R-:W2:Y:S01]  /*33270*/  LDL.LU R16, [R1+0x113c] ;  /* 0x00113c0001107983 */ /* 0x000ea20000300800 */
[----:B0-----:R-:W-:-:S03]  /*33280*/  LEA R4, P3, R9, R3, 0x1 ;  /* 0x0000000309047211 */ /* 0x001fc600078608ff */
[----:B------:R-:W2:Y:S01]  /*33290*/  LDL.LU R18, [R1+0x1140] ;  /* 0x0011400001127983 */ /* 0x000ea20000300800 */
[----:B------:R-:W-:Y:S01]  /*332a0*/  ISETP.LT.AND P2, PT, R15, UR5, !P0 ;  /* 0x000000050f007c0c */ /* 0x000fe2000c741270 */
[----:B------:R-:W-:Y:S01]  /*332b0*/  ULDC UR5, c[0x0][0x22c] ;  /* 0x00008b0000057ab9 */ /* 0x000fe20000000800 */
[-C--:B------:R-:W-:Y:S01]  /*332c0*/  LEA.HI.X.SX32 R5, R9, R0.reuse, 0x1, P3 ;  /* 0x0000000009057211 */ /* 0x080fe200018f0eff */
[----:B------:R-:W-:Y:S01]  /*332d0*/  IMAD R9, R13, 0x2, R8 ;  /* 0x000000020d097824 */ /* 0x000fe200078e0208 */
[C---:B---3--:R-:W-:Y:S01]  /*332e0*/  LEA R6, P3, R8.reuse, R3, 0x1 ;  /* 0x0000000308067211 */ /* 0x048fe200078608ff */
[----:B------:R-:W3:Y:S01]  /*332f0*/  LDL.LU R15, [R1+0x1124] ;  /* 0x00112400010f7983 */ /* 0x000ee20000300800 */
[----:B------:R-:W0:Y:S03]  /*33300*/  LDC R10, c[0x0][0x248] ;  /* 0x00009200ff0a7b82 */ /* 0x000e260000000800 */
[----:B------:R1:W-:Y:S01]  /*33310*/  @P5 STG.E.U16 desc[UR56][R4.64], R42 ;  /* 0x0000002a04005986 */ /* 0x0003e2000c101538 */
[----:B------:R-:W-:-:S04]  /*33320*/  LEA.HI.X.SX32 R7, R8, R0, 0x1, P3 ;  /* 0x0000000008077211 */ /* 0x000fc800018f0eff */
[----:B------:R-:W3:Y:S01]  /*33330*/  LDC R13, c[0x0][0x248] ;  /* 0x00009200ff0d7b82 */ /* 0x000ee20000000800 */
[----:B------:R-:W-:Y:S01]  /*33340*/  @P4 STG.E.U16 desc[UR56][R6.64], R43 ;  /* 0x0000002b06004986 */ /* 0x000fe2000c101538 */
[----:B-1----:R-:W-:-:S04]  /*33350*/  LEA R4, P5, R9, R3, 0x1 ;  /* 0x0000000309047211 */ /* 0x002fc800078a08ff */
[----:B------:R-:W-:-:S05]  /*33360*/  LEA.HI.X.SX32 R5, R9, R0, 0x1, P5 ;  /* 0x0000000009057211 */ /* 0x000fca00028f0eff */
[----:B------:R1:W-:Y:S01]  /*33370*/  @P2 STG.E.U16 desc[UR56][R4.64], R48 ;  /* 0x0000003004002986 */ /* 0x0003e2000c101538 */
[----:B------:R-:W-:Y:S01]  /*33380*/  ISETP.LT.AND P6, PT, R14, UR5, !P0 ;  /* 0x000000050e007c0c */ /* 0x000fe2000c7c1270 */
[----:B------:R-:W-:Y:S01]  /*33390*/  ULDC UR5, c[0x0][0x22c] ;  /* 0x00008b0000057ab9 */ /* 0x000fe20000000800 */
[----:B------:R-:W1:Y:S01]  /*333a0*/  LDC R14, c[0x0][0x248] ;  /* 0x00009200ff0e7b82 */ /* 0x000e620000000800 */
[----:B------:R-:W-:Y:S01]  /*333b0*/  ISETP.LT.AND P3, PT, R20, UR5, !P0 ;  /* 0x0000000514007c0c */ /* 0x000fe2000c761270 */
[----:B------:R-:W-:Y:S02]  /*333c0*/  ULDC UR5, c[0x0][0x22c] ;  /* 0x00008b0000057ab9 */ /* 0x000fe40000000800 */
[----:B----4-:R-:W-:Y:S01]  /*333d0*/  ISETP.LT.AND P4, PT, R19, UR5, !P0 ;  /* 0x0000000513007c0c */ /* 0x010fe2000c781270 */
[----:B------:R-:W-:Y:S02]  /*333e0*/  ULDC UR5, c[0x0][0x22c] ;  /* 0x00008b0000057ab9 */ /* 0x000fe40000000800 */
[----:B------:R-:W-:Y:S01]  /*333f0*/  ISETP.LT.AND P2, PT, R17, UR5, !P0 ;  /* 0x0000000511007c0c */ /* 0x000fe2000c741270 */
[----:B------:R-:W-:Y:S01]  /*33400*/  IMAD R9, R12, 0x2, R9 ;  /* 0x000000020c097824 */ /* 0x000fe200078e0209 */
[----:B------:R-:W4:Y:S01]  /*33410*/  LDL.LU R17, [R1+0x1120] ;  /* 0x0011200001117983 */ /* 0x000f220000300800 */
[----:B------:R-:W3:Y:S01]  /*33420*/  LDC R12, c[0x0][0x248] ;  /* 0x00009200ff0c7b82 */ /* 0x000ee20000000800 */
[----:B------:R-:W-:Y:S01]  /*33430*/  ULDC UR5, c[0x0][0x22c] ;  /* 0x00008b0000057ab9 */ /* 0x000fe20000000800 */
[----:B-1----:R-:W-:Y:S01]  /*33440*/  IMAD R8, R14, 0x2, R9 ;  /* 0x000000020e087824 */ /* 0x002fe200078e0209 */
[----:B------:R-:W-:-:S04]  /*33450*/  LEA R4, P5, R9, R3, 0x1 ;  /* 0x0000000309047211 */ /* 0x000fc800078a08ff */
[-C--:B------:R-:W-:Y:S01]  /*33460*/  LEA.HI.X.SX32 R5, R9, R0.reuse, 0x1, P5 ;  /* 0x0000000009057211 */ /* 0x080fe200028f0eff */
[----:B--2---:R-:W-:Y:S01]  /*33470*/  IMAD R9, R11, 0x2, R8 ;  /* 0x000000020b097824 */ /* 0x004fe200078e0208 */
[C---:B------:R-:W-:Y:S01]  /*33480*/  LEA R6, P5, R8.reuse, R3, 0x1 ;  /* 0x0000000308067211 */ /* 0x040fe200078a08ff */
[----:B------:R-:W1:Y:S02]  /*33490*/  LDC R14, c[0x0][0x248] ;  /* 0x00009200ff0e7b82 */ /* 0x000e640000000800 */
[----:B------:R2:W-:Y:S01]  /*334a0*/  @P6 STG.E.U16 desc[UR56][R4.64], R49 ;  /* 0x0000003104006986 */ /* 0x0005e2000c101538 */
[----:B------:R-:W-:Y:S02]  /*334b0*/  LEA.HI.X.SX32 R7, R8, R0, 0x1, P5 ;  /* 0x0000000008077211 */ /* 0x000fe400028f0eff */
[----:B------:R-:W-:-:S03]  /*334c0*/  PRMT R48, R48, 0x7632, R48 ;  /* 0x0000763230307816 */ /* 0x000fc60000000030 */
[----:B------:R-:W1:Y:S01]  /*334d0*/  LDC R11, c[0x0][0x248] ;  /* 0x00009200ff0b7b82 */ /* 0x000e620000000800 */
[----:B--2---:R-:W-:-:S04]  /*334e0*/  LEA R4, P6, R9, R3, 0x1 ;  /* 0x0000000309047211 */ /* 0x004fc800078c08ff */
[----:B------:R-:W-:Y:S02]  /*334f0*/  LEA.HI.X.SX32 R5, R9, R0, 0x1, P6 ;  /* 0x0000000009057211 */ /* 0x000fe400030f0eff */
[----:B------:R-:W-:Y:S01]  /*33500*/  ISETP.LT.AND P5, PT, R16, UR5, !P0 ;  /* 0x0000000510007c0c */ /* 0x000fe2000c7a1270 */
[----:B0-----:R-:W-:Y:S01]  /*33510*/  IMAD R9, R10, 0x2, R9 ;  /* 0x000000020a097824 */ /* 0x001fe200078e0209 */
[----:B------:R-:W2:Y:S01]  /*33520*/  LDL.LU R16, [R1+0x1100] ;  /* 0x0011000001107983 */ /* 0x000ea20000300800 */
[----:B------:R-:W-:-:S03]  /*33530*/  ULDC UR5, c[0x0][0x22c] ;  /* 0x00008b0000057ab9 */ /* 0x000fc60000000800 */
[----:B------:R0:W-:Y:S04]  /*33540*/  @P3 STG.E.U16 desc[UR56][R6.64], R50 ;  /* 0x0000003206003986 */ /* 0x0001e8000c101538 */
[----:B------:R1:W-:Y:S01]  /*33550*/  @P4 STG.E.U16 desc[UR56][R4.64], R51 ;  /* 0x0000003304004986 */ /* 0x0003e2000c101538 */
[----:B---3--:R-:W-:Y:S01]  /*33560*/  ISETP.LT.AND P3, PT, R15, UR6, !P0 ;  /* 0x000000060f007c0c */ /* 0x008fe2000c761270 */
[----:B------:R-:W-:Y:S01]  /*33570*/  ULDC UR6, c[0x0][0x22c] ;  /* 0x00008b0000067ab9 */ /* 0x000fe20000000800 */
[C---:B------:R-:W-:Y:S01]  /*33580*/  LEA R8, P4, R9.reuse, R3, 0x1 ;  /* 0x0000000309087211 */ /* 0x040fe200078808ff */
[----:B------:R-:W3:Y:S01]  /*33590*/  LDL.LU R15, [R1+0x10fc] ;  /* 0x0010fc00010f7983 */ /* 0x000ee20000300800 */
[----:B0-----:R-:W-:Y:S02]  /*335a0*/  IMAD R7, R12, 0x2, R9 ;  /* 0x000000020c077824 */ /* 0x001fe400078e0209 */
[----:B------:R-:W-:Y:S01]  /*335b0*/  LEA.HI.X.SX32 R9, R9, R0, 0x1, P4 ;  /* 0x0000000009097211 */ /* 0x000fe200020f0eff */
[----:B------:R-:W3:Y:S01]  /*335c0*/  LDL.LU R20, [R1+0x10f4] ;  /* 0x0010f40001147983 */ /* 0x000ee20000300800 */
[----:B------:R-:W-:Y:S01]  /*335d0*/  ISETP.LT.AND P6, PT, R18, UR5, !P0 ;  /* 0x0000000512007c0c */ /* 0x000fe2000c7c1270 */
[----:B------:R-:W-:Y:S01]  /*335e0*/  ULDC UR5, c[0x0][0x22c] ;  /* 0x00008b0000057ab9 */ /* 0x000fe20000000800 */
[----:B------:R-:W0:Y:S01]  /*335f0*/  LDC R12, c[0x0][0x248] ;  /* 0x00009200ff0c7b82 */ /* 0x000e220000000800 */
[----:B------:R-:W3:Y:S04]  /*33600*/  LDL.LU R19, [R1+0x10d0] ;  /* 0x0010d00001137983 */ /* 0x000ee80000300800 */
[----:B------:R1:W-:Y:S01]  /*33610*/  @P2 STG.E.U16 desc[UR56][R8.64], R48 ;  /* 0x0000003008002986 */ /* 0x0003e2000c101538 */
[----:B----4-:R-:W-:Y:S01]  /*33620*/  ISETP.LT.AND P2, PT, R17, UR5, !P0 ;  /* 0x0000000511007c0c */ /* 0x010fe2000c741270 */
[----:B-1----:R-:W-:-:S02]  /*33630*/  IMAD R10, R14, 0x2, R7 ;  /* 0x000000020e0a7824 */ /* 0x002fc400078e0207 */
[----:B------:R-:W4:Y:S01]  /*33640*/  LDL.LU R17, [R1+0x10cc] ;  /* 0x0010cc0001117983 */ /* 0x000f220000300800 */
[-C--:B------:R-:W-:Y:S01]  /*33650*/  LEA R6, P4, R7, R3.reuse, 0x1 ;  /* 0x0000000307067211 */ /* 0x080fe200078808ff */
[----:B------:R-:W-:Y:S01]  /*33660*/  ULDC UR5, c[0x0][0x22c] ;  /* 0x00008b0000057ab9 */ /* 0x000fe20000000800 */
[----:B------:R-:W-:Y:S01]  /*33670*/  PRMT R49, R49, 0x7632, R49 ;  /* 0x0000763231317816 */ /* 0x000fe20000000031 */
[----:B------:R-:W4:Y:S01]  /*33680*/  LDL.LU R18, [R1+0x10a8] ;  /* 0x0010a80001127983 */ /* 0x000f220000300800 */
[----:B------:R-:W-:Y:S01]  /*33690*/  LEA.HI.X.SX32 R7, R7, R0, 0x1, P4 ;  /* 0x0000000007077211 */ /* 0x000fe200020f0eff */
[----:B------:R-:W1:Y:S01]  /*336a0*/  LDC R14, c[0x0][0x248] ;  /* 0x00009200ff0e7b82 */ /* 0x000e620000000800 */
[----:B------:R-:W-:-:S04]  /*336b0*/  LEA R4, P4, R10, R3, 0x1 ;  /* 0x000000030a047211 */ /* 0x000fc800078808ff */
[----:B------:R-:W-:Y:S01]  /*336c0*/  LEA.HI.X.SX32 R5, R10, R0, 0x1, P4 ;  /* 0x000000000a057211 */ /* 0x000fe200020f0eff */
[----:B------:R-:W-:Y:S02]  /*336d0*/  IMAD R10, R11, 0x2, R10 ;  /* 0x000000020b0a7824 */ /* 0x000fe400078e020a */
[----:B------:R-:W1:Y:S01]  /*336e0*/  LDC R11, c[0x0][0x248] ;  /* 0x00009200ff0b7b82 */ /* 0x000e620000000800 */
[----:B------:R-:W-:Y:S01]  /*336f0*/  PRMT R50, R50, 0x7632, R50 ;  /* 0x0000763232327816 */ /* 0x000fe20000000032 */
[----:B------:R0:W-:Y:S04]  /*33700*/  @P5 STG.E.U16 desc[UR56][R6.64], R49 ;  /* 0x0000003106005986 */ /* 0x0001e8000c101538 */
[----:B------:R2:W-:Y:S01]  /*33710*/  @P6 STG.E.U16 desc[UR56][R4.64], R50 ;  /* 0x0000003204006986 */ /* 0x0005e2000c101538 */
[----:B------:R-:W-:Y:S01]  /*33720*/  LEA R8, P6, R10, R3, 0x1 ;  /* 0x000000030a087211 */ /* 0x000fe200078c08ff */
[----:B0-----:R-:W-:-:S03]  /*33730*/  IMAD R7, R13, 0x2, R10 ;  /* 0x000000020d077824 */ /* 0x001fc600078e020a */
[-C--:B------:R-:W-:Y:S01]  /*33740*/  LEA.HI.X.SX32 R9, R10, R0.reuse, 0x1, P6 ;  /* 0x000000000a097211 */ /* 0x080fe200030f0eff */
[----:B------:R-:W0:Y:S01]  /*33750*/  LDC R13, c[0x0][0x248] ;  /* 0x00009200ff0d7b82 */ /* 0x000e220000000800 */
[----:B------:R-:W-:Y:S01]  /*33760*/  IMAD R10, R12, 0x2, R7 ;  /* 0x000000020c0a7824 */ /* 0x000fe200078e0207 */
[CC--:B------:R-:W-:Y:S02]  /*33770*/  LEA R6, P6, R7.reuse, R3.reuse, 0x1 ;  /* 0x0000000307067211 */ /* 0x0c0fe400078c08ff */
[----:B--2---:R-:W-:Y:S01]  /*33780*/  ISETP.LT.AND P4, PT, R16, UR5, !P0 ;  /* 0x0000000510007c0c */ /* 0x004fe2000c781270 */
[----:B------:R-:W-:Y:S01]  /*33790*/  ULDC UR5, c[0x0][0x22c] ;  /* 0x00008b0000057ab9 */ /* 0x000fe20000000800 */
[----:B------:R-:W2:Y:S01]  /*337a0*/  LDL.LU R16, [R1+0x10a4] ;  /* 0x0010a40001107983 */ /* 0x000ea20000300800 */
[----:B------:R-:W-:Y:S02]  /*337b0*/  LEA.HI.X.SX32 R7, R7, R0, 0x1, P6 ;  /* 0x0000000007077211 */ /* 0x000fe400030f0eff */
[----:B------:R-:W-:Y:S01]  /*337c0*/  LEA R4, P6, R10, R3, 0x1 ;  /* 0x000000030a047211 */ /* 0x000fe200078c08ff */
[----:B------:R-:W2:Y:S01]  /*337d0*/  LDL.LU R21, [R1+0x1080] ;  /* 0x0010800001157983 */ /* 0x000ea20000300800 */
[----:B------:R-:W-:-:S02]  /*337e0*/  PRMT R51, R51, 0x7632, R51 ;  /* 0x0000763233337816 */ /* 0x000fc40000000033 */
[----:B------:R-:W-:Y:S01]  /*337f0*/  LEA.HI.X.SX32 R5, R10, R0, 0x1, P6 ;  /* 0x000000000a057211 */ /* 0x000fe200030f0eff */
[----:B-1----:R-:W-:Y:S01]  /*33800*/  IMAD R10, R11, 0x2, R10 ;  /* 0x000000020b0a7824 */ /* 0x002fe200078e020a */
[----:B---3--:R-:W-:Y:S01]  /*33810*/  ISETP.LT.AND P5, PT, R15, UR5, !P0 ;  /* 0x000000050f007c0c */ /* 0x008fe2000c7a1270 */
[----:B------:R1:W-:Y:S01]  /*33820*/  @P3 STG.E.U16 desc[UR56][R8.64], R51 ;  /* 0x0000003308003986 */ /* 0x0003e2000c101538 */
[----:B------:R-:W-:Y:S01]  /*33830*/  ULDC UR5, c[0x0][0x22c] ;  /* 0x00008b0000057ab9 */ /* 0x000fe20000000800 */
[----:B------:R-:W3:Y:S01]  /*33840*/  LDC R15, c[0x0][0x248] ;  /* 0x00009200ff0f7b82 */ /* 0x000ee20000000800 */
[----:B------:R-:W-:Y:S01]  /*33850*/  ISETP.LT.AND P3, PT, R20, UR5, !P0 ;  /* 0x0000000514007c0c */ /* 0x000fe2000c761270 */
[----:B------:R-:W-:Y:S01]  /*33860*/  ULDC UR5, c[0x0][0x22c] ;  /* 0x00008b0000057ab9 */ /* 0x000fe20000000800 */
[----:B------:R0:W-:Y:S01]  /*33870*/  @P2 STG.E.U16 desc[UR56][R6.64], R56 ;  /* 0x0000003806002986 */ /* 0x0001e2000c101538 */
[----:B-1----:R-:W-:-:S03]  /*33880*/  LEA R8, P6, R10, R3, 0x1 ;  /* 0x000000030a087211 */ /* 0x002fc600078c08ff */
[----:B------:R-:W2:Y:S01]  /*33890*/  LDL.LU R20, [R1+0x107c] ;  /* 0x00107c0001147983 */ /* 0x000ea20000300800 */
[----:B------:R-:W-:Y:S01]  /*338a0*/  ISETP.LT.AND P2, PT, R19, UR5, !P0 ;  /* 0x0000000513007c0c */ /* 0x000fe2000c741270 */
[----:B------:R-:W-:Y:S01]  /*338b0*/  ULDC UR5, c[0x0][0x22c] ;  /* 0x00008b0000057ab9 */ /* 0x000fe20000000800 */
[----:B------:R-:W-:Y:S01]  /*338c0*/  LEA.HI.X.SX32 R9, R10, R0, 0x1, P6 ;  /* 0x000000000a097211 */ /* 0x000fe200030f0eff */
[----:B------:R1:W-:Y:S01]  /*338d0*/  @P4 STG.E.U16 desc[UR56][R4.64], R57 ;  /* 0x0000003904004986 */ /* 0x0003e2000c101538 */
[----:B------:R-:W2:Y:S03]  /*338e0*/  LDC R19, c[0x0][0x248] ;  /* 0x00009200ff137b82 */ /* 0x000ea60000000800 */
[----:B------:R1:W-:Y:S01]  /*338f0*/  @P5 STG.E.U16 desc[UR56][R8.64], R58 ;  /* 0x0000003a08005986 */ /* 0x0003e2000c101538 */
[----:B----4-:R-:W-:Y:S01]  /*33900*/  ISETP.LT.AND P4, PT, R17, UR5, !P0 ;  /* 0x0000000511007c0c */ /* 0x010fe2000c781270 */
[----:B------:R-:W-:Y:S01]  /*33910*/  ULDC UR5, c[0x0][0x22c] ;  /* 0x00008b0000057ab9 */ /* 0x000fe20000000800 */
[----:B---3--:R-:W-:Y:S01]  /*33920*/  IMAD R11, R15, 0x2, R10 ;  /* 0x000000020f0b7824 */ /* 0x008fe200078e020a */
[----:B0-----:R-:W-:Y:S01]  /*33930*/  PRMT R56, R56, 0x7632, R56 ;  /* 0x0000763238387816 */ /* 0x001fe20000000038 */
[----:B------:R-:W0:Y:S01]  /*33940*/  LDC R15, c[0x0][0x248] ;  /* 0x00009200ff0f7b82 */ /* 0x000e220000000800 */
[----:B------:R-:W-:Y:S01]  /*33950*/  ISETP.LT.AND P5, PT, R18, UR5, !P0 ;  /* 0x0000000512007c0c */ /* 0x000fe2000c7a1270 */
[----:B------:R-:W-:Y:S01]  /*33960*/  IMAD R6, R14, 0x2, R11 ;  /* 0x000000020e067824 */ /* 0x000fe200078e020b */
[----:B------:R-:W3:Y:S01]  /*33970*/  LDL.LU R18, [R1+0x1058] ;  /* 0x0010580001127983 */ /* 0x000ee20000300800 */
[----:B------:R-:W-:Y:S01]  /*33980*/  LEA R10, P6, R11, R3, 0x1 ;  /* 0x000000030b0a7211 */ /* 0x000fe200078c08ff */
[----:B------:R-:W-:-:S03]  /*33990*/  ULDC UR5, c[0x0][0x22c] ;  /* 0x00008b0000057ab9 */ /* 0x000fc60000000800 */
[-C--:B------:R-:W-:Y:S01]  /*339a0*/  LEA.HI.X.SX32 R11, R11, R0.reuse, 0x1, P6 ;  /* 0x000000000b0b7211 */ /* 0x080fe200030f0eff */
[----:B------:R-:W-:Y:S01]  /*339b0*/  IMAD R12, R13, 0x2, R6 ;  /* 0x000000020d0c7824 */ /* 0x000fe200078e0206 */
[CC--:B-1----:R-:W-:Y:S01]  /*339c0*/  LEA R4, P6, R6.reuse, R3.reuse, 0x1 ;  /* 0x0000000306047211 */ /* 0x0c2fe200078c08ff */
[----:B------:R-:W1:Y:S02]  /*339d0*/  LDC R17, c[0x0][0x248] ;  /* 0x00009200ff117b82 */ /* 0x000e640000000800 */
[----:B------:R1:W-:Y:S01]  /*339e0*/  @P3 STG.E.U16 desc[UR56][R10.64], R59 ;  /* 0x0000003b0a003986 */ /* 0x0003e2000c101538 */
[-C--:B------:R-:W-:Y:S02]  /*339f0*/  LEA.HI.X.SX32 R5, R6, R0.reuse, 0x1, P6 ;  /* 0x0000000006057211 */ /* 0x080fe400030f0eff */
[C---:B------:R-:W-:Y:S02]  /*33a00*/  LEA R6, P6, R12.reuse, R3, 0x1 ;  /* 0x000000030c067211 */ /* 0x040fe400078c08ff */
[----:B------:R-:W-:Y:S01]  /*33a10*/  PRMT R57, R57, 0x7632, R57 ;  /* 0x0000763239397816 */ /* 0x000fe20000000039 */
[----:B------:R-:W4:Y:S01]  /*33a20*/  LDC R13, c[0x0][0x248] ;  /* 0x00009200ff0d7b82 */ /* 0x000f220000000800 */
[----:B------:R-:W-:Y:S01]  /*33a30*/  LEA.HI.X.SX32 R7, R12, R0, 0x1, P6 ;  /* 0x000000000c077211 */ /* 0x000fe200030f0eff */
[----:B------:R1:W-:Y:S01]  /*33a40*/  @P2 STG.E.U16 desc[UR56][R4.64], R56 ;  /* 0x0000003804002986 */ /* 0x0003e2000c101538 */
[----:B0-----:R-:W-:Y:S01]  /*33a50*/  IMAD R12, R15, 0x2, R12 ;  /* 0x000000020f0c7824 */ /* 0x001fe200078e020c */
[----:B------:R-:W-:-:S04]  /*33a60*/  PRMT R58, R58, 0x7632, R58 ;  /* 0x000076323a3a7816 */ /* 0x000fc8000000003a */
[----:B------:R-:W0:Y:S01]  /*33a70*/  LDC R14, c[0x0][0x248] ;  /* 0x00009200ff0e7b82 */ /* 0x000e220000000800 */
[----:B--2---:R-:W-:Y:S01]  /*33a80*/  ISETP.LT.AND P3, PT, R16, UR5, !P0 ;  /* 0x0000000510007c0c */ /* 0x004fe2000c761270 */
[----:B------:R2:W-:Y:S06]  /*33a90*/  @P4 STG.E.U16 desc[UR56][R6.64], R57 ;  /* 0x0000003906004986 */ /* 0x0005ec000c101538 */
[----:B------:R-:W0:Y:S01]  /*33aa0*/  LDC R15, c[0x0][0x248] ;  /* 0x00009200ff0f7b82 */ /* 0x000e220000000800 */
[----:B------:R-:W2:Y:S01]  /*33ab0*/  LDL.LU R16, [R1+0x1054] ;  /* 0x0010540001107983 */ /* 0x000ea20000300800 */
[----:B------:R-:W-:Y:S01]  /*33ac0*/  LEA R8, P4, R12, R3, 0x1 ;  /* 0x000000030c087211 */ /* 0x000fe200078808ff */
[----:B------:R-:W-:-:S02]  /*33ad0*/  ULDC UR5, c[0x0][0x22c] ;  /* 0x00008b0000057ab9 */ /* 0x000fc40000000800 */
[----:B------:R-:W2:Y:S01]  /*33ae0*/  LDL.LU R23, [R1+0x1030] ;  /* 0x0010300001177983 */ /* 0x000ea20000300800 */
[----:B------:R-:W-:Y:S01]  /*33af0*/  ISETP.LT.AND P2, PT, R21, UR5, !P0 ;  /* 0x0000000515007c0c */ /* 0x000fe2000c741270 */
[----:B------:R-:W-:Y:S01]  /*33b00*/  ULDC UR5, c[0x0][0x22c] ;  /* 0x00008b0000057ab9 */ /* 0x000fe20000000800 */
[----:B------:R-:W-:Y:S01]  /*33b10*/  LEA.HI.X.SX32 R9, R12, R0, 0x1, P4 ;  /* 0x000000000c097211 */ /* 0x000fe200020f0eff */
[----:B------:R-:W2:Y:S04]  /*33b20*/  LDL.LU R22, [R1+0x102c] ;  /* 0x00102c0001167983 */ /* 0x000ea80000300800 */
[----:B------:R-:W2:Y:S04]  /*33b30*/  LDL.LU R21, [R1+0x1008] ;  /* 0x0010080001157983 */ /* 0x000ea80000300800 */
[----:B------:R-:W-:Y:S01]  /*33b40*/  @P5 STG.E.U16 desc[UR56][R8.64], R58 ;  /* 0x0000003a08005986 */ /* 0x000fe2000c101538 */
[----:B------:R-:W-:Y:S01]  /*33b50*/  ISETP.LT.AND P4, PT, R20, UR5, !P0 ;  /* 0x0000000514007c0c */ /* 0x000fe2000c781270 */
[----:B------:R-:W-:-:S02]  /*33b60*/  ULDC UR5, c[0x0][0x22c] ;  /* 0x00008b0000057ab9 */ /* 0x000fc40000000800 */
[----:B------:R-:W2:Y:S01]  /*33b70*/  LDL.LU R20, [R1+0x1004] ;  /* 0x0010040001147983 */ /* 0x000ea20000300800 */
[----:B---3--:R-:W-:Y:S01]  /*33b80*/  ISETP.LT.AND P5, PT, R18, UR5, !P0 ;  /* 0x0000000512007c0c */ /* 0x008fe2000c7a1270 */
[----:B-1----:R-:W-:Y:S02]  /*33b90*/  IMAD R10, R17, 0x2, R12 ;  /* 0x00000002110a7824 */ /* 0x002fe400078e020c */
[----:B------:R-:W3:Y:S01]  /*33ba0*/  LDL.LU R18, [R1+0xfe0] ;  /* 0x000fe00001127983 */ /* 0x000ee20000300800 */
[----:B------:R-:W1:Y:S01]  /*33bb0*/  LDC R17, c[0x0][0x248] ;  /* 0x00009200ff117b82 */ /* 0x000e620000000800 */
[----:B------:R-:W-:Y:S01]  /*33bc0*/  PRMT R59, R59, 0x7632, R59 ;  /* 0x000076323b3b7816 */ /* 0x000fe2000000003b */
[----:B------:R-:W-:Y:S01]  /*33bd0*/  ULDC UR5, c[0x0][0x22c] ;  /* 0x00008b0000057ab9 */ /* 0x000fe20000000800 */
[----:B------:R-:W-:-:S04]  /*33be0*/  LEA R4, P6, R10, R3, 0x1 ;  /* 0x000000030a047211 */ /* 0x000fc800078c08ff */
[----:B------:R-:W-:Y:S01]  /*33bf0*/  LEA.HI.X.SX32 R5, R10, R0, 0x1, P6 ;  /* 0x000000000a057211 */ /* 0x000fe200030f0eff */
[----:B----4-:R-:W-:-:S04]  /*33c00*/  IMAD R10, R13, 0x2, R10 ;  /* 0x000000020d0a7824 */ /* 0x010fc800078e020a */
[----:B------:R4:W-:Y:S01]  /*33c10*/  @P3 STG.E.U16 desc[UR56][R4.64], R59 ;  /* 0x0000003b04003986 */ /* 0x0009e2000c101538 */
[CC--:B--2---:R-:W-:Y:S01]  /*33c20*/  LEA R6, P3, R10.reuse, R3.reuse, 0x1 ;  /* 0x000000030a067211 */ /* 0x0c4fe200078608ff */
[----:B------:R-:W-:Y:S02]  /*33c30*/  IMAD R12, R19, 0x2, R10 ;  /* 0x00000002130c7824 */ /* 0x000fe400078e020a */
[----:B------:R-:W2:Y:S01]  /*33c40*/  LDL.LU R19, [R1+0xfdc] ;  /* 0x000fdc0001137983 */ /* 0x000ea20000300800 */
[----:B------:R-:W-:Y:S02]  /*33c50*/  LEA.HI.X.SX32 R7, R10, R0, 0x1, P3 ;  /* 0x000000000a077211 */ /* 0x000fe400018f0eff */
[----:B------:R-:W-:-:S04]  /*33c60*/  LEA R10, P6, R12, R3, 0x1 ;  /* 0x000000030c0a7211 */ /* 0x000fc800078c08ff */
[-C--:B------:R-:W-:Y:S01]  /*33c70*/  LEA.HI.X.SX32 R11, R12, R0.reuse, 0x1, P6 ;  /* 0x000000000c0b7211 */ /* 0x080fe200030f0eff */
[----:B0-----:R-:W-:Y:S01]  /*33c80*/  IMAD R12, R15, 0x2, R12 ;  /* 0x000000020f0c7824 */ /* 0x001fe200078e020c */
[----:B------:R0:W-:Y:S01]  /*33c90*/  @P2 STG.E.U16 desc[UR56][R6.64], R64 ;  /* 0x0000004006002986 */ /* 0x0001e2000c101538 */
[----:B------:R-:W3:Y:S02]  /*33ca0*/  LDC R15, c[0x0][0x248] ;  /* 0x00009200ff0f7b82 */ /* 0x000ee40000000800 */
[----:B-1----:R-:W-:Y:S01]  /*33cb0*/  IMAD R13, R17, 0x2, R12 ;  /* 0x00000002110d7824 */ /* 0x002fe200078e020c */
[-C--:B----4-:R-:W-:Y:S02]  /*33cc0*/  LEA R4, P2, R12, R3.reuse, 0x1 ;  /* 0x000000030c047211 */ /* 0x090fe400078408ff */
[----:B------:R-:W-:Y:S01]  /*33cd0*/  ISETP.LT.AND P3, PT, R16, UR6, !P0 ;  /* 0x0000000610007c0c */ /* 0x000fe2000c761270 */
[----:B------:R1:W-:Y:S01]  /*33ce0*/  @P4 STG.E.U16 desc[UR56][R10.64], R65 ;  /* 0x000000410a004986 */ /* 0x0003e2000c101538 */
[CC--:B------:R-:W-:Y:S01]  /*33cf0*/  LEA R8, P6, R13.reuse, R3.reuse, 0x1 ;  /* 0x000000030d087211 */ /* 0x0c0fe200078c08ff */
[----:B------:R-:W4:Y:S01]  /*33d00*/  LDC R16, c[0x0][0x248] ;  /* 0x00009200ff107b82 */ /* 0x000f220000000800 */
[-C--:B------:R-:W-:Y:S01]  /*33d10*/  LEA.HI.X.SX32 R5, R12, R0.reuse, 0x1, P2 ;  /* 0x000000000c057211 */ /* 0x080fe200010f0eff */
[----:B------:R-:W-:Y:S01]  /*33d20*/  ULDC UR6, c[0x0][0x22c] ;  /* 0x00008b0000067ab9 */ /* 0x000fe20000000800 */
[----:B------:R-:W-:Y:S01]  /*33d30*/  LEA.HI.X.SX32 R9, R13, R0, 0x1, P6 ;  /* 0x000000000d097211 */ /* 0x000fe200030f0eff */
[----:B------:R-:W-:Y:S01]  /*33d40*/  IMAD R13, R14, 0x2, R13 ;  /* 0x000000020e0d7824 */ /* 0x000fe200078e020d */
[----:B------:R-:W-:Y:S01]  /*33d50*/  ISETP.LT.AND P2, PT, R23, UR5, !P0 ;  /* 0x0000000517007c0c */ /* 0x000fe2000c741270 */
[----:B------:R4:W-:Y:S01]  /*33d60*/  @P5 STG.E.U16 desc[UR56][R4.64], R66 ;  /* 0x0000004204005986 */ /* 0x0009e2000c101538 */
[----:B------:R-:W-:Y:S01]  /*33d70*/  ULDC UR5, c[0x0][0x22c] ;  /* 0x00008b0000057ab9 */ /* 0x000fe20000000800 */
[----:B0-----:R-:W-:Y:S01]  /*33d80*/  PRMT R64, R64, 0x7632, R64 ;  /* 0x0000763240407816 */ /* 0x001fe20000000040 */
[----:B------:R-:W0:Y:S01]  /*33d90*/  LDC R12, c[0x0][0x248] ;  /* 0x00009200ff0c7b82 */ /* 0x000e220000000800 */
[----:B------:R4:W-:Y:S01]  /*33da0*/  @P3 STG.E.U16 desc[UR56][R8.64], R67 ;  /* 0x0000004308003986 */ /* 0x0009e2000c101538 */
[----:B------:R-:W-:-:S02]  /*33db0*/  LEA R6, P3, R13, R3, 0x1 ;  /* 0x000000030d067211 */ /* 0x000fc400078608ff */
[----:B------:R-:W-:Y:S01]  /*33dc0*/  ISETP.LT.AND P5, PT, R21, UR5, !P0 ;  /* 0x0000000515007c0c */ /* 0x000fe2000c7a1270 */
[----:B------:R-:W-:Y:S01]  /*33dd0*/  ULDC UR5, c[0x0][0x22c] ;  /* 0x00008b0000057ab9 */ /* 0x000fe20000000800 */
[----:B------:R-:W-:Y:S01]  /*33de0*/  LEA.HI.X.SX32 R7, R13, R0, 0x1, P3 ;  /* 0x000000000d077211 */ /* 0x000fe200018f0eff */
[----:B------:R-:W2:Y:S01]  /*33df0*/  LDL.LU R21, [R1+0xfb8] ;  /* 0x000fb80001157983 */ /* 0x000ea20000300800 */
[----:B------:R-:W-:Y:S01]  /*33e00*/  ISETP.LT.AND P3, PT, R20, UR5, !P0 ;  /* 0x0000000514007c0c */ /* 0x000fe2000c761270 */
[----:B------:R-:W-:Y:S01]  /*33e10*/  ULDC UR5, c[0x0][0x22c] ;  /* 0x00008b0000057ab9 */ /* 0x000fe20000000800 */
[----:B------:R-:W0:Y:S01]  /*33e20*/  LDC R14, c[0x0][0x248] ;  /* 0x00009200ff0e7b82 */ /* 0x000e220000000800 */
[----:B------:R-:W2:Y:S04]  /*33e30*/  LDL.LU R20, [R1+0xfb4] ;  /* 0x000fb40001147983 */ /* 0x000ea80000300800 */
[----:B------:R0:W-:Y:S03]  /*33e40*/  @P2 STG.E.U16 desc[UR56][R6.64], R64 ;  /* 0x0000004006002986 */ /* 0x0001e6000c101538 */
[----:B-1----:R-:W1:Y:S01]  /*33e50*/  LDC R11, c[0x0][0x248] ;  /* 0x00009200ff0b7b82 */ /* 0x002e620000000800 */
[----:B---3--:R-:W-:Y:S01]  /*33e60*/  ISETP.LT.AND P2, PT, R18, UR5, !P0 ;  /* 0x0000000512007c0c */ /* 0x008fe2000c741270 */
[----:B----4-:R-:W-:Y:S01]  /*33e70*/  IMAD R10, R16, 0x2, R13 ;  /* 0x00000002100a7824 */ /* 0x010fe200078e020d */
[----:B------:R-:W3:Y:S01]  /*33e80*/  LDL.LU R18, [R1+0xf90] ;  /* 0x000f900001127983 */ /* 0x000ee20000300800 */
[----:B------:R-:W-:-:S04]  /*33e90*/  ISETP.LT.AND P4, PT, R22, UR6, !P0 ;  /* 0x0000000616007c0c */ /* 0x000fc8000c781270 */
[----:B------:R-:W4:Y:S01]  /*33ea0*/  LDC R13, c[0x0][0x248] ;  /* 0x00009200ff0d7b82 */ /* 0x000f220000000800 */
[----:B------:R-:W-:Y:S01]  /*33eb0*/  PRMT R65, R65, 0x7632, R65 ;  /* 0x0000763241417816 */ /* 0x000fe20000000041 */
[----:B------:R-:W3:Y:S01]  /*33ec0*/  LDL.LU R17, [R1+0xf8c] ;  /* 0x000f8c0001117983 */ /* 0x000ee20000300800 */
[-C--:B------:R-:W-:Y:S01]  /*33ed0*/  LEA R4, P6, R10, R3.reuse, 0x1 ;  /* 0x000000030a047211 */ /* 0x080fe200078c08ff */
[----:B------:R-:W-:Y:S01]  /*33ee0*/  IMAD R9, R15, 0x2, R10 ;  /* 0x000000020f097824 */ /* 0x000fe200078e020a */
[----:B------:R-:W-:Y:S01]  /*33ef0*/  ULDC UR5, c[0x0][0x22c] ;  /* 0x00008b0000057ab9 */ /* 0x000fe20000000800 */
[----:B------:R-:W-:Y:S01]  /*33f00*/  PRMT R66, R66, 0x7632, R66 ;  /* 0x0000763242427816 */ /* 0x000fe20000000042 */
[----:B------:R-:W-:Y:S01]  /*33f10*/  ULDC UR6, c[0x0][0x22c] ;  /* 0x00008b0000067ab9 */ /* 0x000fe20000000800 */
[-C--:B------:R-:W-:Y:S01]  /*33f20*/  LEA.HI.X.SX32 R5, R10, R0.reuse, 0x1, P6 ;  /* 0x000000000a057211 */ /* 0x080fe200030f0eff */
[----:B0-----:R-:W-:Y:S01]  /*33f30*/  IMAD R7, R12, 0x2, R9 ;  /* 0x000000020c077824 */ /* 0x001fe200078e0209 */
[----:B------:R-:W-:Y:S01]  /*33f40*/  PRMT R67, R67, 0x7632, R67 ;  /* 0x0000763243437816 */ /* 0x000fe20000000043 */
[----:B------:R-:W0:Y:S02]  /*33f50*/  LDC R12, c[0x0][0x248] ;  /* 0x00009200ff0c7b82 */ /* 0x000e240000000800 */
[----:B------:R1:W-:Y:S01]  /*33f60*/  @P4 STG.E.U16 desc[UR56][R4.64], R65 ;  /* 0x0000004104004986 */ /* 0x0003e2000c101538 */
[-C--:B------:R-:W-:Y:S01]  /*33f70*/  LEA R8, P4, R9, R3.reuse, 0x1 ;  /* 0x0000000309087211 */ /* 0x080fe200078808ff */
[----:B------:R-:W-:Y:S01]  /*33f80*/  IMAD R10, R14, 0x2, R7 ;  /* 0x000000020e0a7824 */ /* 0x000fe200078e0207 */
[----:B--2---:R-:W-:Y:S01]  /*33f90*/  ISETP.LT.AND P6, PT, R19, UR5, !P0 ;  /* 0x0000000513007c0c */ /* 0x004fe2000c7c1270 */
[----:B------:R-:W-:Y:S01]  /*33fa0*/  ULDC UR5, c[0x0][0x22c] ;  /* 0x00008b0000057ab9 */ /* 0x000fe20000000800 */
[----:B------:R-:W-:Y:S01]  /*33fb0*/  LEA.HI.X.SX32 R9, R9, R0, 0x1, P4 ;  /* 0x0000000009097211 */ /* 0x000fe200020f0eff */
[----:B------:R-:W2:Y:S01]  /*33fc0*/  LDL.LU R19, [R1+0xf74] ;  /* 0x000f740001137983 */ /* 0x000ea20000300800 */
[----:B------:R-:W0:Y:S03]  /*33fd0*/  LDC R15, c[0x0][0x248] ;  /* 0x00009200ff0f7b82 */ /* 0x000e260000000800 */
[----:B------:R-:W2:Y:S04]  /*33fe0*/  LDL.LU R16, [R1+0xf6c] ;  /* 0x000f6c0001107983 */ /* 0x000ea80000300800 */
[----:B------:R4:W-:Y:S01]  /*33ff0*/  @P5 STG.E.U16 desc[UR56][R8.64], R66 ;  /* 0x0000004208005986 */ /* 0x0009e2000c101538 */
[-C--:B-1----:R-:W-:Y:S01]  /*34000*/  LEA R4, P5, R10, R3.reuse, 0x1 ;  /* 0x000000030a047211 */ /* 0x082fe200078a08ff */
[----:B------:R-:W1:Y:S01]  /*34010*/  LDC R14, c[0x0][0x248] ;  /* 0x00009200ff0e7b82 */ /* 0x000e620000000800 */
[----:B------:R-:W-:-:S02]  /*34020*/  LEA R6, P4, R7, R3, 0x1 ;  /* 0x0000000307067211 */ /* 0x000fc400078808ff */
[-C--:B------:R-:W-:Y:S01]  /*34030*/  LEA.HI.X.SX32 R5, R10, R0.reuse, 0x1, P5 ;  /* 0x000000000a057211 */ /* 0x080fe200028f0eff */
[----:B------:R-:W-:Y:S01]  /*34040*/  IMAD R10, R11, 0x2, R10 ;  /* 0x000000020b0a7824 */ /* 0x000fe200078e020a */
[----:B------:R-:W-:-:S03]  /*34050*/  LEA.HI.X.SX32 R7, R7, R0, 0x1, P4 ;  /* 0x0000000007077211 */ /* 0x000fc600020f0eff */
[----:B----4-:R-:W-:Y:S01]  /*34060*/  IMAD R11, R13, 0x2, R10 ;  /* 0x000000020d0b7824 */ /* 0x010fe200078e020a */
[CC--:B------:R-:W-:Y:S01]  /*34070*/  LEA R8, P5, R10.reuse, R3.reuse, 0x1 ;  /* 0x000000030a087211 */ /* 0x0c0fe200078a08ff */
[----:B------:R4:W-:Y:S01]  /*34080*/  @P3 STG.E.U16 desc[UR56][R6.64], R67 ;  /* 0x0000004306003986 */ /* 0x0009e2000c101538 */
[----:B------:R-:W1:Y:S02]  /*34090*/  LDC R13, c[0x0][0x248] ;  /* 0x00009200ff0d7b82 */ /* 0x000e640000000800 */
[----:B------:R-:W-:Y:S02]  /*340a0*/  LEA.HI.X.SX32 R9, R10, R0, 0x1, P5 ;  /* 0x000000000a097211 */ /* 0x000fe400028f0eff */
[----:B------:R-:W-:Y:S01]  /*340b0*/  ISETP.LT.AND P4, PT, R21, UR5, !P0 ;  /* 0x0000000515007c0c */ /* 0x000fe2000c781270 */
[----:B------:R-:W-:Y:S01]  /*340c0*/  ULDC UR5, c[0x0][0x22c] ;  /* 0x00008b0000057ab9 */ /* 0x000fe20000000800 */
[----:B------:R0:W-:Y:S01]  /*340d0*/  @P2 STG.E.U16 desc[UR56][R4.64], R72 ;  /* 0x0000004804002986 */ /* 0x0001e2000c101538 */
[----:B------:R-:W-:Y:S01]  /*340e0*/  ISETP.LT.AND P3, PT, R20, UR5, !P0 ;  /* 0x0000000514007c0c */ /* 0x000fe2000c761270 */
[----:B------:R-:W-:Y:S01]  /*340f0*/  ULDC UR5, c[0x0][0x22c] ;  /* 0x00008b0000057ab9 */ /* 0x000fe20000000800 */
[----:B----4-:R-:W-:-:S04]  /*34100*/  LEA R6, P5, R11, R3, 0x1 ;  /* 0x000000030b067211 */ /* 0x010fc800078a08ff */
[----:B------:R-:W-:Y:S02]  /*34110*/  LEA.HI.X.SX32 R7, R11, R0, 0x1, P5 ;  /* 0x000000000b077211 */ /* 0x000fe400028f0eff */
[----:B---3--:R-:W-:Y:S01]  /*34120*/  ISETP.LT.AND P2, PT, R18, UR5, !P0 ;  /* 0x0000000512007c0c */ /* 0x008fe2000c741270 */
[----:B------:R-:W-:Y:S01]  /*34130*/  ULDC UR5, c[0x0][0x22c] ;  /* 0x00008b0000057ab9 */ /* 0x000fe20000000800 */
[----:B------:R-:W3:Y:S01]  /*34140*/  LDL.LU R18, [R1+0xf68] ;  /* 0x000f680001127983 */ /* 0x000ee20000300800 */
[----:B------:R-:W-:Y:S01]  /*34150*/  ISETP.LT.AND P5, PT, R17, UR5, !P0 ;  /* 0x0000000511007c0c */ /* 0x000fe2000c7a1270 */
[----:B0-----:R-:W-:Y:S02]  /*34160*/  IMAD R10, R12, 0x2, R11 ;  /* 0x000000020c0a7824 */ /* 0x001fe400078e020b */
[----:B------:R-:W4:Y:S01]  /*34170*/  LDL.LU R17, [R1+0xf64] ;  /* 0x000f640001117983 */ /* 0x000f220000300800 */
[----:B------:R-:W-:Y:S01]  /*34180*/  PRMT R72, R72, 0x7632, R72 ;  /* 0x0000763248487816 */ /* 0x000fe20000000048 */
[----:B------:R-:W-:Y:S01]  /*34190*/  ULDC UR5, c[0x0][0x22c] ;  /* 0x00008b0000057ab9 */ /* 0x000fe20000000800 */
[----:B------:R-:W0:Y:S01]  /*341a0*/  LDC R11, c[0x0][0x248] ;  /* 0x00009200ff0b7b82 */ /* 0x000e220000000800 */
[----:B------:R-:W-:Y:S01]  /*341b0*/  @P6 STG.E.U16 desc[UR56][R8.64], R73 ;  /* 0x0000004908006986 */ /* 0x000fe2000c101538 */
[----:B------:R-:W-:-:S03]  /*341c0*/  LEA R4, P6, R10, R3, 0x1 ;  /* 0x000000030a047211 */ /* 0x000fc600078c08ff */
[----:B------:R1:W-:Y:S01]  /*341d0*/  @P4 STG.E.U16 desc[UR56][R6.64], R74 ;  /* 0x0000004a06004986 */ /* 0x0003e2000c101538 */
[-C--:B------:R-:W-:Y:S01]  /*341e0*/  LEA.HI.X.SX32 R5, R10, R0.reuse, 0x1, P6 ;  /* 0x000000000a057211 */ /* 0x080fe200030f0eff */
[----:B------:R-:W-:Y:S01]  /*341f0*/  IMAD R10, R15, 0x2, R10 ;  /* 0x000000020f0a7824 */ /* 0x000fe200078e020a */
[----:B------:R-:W0:Y:S01]  /*34200*/  LDC R12, c[0x0][0x248] ;  /* 0x00009200ff0c7b82 */ /* 0x000e220000000800 */
[----:B--2---:R-:W-:Y:S02]  /*34210*/  ISETP.LT.AND P4, PT, R16, UR6, !P0 ;  /* 0x0000000610007c0c */ /* 0x004fe4000c781270 */
[----:B------:R2:W-:Y:S01]  /*34220*/  @P3 STG.E.U16 desc[UR56][R4.64], R75 ;  /* 0x0000004b04003986 */ /* 0x0005e2000c101538 */
[----:B------:R-:W-:Y:S01]  /*34230*/  ISETP.LT.AND P6, PT, R19, UR5, !P0 ;  /* 0x0000000513007c0c */ /* 0x000fe2000c7c1270 */
[----:B-1----:R-:W-:Y:S01]  /*34240*/  IMAD R7, R13, 0x2, R10 ;  /* 0x000000020d077824 */ /* 0x002fe200078e020a */
[----:B------:R-:W-:Y:S01]  /*34250*/  PRMT R73, R73, 0x7632, R73 ;  /* 0x0000763249497816 */ /* 0x000fe20000000049 */
[----:B------:R-:W4:Y:S01]  /*34260*/  LDL.LU R16, [R1+0xf60] ;  /* 0x000f600001107983 */ /* 0x000f220000300800 */
[CC--:B------:R-:W-:Y:S01]  /*34270*/  LEA R8, P3, R10.reuse, R3.reuse, 0x1 ;  /* 0x000000030a087211 */ /* 0x0c0fe200078608ff */
[----:B------:R-:W-:Y:S01]  /*34280*/  ULDC UR5, c[0x0][0x22c] ;  /* 0x00008b0000057ab9 */ /* 0x000fe20000000800 */
[----:B------:R-:W1:Y:S01]  /*34290*/  LDC R13, c[0x0][0x248] ;  /* 0x00009200ff0d7b82 */ /* 0x000e620000000800 */
[----:B------:R-:W4:Y:S01]  /*342a0*/  LDL.LU R20, [R1+0xf58] ;  /* 0x000f580001147983 */ /* 0x000f220000300800 */
[-C--:B------:R-:W-:Y:S01]  /*342b0*/  LEA.HI.X.SX32 R9, R10, R0.reuse, 0x1, P3 ;  /* 0x000000000a097211 */ /* 0x080fe200018f0eff */
[----:B------:R-:W-:Y:S01]  /*342c0*/  IMAD R10, R14, 0x2, R7 ;  /* 0x000000020e0a7824 */ /* 0x000fe200078e0207 */
[CC--:B------:R-:W-:Y:S01]  /*342d0*/  LEA R6, P3, R7.reuse, R3.reuse, 0x1 ;  /* 0x0000000307067211 */ /* 0x0c0fe200078608ff */
[----:B------:R-:W4:Y:S01]  /*342e0*/  LDL.LU R19, [R1+0xf54] ;  /* 0x000f540001137983 */ /* 0x000f220000300800 */
[----:B------:R-:W-:Y:S01]  /*342f0*/  PRMT R74, R74, 0x7632, R74 ;  /* 0x000076324a4a7816 */ /* 0x000fe2000000004a */
[----:B------:R-:W-:Y:S01]  /*34300*/  ULDC UR6, c[0x0][0x22c] ;  /* 0x00008b0000067ab9 */ /* 0x000fe20000000800 */
[-C--:B------:R-:W-:Y:S01]  /*34310*/  LEA.HI.X.SX32 R7, R7, R0.reuse, 0x1, P3 ;  /* 0x0000000007077211 */ /* 0x080fe200018f0eff */
[----:B------:R0:W-:Y:S01]  /*34320*/  @P2 STG.E.U16 desc[UR56][R8.64], R72 ;  /* 0x0000004808002986 */ /* 0x0001e2000c101538 */
[C---:B--2---:R-:W-:Y:S01]  /*34330*/  LEA R4, P3, R10.reuse, R3, 0x1 ;  /* 0x000000030a047211 */ /* 0x044fe200078608ff */
[----:B------:R-:W2:Y:S03]  /*34340*/  LDC R15, c[0x0][0x248] ;  /* 0x00009200ff0f7b82 */ /* 0x000ea60000000800 */
[----:B------:R-:W-:-:S02]  /*34350*/  LEA.HI.X.SX32 R5, R10, R0, 0x1, P3 ;  /* 0x000000000a057211 */ /* 0x000fc400018f0eff */
[----:B------:R-:W-:-:S03]  /*34360*/  PRMT R75, R75, 0x7632, R75 ;  /* 0x000076324b4b7816 */ /* 0x000fc6000000004b */
[----:B------:R-:W2:Y:S01]  /*34370*/  LDC R14, c[0x0][0x248] ;  /* 0x00009200ff0e7b82 */ /* 0x000ea20000000800 */
[----:B---3--:R-:W-:Y:S01]  /*34380*/  ISETP.LT.AND P2, PT, R18, UR5, !P0 ;  /* 0x0000000512007c0c */ /* 0x008fe2000c741270 */
[----:B------:R-:W-:Y:S02]  /*34390*/  ULDC UR5, c[0x0][0x22c] ;  /* 0x00008b0000057ab9 */ /* 0x000fe40000000800 */
[----:B----4-:R-:W-:Y:S01]  /*343a0*/  ISETP.LT.AND P3, PT, R17, UR5, !P0 ;  /* 0x0000000511007c0c */ /* 0x010fe2000c761270 */
[----:B0-----:R-:W-:Y:S01]  /*343b0*/  IMAD R10, R11, 0x2, R10 ;  /* 0x000000020b0a7824 */ /* 0x001fe200078e020a */
[----:B------:R-:W3:Y:S02]  /*343c0*/  LDL.LU R17, [R1+0xf50] ;  /* 0x000f500001117983 */ /* 0x000ee40000300800 */
[----:B------:R-:W0:Y:S01]  /*343d0*/  LDC R11, c[0x0][0x248] ;  /* 0x00009200ff0b7b82 */ /* 0x000e220000000800 */
[----:B------:R-:W-:Y:S01]  /*343e0*/  ULDC UR5, c[0x0][0x22c] ;  /* 0x00008b0000057ab9 */ /* 0x000fe20000000800 */
[----:B------:R-:W4:Y:S04]  /*343f0*/  LDL.LU R18, [R1+0xf4c] ;  /* 0x000f4c0001127983 */ /* 0x000f280000300800 */
[----:B------:R1:W-:Y:S04]  /*34400*/  @P5 STG.E.U16 desc[UR56][R6.64], R73 ;  /* 0x0000004906005986 */ /* 0x0003e8000c101538 */
[----:B------:R2:W-:Y:S01]  /*34410*/  @P6 STG.E.U16 desc[UR56][R4.64], R74 ;  /* 0x0000004a04006986 */ /* 0x0005e2000c101538 */
[----:B------:R-:W-:Y:S01]  /*34420*/  LEA R8, P6, R10, R3, 0x1 ;  /* 0x000000030a087211 */ /* 0x000fe200078c08ff */
[----:B-1----:R-:W-:-:S03]  /*34430*/  IMAD R7, R13, 0x2, R10 ;  /* 0x000000020d077824 */ /* 0x002fc600078e020a */
[-C--:B------:R-:W-:Y:S01]  /*34440*/  LEA.HI.X.SX32 R9, R10, R0.reuse, 0x1, P6 ;  /* 0x000000000a097211 */ /* 0x080fe200030f0eff */
[----:B------:R-:W1:Y:S01]  /*34450*/  LDC R13, c[0x0][0x248] ;  /* 0x00009200ff0d7b82 */ /* 0x000e620000000800 */
[----:B------:R-:W-:Y:S01]  /*34460*/  ISETP.LT.AND P5, PT, R16, UR5, !P0 ;  /* 0x0000000510007c0c */ /* 0x000fe2000c7a1270 */
[----:B------:R-:W-:Y:S01]  /*34470*/  IMAD R10, R12, 0x2, R7 ;  /* 0x000000020c0a7824 */ /* 0x000fe200078e0207 */
[----:B------:R-:W4:Y:S01]  /*34480*/  LDL.LU R16, [R1+0xf48] ;  /* 0x000f480001107983 */ /* 0x000f220000300800 */
[CC--:B------:R-:W-:Y:S01]  /*34490*/  LEA R6, P6, R7.reuse, R3.reuse, 0x1 ;  /* 0x0000000307067211 */ /* 0x0c0fe200078c08ff */
[----:B------:R-:W-:Y:S02]  /*344a0*/  ULDC UR5, c[0x0][0x22c] ;  /* 0x00008b0000057ab9 */ /* 0x000fe40000000800 */
[----:B------:R0:W-:Y:S01]  /*344b0*/  @P4 STG.E.U16 desc[UR56][R8.64], R75 ;  /* 0x0000004b08004986 */ /* 0x0001e2000c101538 */
[-C--:B------:R-:W-:Y:S02]  /*344c0*/  LEA.HI.X.SX32 R7, R7, R0.reuse, 0x1, P6 ;  /* 0x0000000007077211 */ /* 0x080fe400030f0eff */
[CC--:B--2---:R-:W-:Y:S01]  /*344d0*/  LEA R4, P6, R10.reuse, R3.reuse, 0x1 ;  /* 0x000000030a047211 */ /* 0x0c4fe200078c08ff */
[----:B------:R-:W2:Y:S03]  /*344e0*/  LDL.LU R21, [R1+0xf44] ;  /* 0x000f440001157983 */ /* 0x000ea60000300800 */
[----:B------:R-:W-:Y:S01]  /*344f0*/  LEA.HI.X.SX32 R5, R10, R0, 0x1, P6 ;  /* 0x000000000a057211 */ /* 0x000fe200030f0eff */
[----:B0-----:R-:W-:Y:S01]  /*34500*/  IMAD R10, R11, 0x2, R10 ;  /* 0x000000020b0a7824 */ /* 0x001fe200078e020a */
[----:B------:R-:W-:Y:S01]  /*34510*/  ISETP.LT.AND P4, PT, R20, UR5, !P0 ;  /* 0x0000000514007c0c */ /* 0x000fe2000c781270 */
[----:B------:R-:W-:Y:S01]  /*34520*/  ULDC UR5, c[0x0][0x22c] ;  /* 0x00008b0000057ab9 */ /* 0x000fe20000000800 */
[----:B------:R0:W-:Y:S02]  /*34530*/  @P2 STG.E.U16 desc[UR56][R6.64], R80 ;  /* 0x0000005006002986 */ /* 0x0001e4000c101538 */
[----:B------:R-:W-:-:S02]  /*34540*/  LEA R8, P6, R10, R3, 0x1 ;  /* 0x000000030a087211 */ /* 0x000fc400078c08ff */
[----:B------:R-:W-:Y:S01]  /*34550*/  ISETP.LT.AND P2, PT, R19, UR5, !P0 ;  /* 0x0000000513007c0c */ /* 0x000fe2000c741270 */
[----:B------:R-:W-:Y:S01]  /*34560*/  ULDC UR5, c[0x0][0x22c] ;  /* 0x00008b0000057ab9 */ /* 0x000fe20000000800 */
[----:B------:R-:W-:Y:S01]  /*34570*/  LEA.HI.X.SX32 R9, R10, R0, 0x1, P6 ;  /* 0x000000000a097211 */ /* 0x000fe200030f0eff */
[----:B------:R1:W-:Y:S01]  /*34580*/  @P3 STG.E.U16 desc[UR56][R4.64], R81 ;  /* 0x0000005104003986 */ /* 0x0003e2000c101538 */
[----:B------:R-:W-:Y:S01]  /*34590*/  IMAD R11, R15, 0x2, R10 ;  /* 0x000000020f0b7824 */ /* 0x000fe200078e020a */
[----:B------:R-:W2:Y:S02]  /*345a0*/  LDC R19, c[0x0][0x248] ;  /* 0x00009200ff137b82 */ /* 0x000ea40000000800 */
[----:B------:R-:W2:Y:S04]  /*345b0*/  LDL.LU R20, [R1+0xf40] ;  /* 0x000f400001147983 */ /* 0x000ea80000300800 */
[----:B------:R1:W-:Y:S02]  /*345c0*/  @P5 STG.E.U16 desc[UR56][R8.64], R82 ;  /* 0x0000005208005986 */ /* 0x0003e4000c101538 */
[----:B------:R-:W1:Y:S01]  /*345d0*/  LDC R15, c[0x0][0x248] ;  /* 0x00009200ff0f7b82 */ /* 0x000e620000000800 */
[----:B---3--:R-:W-:Y:S01]  /*345e0*/  ISETP.LT.AND P3, PT, R17, UR5, !P0 ;  /* 0x0000000511007c0c */ /* 0x008fe2000c761270 */
[----:B------:R-:W-:Y:S01]  /*345f0*/  ULDC UR5, c[0x0][0x22c] ;  /* 0x00008b0000057ab9 */ /* 0x000fe20000000800 */
[----:B------:R-:W-:Y:S01]  /*34600*/  LEA R10, P6, R11, R3, 0x1 ;  /* 0x000000030b0a7211 */ /* 0x000fe200078c08ff */
[----:B0-----:R-:W-:Y:S01]  /*34610*/  IMAD R6, R14, 0x2, R11 ;  /* 0x000000020e067824 */ /* 0x001fe200078e020b */
[----:B----4-:R-:W-:-:S03]  /*34620*/  ISETP.LT.AND P5, PT, R18, UR5, !P0 ;  /* 0x0000000512007c0c */ /* 0x010fc6000c7a1270 */
[----:B------:R-:W0:Y:S01]  /*34630*/  LDC R17, c[0x0][0x248] ;  /* 0x00009200ff117b82 */ /* 0x000e220000000800 */
[----:B------:R-:W3:Y:S01]  /*34640*/  LDL.LU R18, [R1+0xf3c] ;  /* 0x000f3c0001127983 */ /* 0x000ee20000300800 */
[----:B------:R-:W-:Y:S01]  /*34650*/  LEA.HI.X.SX32 R11, R11, R0, 0x1, P6 ;  /* 0x000000000b0b7211 */ /* 0x000fe200030f0eff */
[----:B------:R-:W-:Y:S01]  /*34660*/  ULDC UR5, c[0x0][0x22c] ;  /* 0x00008b0000057ab9 */ /* 0x000fe20000000800 */
[----:B-1----:R-:W-:-:S03]  /*34670*/  LEA R4, P6, R6, R3, 0x1 ;  /* 0x0000000306047211 */ /* 0x002fc600078c08ff */
[----:B------:R0:W-:Y:S01]  /*34680*/  @P4 STG.E.U16 desc[UR56][R10.64], R83 ;  /* 0x000000530a004986 */ /* 0x0001e2000c101538 */
[----:B------:R-:W-:Y:S01]  /*34690*/  IMAD R12, R13, 0x2, R6 ;  /* 0x000000020d0c7824 */ /* 0x000fe200078e0206 */
[----:B------:R-:W-:Y:S01]  /*346a0*/  LEA.HI.X.SX32 R5, R6, R0, 0x1, P6 ;  /* 0x0000000006057211 */ /* 0x000fe200030f0eff */
[----:B------:R-:W1:Y:S03]  /*346b0*/  LDC R13, c[0x0][0x248] ;  /* 0x00009200ff0d7b82 */ /* 0x000e660000000800 */
[----:B------:R-:W-:Y:S02]  /*346c0*/  LEA R6, P6, R12, R3, 0x1 ;  /* 0x000000030c067211 */ /* 0x000fe400078c08ff */
[----:B------:R-:W-:Y:S02]  /*346d0*/  PRMT R80, R80, 0x7632, R80 ;  /* 0x0000763250507816 */ /* 0x000fe40000000050 */
[----:B------:R-:W-:Y:S01]  /*346e0*/  PRMT R81, R81, 0x7632, R81 ;  /* 0x0000763251517816 */ /* 0x000fe20000000051 */
[----:B------:R-:W4:Y:S01]  /*346f0*/  LDC R14, c[0x0][0x248] ;  /* 0x00009200ff0e7b82 */ /* 0x000f220000000800 */
[----:B------:R-:W-:-:S02]  /*34700*/  ISETP.LT.AND P4, PT, R16, UR5, !P0 ;  /* 0x0000000510007c0c */ /* 0x000fc4000c781270 */
[-C--:B------:R-:W-:Y:S01]  /*34710*/  LEA.HI.X.SX32 R7, R12, R0.reuse, 0x1, P6 ;  /* 0x000000000c077211 */ /* 0x080fe200030f0eff */
[----:B------:R-:W4:Y:S01]  /*34720*/  LDL.LU R16, [R1+0xf38] ;  /* 0x000f380001107983 */ /* 0x000f220000300800 */
[----:B------:R-:W-:Y:S01]  /*34730*/  IMAD R12, R15, 0x2, R12 ;  /* 0x000000020f0c7824 */ /* 0x000fe200078e020c */
[----:B------:R-:W-:Y:S01]  /*34740*/  ULDC UR5, c[0x0][0x22c] ;  /* 0x00008b0000057ab9 */ /* 0x000fe20000000800 */
[----:B------:R-:W-:Y:S01]  /*34750*/  PRMT R82, R82, 0x7632, R82 ;  /* 0x0000763252527816 */ /* 0x000fe20000000052 */
[----:B------:R-:W4:Y:S04]  /*34760*/  LDL.LU R23, [R1+0xf34] ;  /* 0x000f340001177983 */ /* 0x000f280000300800 */
[----:B------:R2:W-:Y:S01]  /*34770*/  @P2 STG.E.U16 desc[UR56][R4.64], R80 ;  /* 0x0000005004002986 */ /* 0x0005e2000c101538 */
[----:B------:R-:W3:Y:S03]  /*34780*/  LDC R15, c[0x0][0x248] ;  /* 0x00009200ff0f7b82 */ /* 0x000ee60000000800 */
[----:B------:R3:W-:Y:S01]  /*34790*/  @P3 STG.E.U16 desc[UR56][R6.64], R81 ;  /* 0x0000005106003986 */ /* 0x0007e2000c101538 */
[CC--:B------:R-:W-:Y:S01]  /*347a0*/  LEA R8, P3, R12.reuse, R3.reuse, 0x1 ;  /* 0x000000030c087211 */ /* 0x0c0fe200078608ff */
[----:B0-----:R-:W-:Y:S01]  /*347b0*/  IMAD R10, R17, 0x2, R12 ;  /* 0x00000002110a7824 */ /* 0x001fe200078e020c */
[----:B--2---:R-:W-:Y:S01]  /*347c0*/  ISETP.LT.AND P2, PT, R21, UR5, !P0 ;  /* 0x0000000515007c0c */ /* 0x004fe2000c741270 */
[----:B------:R-:W2:Y:S01]  /*347d0*/  LDL.LU R22, [R1+0xf30] ;  /* 0x000f300001167983 */ /* 0x000ea20000300800 */
[----:B------:R-:W-:Y:S01]  /*347e0*/  LEA.HI.X.SX32 R9, R12, R0, 0x1, P3 ;  /* 0x000000000c097211 */ /* 0x000fe200018f0eff */
[----:B------:R-:W-:Y:S01]  /*347f0*/  ULDC UR5, c[0x0][0x22c] ;  /* 0x00008b0000057ab9 */ /* 0x000fe20000000800 */
[----:B------:R-:W0:Y:S01]  /*34800*/  LDC R17, c[0x0][0x248] ;  /* 0x00009200ff117b82 */ /* 0x000e220000000800 */
[----:B------:R-:W2:Y:S01]  /*34810*/  LDL.LU R21, [R1+0xf2c] ;  /* 0x000f2c0001157983 */ /* 0x000ea20000300800 */
[----:B------:R-:W-:-:S02]  /*34820*/  LEA R4, P6, R10, R3, 0x1 ;  /* 0x000000030a047211 */ /* 0x000fc400078c08ff */
[----:B------:R-:W-:Y:S01]  /*34830*/  ISETP.LT.AND P3, PT, R20, UR5, !P0 ;  /* 0x0000000514007c0c */ /* 0x000fe2000c761270 */
[----:B------:R-:W-:Y:S01]  /*34840*/  ULDC UR5, c[0x0][0x22c] ;  /* 0x00008b0000057ab9 */ /* 0x000fe20000000800 */
[----:B------:R-:W2:Y:S04]  /*34850*/  LDL.LU R20, [R1+0xf28] ;  /* 0x000f280001147983 */ /* 0x000ea80000300800 */
[----:B------:R-:W-:Y:S01]  /*34860*/  @P5 STG.E.U16 desc[UR56][R8.64], R82 ;  /* 0x0000005208005986 */ /* 0x000fe2000c101538 */
[----:B------:R-:W-:Y:S01]  /*34870*/  LEA.HI.X.SX32 R5, R10, R0, 0x1, P6 ;  /* 0x000000000a057211 */ /* 0x000fe200030f0eff */
[----:B-1----:R-:W-:-:S04]  /*34880*/  IMAD R10, R13, 0x2, R10 ;  /* 0x000000020d0a7824 */ /* 0x002fc800078e020a */
[----:B------:R-:W-:Y:S01]  /*34890*/  IMAD R12, R19, 0x2, R10 ;  /* 0x00000002130c7824 */ /* 0x000fe200078e020a */
[----:B---3--:R-:W-:Y:S01]  /*348a0*/  ISETP.LT.AND P5, PT, R18, UR5, !P0 ;  /* 0x0000000512007c0c */ /* 0x008fe2000c7a1270 */
[----:B------:R-:W-:Y:S01]  /*348b0*/  ULDC UR5, c[0x0][0x22c] ;  /* 0x00008b0000057ab9 */ /* 0x000fe20000000800 */
[----:B------:R-:W3:Y:S04]  /*348c0*/  LDL.LU R18, [R1+0xf24] ;  /* 0x000f240001127983 */ /* 0x000ee80000300800 */
[----:B------:R-:W3:Y:S01]  /*348d0*/  LDL.LU R19, [R1+0xf20] ;  /* 0x000f200001137983 */ /* 0x000ee20000300800 */
[----:B------:R-:W-:-:S05]  /*348e0*/  PRMT R83, R83, 0x7632, R83 ;  /* 0x0000763253537816 */ /* 0x000fca0000000053 */
[----:B------:R1:W-:Y:S01]  /*348f0*/  @P4 STG.E.U16 desc[UR56][R4.64], R83 ;  /* 0x0000005304004986 */ /* 0x0003e2000c101538 */
[----:B------:R-:W-:-:S04]  /*34900*/  LEA R6, P4, R10, R3, 0x1 ;  /* 0x000000030a067211 */ /* 0x000fc800078808ff */
[----:B------:R-:W-:Y:S02]  /*34910*/  LEA.HI.X.SX32 R7, R10, R0, 0x1, P4 ;  /* 0x000000000a077211 */ /* 0x000fe400020f0eff */
[----:B------:R-:W-:-:S04]  /*34920*/  LEA R10, P6, R12, R3, 0x1 ;  /* 0x000000030c0a7211 */ /* 0x000fc800078c08ff */
[----:B------:R-:W-:Y:S01]  /*34930*/  LEA.HI.X.SX32 R11, R12, R0, 0x1, P6 ;  /* 0x000000000c0b7211 */ /* 0x000fe200030f0eff */
[----:B------:R-:W-:Y:S01]  /*34940*/  IMAD R12, R15, 0x2, R12 ;  /* 0x000000020f0c7824 */ /* 0x000fe200078e020c */
[----:B----4-:R-:W-:Y:S01]  /*34950*/  ISETP.LT.AND P4, PT, R16, UR6, !P0 ;  /* 0x0000000610007c0c */ /* 0x010fe2000c781270 */
[----:B------:R4:W-:Y:S01]  /*34960*/  @P2 STG.E.U16 desc[UR56][R6.64], R88 ;  /* 0x0000005806002986 */ /* 0x0009e2000c101538 */
[----:B------:R-:W2:Y:S01]  /*34970*/  LDC R16, c[0x0][0x248] ;  /* 0x00009200ff107b82 */ /* 0x000ea20000000800 */
[----:B0-----:R-:W-:Y:S01]  /*34980*/  IMAD R13, R17, 0x2, R12 ;  /* 0x00000002110d7824 */ /* 0x001fe200078e020c */
[----:B-1----:R-:W-:Y:S01]  /*34990*/  LEA R4, P2, R12, R3, 0x1 ;  /* 0x000000030c047211 */ /* 0x002fe200078408ff */
[----:B------:R-:W-:-:S03]  /*349a0*/  ULDC UR6, c[0x0][0x22c] ;  /* 0x00008b0000067ab9 */ /* 0x000fc60000000800 */
[C---:B------:R-:W-:Y:S02]  /*349b0*/  LEA R8, P6, R13.reuse, R3, 0x1 ;  /* 0x000000030d087211 */ /* 0x040fe400078c08ff */
[-C--:B------:R-:W-:Y:S01]  /*349c0*/  LEA.HI.X.SX32 R5, R12, R0.reuse, 0x1, P2 ;  /* 0x000000000c057211 */ /* 0x080fe200010f0eff */
[----:B------:R-:W0:Y:S01]  /*349d0*/  LDC R15, c[0x0][0x248] ;  /* 0x00009200ff0f7b82 */ /* 0x000e220000000800 */
[----:B------:R-:W-:Y:S01]  /*349e0*/  LEA.HI.X.SX32 R9, R13, R0, 0x1, P6 ;  /* 0x000000000d097211 */ /* 0x000fe200030f0eff */
[----:B------:R-:W-:Y:S01]  /*349f0*/  IMAD R13, R14, 0x2, R13 ;  /* 0x000000020e0d7824 */ /* 0x000fe200078e020d */
[----:B------:R-:W-:Y:S01]  /*34a00*/  ISETP.LT.AND P2, PT, R23, UR5, !P0 ;  /* 0x0000000517007c0c */ /* 0x000fe2000c741270 */
[----:B------:R1:W-:Y:S01]  /*34a10*/  @P3 STG.E.U16 desc[UR56][R10.64], R89 ;  /* 0x000000590a003986 */ /* 0x0003e2000c101538 */
[----:B------:R-:W-:-:S03]  /*34a20*/  ULDC UR5, c[0x0][0x22c] ;  /* 0x00008b0000057ab9 */ /* 0x000fc60000000800 */
[----:B------:R1:W-:Y:S01]  /*34a30*/  @P5 STG.E.U16 desc[UR56][R4.64], R90 ;  /* 0x0000005a04005986 */ /* 0x0003e2000c101538 */
[----:B----4-:R-:W-:Y:S01]  /*34a40*/  PRMT R88, R88, 0x7632, R88 ;  /* 0x0000763258587816 */ /* 0x010fe20000000058 */
[----:B------:R-:W4:Y:S02]  /*34a50*/  LDC R12, c[0x0][0x248] ;  /* 0x00009200ff0c7b82 */ /* 0x000f240000000800 */
[----:B------:R0:W-:Y:S01]  /*34a60*/  @P4 STG.E.U16 desc[UR56][R8.64], R91 ;  /* 0x0000005b08004986 */ /* 0x0001e2000c101538 */
[-C--:B------:R-:W-:Y:S02]  /*34a70*/  LEA R6, P4, R13, R3.reuse, 0x1 ;  /* 0x000000030d067211 */ /* 0x080fe400078808ff */
[----:B--2---:R-:W-:Y:S01]  /*34a80*/  ISETP.LT.AND P5, PT, R21, UR5, !P0 ;  /* 0x0000000515007c0c */ /* 0x004fe2000c7a1270 */
[----:B------:R-:W-:Y:S01]  /*34a90*/  ULDC UR5, c[0x0][0x22c] ;  /* 0x00008b0000057ab9 */ /* 0x000fe20000000800 */
[----:B------:R-:W-:Y:S01]  /*34aa0*/  LEA.HI.X.SX32 R7, R13, R0, 0x1, P4 ;  /* 0x000000000d077211 */ /* 0x000fe200020f0eff */
[----:B------:R-:W2:Y:S01]  /*34ab0*/  LDL.LU R21, [R1+0xf1c] ;  /* 0x000f1c0001157983 */ /* 0x000ea20000300800 */
[----:B------:R-:W-:Y:S01]  /*34ac0*/  ISETP.LT.AND P4, PT, R20, UR5, !P0 ;  /* 0x0000000514007c0c */ /* 0x000fe2000c781270 */
[----:B-1----:R-:W-:Y:S01]  /*34ad0*/  IMAD R10, R16, 0x2, R13 ;  /* 0x00000002100a7824 */ /* 0x002fe200078e020d */
[----:B------:R-:W-:Y:S01]  /*34ae0*/  ULDC UR5, c[0x0][0x22c] ;  /* 0x00008b0000057ab9 */ /* 0x000fe20000000800 */
[----:B------:R-:W2:Y:S01]  /*34af0*/  LDL.LU R20, [R1+0xf18] ;  /* 0x000f180001147983 */ /* 0x000ea20000300800 */
[----:B------:R-:W1:Y:S03]  /*34b00*/  LDC R14, c[0x0][0x248] ;  /* 0x00009200ff0e7b82 */ /* 0x000e660000000800 */
[----:B------:R4:W-:Y:S01]  /*34b10*/  @P2 STG.E.U16 desc[UR56][R6.64], R88 ;  /* 0x0000005806002986 */ /* 0x0009e2000c101538 */
[----:B------:R-:W-:-:S04]  /*34b20*/  LEA R4, P6, R10, R3, 0x1 ;  /* 0x000000030a047211 */ /* 0x000fc800078c08ff */
[----:B------:R-:W-:Y:S01]  /*34b30*/  LEA.HI.X.SX32 R5, R10, R0, 0x1, P6 ;  /* 0x000000000a057211 */ /* 0x000fe200030f0eff */
[----:B------:R-:W1:Y:S01]  /*34b40*/  LDC R11, c[0x0][0x248] ;  /* 0x00009200ff0b7b82 */ /* 0x000e620000000800 */
[----:B------:R-:W-:Y:S01]  /*34b50*/  ISETP.LT.AND P3, PT, R22, UR6, !P0 ;  /* 0x0000000616007c0c */ /* 0x000fe2000c761270 */
[----:B0-----:R-:W-:Y:S01]  /*34b60*/  IMAD R9, R15, 0x2, R10 ;  /* 0x000000020f097824 */ /* 0x001fe200078e020a */
[----:B------:R-:W-:Y:S01]  /*34b70*/  PRMT R89, R89, 0x7632, R89 ;  /* 0x0000763259597816 */ /* 0x000fe20000000059 */
[----:B------:R-:W-:-:S04]  /*34b80*/  ULDC UR6, c[0x0][0x22c] ;  /* 0x00008b0000067ab9 */ /* 0x000fc80000000800 */
[----:B------:R-:W0:Y:S01]  /*34b90*/  LDC R13, c[0x0][0x248] ;  /* 0x00009200ff0d7b82 */ /* 0x000e220000000800 */
[----:B---3--:R-:W-:Y:S01]  /*34ba0*/  ISETP.LT.AND P2, PT, R18, UR5, !P0 ;  /* 0x0000000512007c0c */ /* 0x008fe2000c741270 */
[----:B------:R-:W-:Y:S01]  /*34bb0*/  ULDC UR5, c[0x0][0x22c] ;  /* 0x00008b0000057ab9 */ /* 0x000fe20000000800 */
[----:B------:R-:W3:Y:S01]  /*34bc0*/  LDL.LU R18, [R1+0xf14] ;  /* 0x000f140001127983 */ /* 0x000ee20000300800 */
[----:B------:R-:W-:-:S04]  /*34bd0*/  PRMT R90, R90, 0x7632, R90 ;  /* 0x000076325a5a7816 */ /* 0x000fc8000000005a */
[----:B------:R-:W3:Y:S01]  /*34be0*/  LDC R15, c[0x0][0x248] ;  /* 0x00009200ff0f7b82 */ /* 0x000ee20000000800 */
[----:B------:R-:W3:Y:S01]  /*34bf0*/  LDL.LU R17, [R1+0xf10] ;  /* 0x000f100001117983 */ /* 0x000ee20000300800 */
[----:B------:R-:W-:Y:S01]  /*34c00*/  ISETP.LT.AND P6, PT, R19, UR5, !P0 ;  /* 0x0000000513007c0c */ /* 0x000fe2000c7c1270 */
[----:B----4-:R-:W-:Y:S01]  /*34c10*/  IMAD R7, R12, 0x2, R9 ;  /* 0x000000020c077824 */ /* 0x010fe200078e0209 */
[----:B------:R-:W-:Y:S01]  /*34c20*/  PRMT R91, R91, 0x7632, R91 ;  /* 0x000076325b5b7816 */ /* 0x000fe2000000005b */
[----:B------:R-:W4:Y:S01]  /*34c30*/  LDL.LU R19, [R1+0xf0c] ;  /* 0x000f0c0001137983 */ /* 0x000f220000300800 */
[----:B------:R-:W-:Y:S02]  /*34c40*/  ULDC UR5, c[0x0][0x22c] ;  /* 0x00008b0000057ab9 */ /* 0x000fe40000000800 */
[----:B------:R-:W3:Y:S01]  /*34c50*/  LDC R12, c[0x0][0x248] ;  /* 0x00009200ff0c7b82 */ /* 0x000ee20000000800 */
[----:B------:R-:W4:Y:S04]  /*34c60*/  LDL.LU R16, [R1+0xf08] ;  /* 0x000f080001107983 */ /* 0x000f280000300800 */
[----:B------:R0:W-:Y:S01]  /*34c70*/  @P3 STG.E.U16 desc[UR56][R4.64], R89 ;  /* 0x0000005904003986 */ /* 0x0001e2000c101538 */
[----:B------:R-:W-:Y:S01]  /*34c80*/  LEA R8, P3, R9, R3, 0x1 ;  /* 0x0000000309087211 */ /* 0x000fe200078608ff */
[----:B-1----:R-:W-:-:S02]  /*34c90*/  IMAD R10, R14, 0x2, R7 ;  /* 0x000000020e0a7824 */ /* 0x002fc400078e0207 */
[----:B------:R-:W1:Y:S01]  /*34ca0*/  LDC R14, c[0x0][0x248] ;  /* 0x00009200ff0e7b82 */ /* 0x000e620000000800 */
[----:B------:R-:W-:-:S05]  /*34cb0*/  LEA.HI.X.SX32 R9, R9, R0, 0x1, P3 ;  /* 0x0000000009097211 */ /* 0x000fca00018f0eff */
[----:B------:R0:W-:Y:S02]  /*34cc0*/  @P5 STG.E.U16 desc[UR56][R8.64], R90 ;  /* 0x0000005a08005986 */ /* 0x0001e4000c101538 */
[CC--:B0-----:R-:W-:Y:S02]  /*34cd0*/  LEA R4, P5, R10.reuse, R3.reuse, 0x1 ;  /* 0x000000030a047211 */ /* 0x0c1fe400078a08ff */
[----:B------:R-:W-:Y:S02]  /*34ce0*/  LEA R6, P3, R7, R3, 0x1 ;  /* 0x0000000307067211 */ /* 0x000fe400078608ff */
[-C--:B------:R-:W-:Y:S01]  /*34cf0*/  LEA.HI.X.SX32 R5, R10, R0.reuse, 0x1, P5 ;  /* 0x000000000a057211 */ /* 0x080fe200028f0eff */
[----:B------:R-:W-:Y:S01]  /*34d00*/  IMAD R10, R11, 0x2, R10 ;  /* 0x000000020b0a7824 */ /* 0x000fe200078e020a */
[----:B------:R-:W-:-:S03]  /*34d10*/  LEA.HI.X.SX32 R7, R7, R0, 0x1, P3 ;  /* 0x0000000007077211 */ /* 0x000fc600018f0eff */
[----:B------:R-:W-:Y:S01]  /*34d20*/  IMAD R11, R13, 0x2, R10 ;  /* 0x000000020d0b7824 */ /* 0x000fe200078e020a */
[CC--:B------:R-:W-:Y:S01]  /*34d30*/  LEA R8, P5, R10.reuse, R3.reuse, 0x1 ;  /* 0x000000030a087211 */ /* 0x0c0fe200078a08ff */
[----:B------:R0:W-:Y:S01]  /*34d40*/  @P4 STG.E.U16 desc[UR56][R6.64], R91 ;  /* 0x0000005b06004986 */ /* 0x0001e2000c101538 */
[----:B------:R-:W1:Y:S02]  /*34d50*/  LDC R13, c[0x0][0x248] ;  /* 0x00009200ff0d7b82 */ /* 0x000e640000000800 */
[-C--:B------:R-:W-:Y:S01]  /*34d60*/  LEA.HI.X.SX32 R9, R10, R0.reuse, 0x1, P5 ;  /* 0x000000000a097211 */ /* 0x080fe200028f0eff */
[----:B------:R3:W-:Y:S01]  /*34d70*/  @P2 STG.E.U16 desc[UR56][R4.64], R96 ;  /* 0x0000006004002986 */ /* 0x0007e2000c101538 */
[----:B--2---:R-:W-:Y:S01]  /*34d80*/  ISETP.LT.AND P3, PT, R21, UR5, !P0 ;  /* 0x0000000515007c0c */ /* 0x004fe2000c761270 */
[----:B------:R-:W-:Y:S01]  /*34d90*/  ULDC UR5, c[0x0][0x22c] ;  /* 0x00008b0000057ab9 */ /* 0x000fe20000000800 */
[C---:B0-----:R-:W-:Y:S02]  /*34da0*/  LEA R6, P5, R11.reuse, R3, 0x1 ;  /* 0x000000030b067211 */ /* 0x041fe400078a08ff */
[----:B------:R-:W-:Y:S01]  /*34db0*/  ISETP.LT.AND P4, PT, R20, UR5, !P0 ;  /* 0x0000000514007c0c */ /* 0x000fe2000c781270 */
[----:B------:R-:W-:Y:S01]  /*34dc0*/  ULDC UR5, c[0x0][0x22c] ;  /* 0x00008b0000057ab9 */ /* 0x000fe20000000800 */
[----:B------:R-:W-:Y:S01]  /*34dd0*/  LEA.HI.X.SX32 R7, R11, R0, 0x1, P5 ;  /* 0x000000000b077211 */ /* 0x000fe200028f0eff */
[----:B------:R0:W-:Y:S06]  /*34de0*/  @P6 STG.E.U16 desc[UR56][R8.64], R97 ;  /* 0x0000006108006986 */ /* 0x0001ec000c101538 */
[----:B------:R1:W-:Y:S01]  /*34df0*/  @P3 STG.E.U16 desc[UR56][R6.64], R98 ;  /* 0x0000006206003986 */ /* 0x0003e2000c101538 */
[----:B---3--:R-:W-:Y:S01]  /*34e00*/  ISETP.LT.AND P2, PT, R18, UR5, !P0 ;  /* 0x0000000512007c0c */ /* 0x008fe2000c741270 */
[----:B------:R-:W-:-:S02]  /*34e10*/  ULDC UR5, c[0x0][0x22c] ;  /* 0x00008b0000057ab9 */ /* 0x000fc40000000800 */
[----:B------:R-:W2:Y:S01]  /*34e20*/  LDL.LU R18, [R1+0xf04] ;  /* 0x000f040001127983 */ /* 0x000ea20000300800 */
[----:B------:R-:W-:Y:S01]  /*34e30*/  ISETP.LT.AND P5, PT, R17, UR5, !P0 ;  /* 0x0000000511007c0c */ /* 0x000fe2000c7a1270 */
[----:B------:R-:W-:Y:S02]  /*34e40*/  IMAD R10, R12, 0x2, R11 ;  /* 0x000000020c0a7824 */ /* 0x000fe400078e020b */
[----:B------:R-:W3:Y:S01]  /*34e50*/  LDL.LU R17, [R1+0xf00] ;  /* 0x000f000001117983 */ /* 0x000ee20000300800 */
[----:B------:R-:W1:Y:S01]  /*34e60*/  LDC R11, c[0x0][0x248] ;  /* 0x00009200ff0b7b82 */ /* 0x000e620000000800 */
[----:B------:R-:W-:Y:S01]  /*34e70*/  PRMT R96, R96, 0x7632, R96 ;  /* 0x0000763260607816 */ /* 0x000fe20000000060 */
[----:B------:R-:W-:Y:S01]  /*34e80*/  ULDC UR5, c[0x0][0x22c] ;  /* 0x00008b0000057ab9 */ /* 0x000fe20000000800 */
[----:B----4-:R-:W-:Y:S01]  /*34e90*/  ISETP.LT.AND P3, PT, R16, UR6, !P0 ;  /* 0x0000000610007c0c */ /* 0x010fe2000c761270 */
[----:B------:R-:W-:Y:S01]  /*34ea0*/  ULDC UR6, c[0x0][0x22c] ;  /* 0x00008b0000067ab9 */ /* 0x000fe20000000800 */
[----:B------:R-:W4:Y:S01]  /*34eb0*/  LDL.LU R16, [R1+0xefc] ;  /* 0x000efc0001107983 */ /* 0x000f220000300800 */
[----:B0-----:R-:W-:-:S02]  /*34ec0*/  PRMT R97, R97, 0x7632, R97 ;  /* 0x0000763261617816 */ /* 0x001fc40000000061 */
[----:B------:R-:W0:Y:S01]  /*34ed0*/  LDC R12, c[0x0][0x248] ;  /* 0x00009200ff0c7b82 */ /* 0x000e220000000800 */
[----:B------:R-:W4:Y:S01]  /*34ee0*/  LDL.LU R20, [R1+0xef8] ;  /* 0x000ef80001147983 */ /* 0x000f220000300800 */
[----:B------:R-:W-:-:S04]  /*34ef0*/  LEA R4, P6, R10, R3, 0x1 ;  /* 0x000000030a047211 */ /* 0x000fc800078c08ff */
[----:B------:R-:W-:Y:S01]  /*34f00*/  LEA.HI.X.SX32 R5, R10, R0, 0x1, P6 ;  /* 0x000000000a057211 */ /* 0x000fe200030f0eff */
[----:B------:R-:W-:Y:S01]  /*34f10*/  IMAD R10, R15, 0x2, R10 ;  /* 0x000000020f0a7824 */ /* 0x000fe200078e020a */
[----:B------:R-:W-:Y:S01]  /*34f20*/  ISETP.LT.AND P6, PT, R19, UR5, !P0 ;  /* 0x0000000513007c0c */ /* 0x000fe2000c7c1270 */
[----:B------:R-:W-:Y:S01]  /*34f30*/  ULDC UR5, c[0x0][0x22c] ;  /* 0x00008b0000057ab9 */ /* 0x000fe20000000800 */
[----:B------:R-:W4:Y:S01]  /*34f40*/  LDL.LU R19, [R1+0xef4] ;  /* 0x000ef40001137983 */ /* 0x000f220000300800 */
[----:B-1----:R-:W-:Y:S01]  /*34f50*/  IMAD R7, R13, 0x2, R10 ;  /* 0x000000020d077824 */ /* 0x002fe200078e020a */
[----:B------:R-:W-:Y:S01]  /*34f60*/  PRMT R98, R98, 0x7632, R98 ;  /* 0x0000763262627816 */ /* 0x000fe20000000062 */
[----:B------:R-:W1:Y:S01]  /*34f70*/  LDC R13, c[0x0][0x248] ;  /* 0x00009200ff0d7b82 */ /* 0x000e620000000800 */
[----:B------:R0:W-:Y:S01]  /*34f80*/  @P4 STG.E.U16 desc[UR56][R4.64], R99 ;  /* 0x0000006304004986 */ /* 0x0001e2000c101538 */
[----:B------:R-:W-:-:S04]  /*34f90*/  LEA R8, P4, R10, R3, 0x1 ;  /* 0x000000030a087211 */ /* 0x000fc800078808ff */
[-C--:B------:R-:W-:Y:S01]  /*34fa0*/  LEA.HI.X.SX32 R9, R10, R0.reuse, 0x1, P4 ;  /* 0x000000000a097211 */ /* 0x080fe200020f0eff */
[----:B------:R-:W-:Y:S01]  /*34fb0*/  IMAD R10, R14, 0x2, R7 ;  /* 0x000000020e0a7824 */ /* 0x000fe200078e0207 */
[CC--:B------:R-:W-:Y:S01]  /*34fc0*/  LEA R6, P4, R7.reuse, R3.reuse, 0x1 ;  /* 0x0000000307067211 */ /* 0x0c0fe200078808ff */
[----:B------:R-:W1:Y:S03]  /*34fd0*/  LDC R15, c[0x0][0x248] ;  /* 0x00009200ff0f7b82 */ /* 0x000e660000000800 */
[-C--:B------:R-:W-:Y:S01]  /*34fe0*/  LEA.HI.X.SX32 R7, R7, R0.reuse, 0x1, P4 ;  /* 0x0000000007077211 */ /* 0x080fe200020f0eff */
[----:B------:R0:W-:Y:S02]  /*34ff0*/  @P2 STG.E.U16 desc[UR56][R8.64], R96 ;  /* 0x0000006008002986 */ /* 0x0001e4000c101538 */
[C---:B0-----:R-:W-:Y:S02]  /*35000*/  LEA R4, P4, R10.reuse, R3, 0x1 ;  /* 0x000000030a047211 */ /* 0x041fe400078808ff */
[----:B------:R-:W-:Y:S01]  /*35010*/  PRMT R99, R99, 0x7632, R99 ;  /* 0x0000763263637816 */ /* 0x000fe20000000063 */
[----:B------:R-:W0:Y:S01]  /*35020*/  LDC R14, c[0x0][0x248] ;  /* 0x00009200ff0e7b82 */ /* 0x000e220000000800 */
[----:B------:R-:W-:Y:S01]  /*35030*/  LEA.HI.X.SX32 R5, R10, R0, 0x1, P4 ;  /* 0x000000000a057211 */ /* 0x000fe200020f0eff */
[----:B------:R1:W-:Y:S01]  /*35040*/  @P5 STG.E.U16 desc[UR56][R6.64], R97 ;  /* 0x0000006106005986 */ /* 0x0003e2000c101538 */
[----:B------:R-:W-:-:S03]  /*35050*/  IMAD R10, R11, 0x2, R10 ;  /* 0x000000020b0a7824 */ /* 0x000fc600078e020a */
[----:B------:R1:W-:Y:S02]  /*35060*/  @P6 STG.E.U16 desc[UR56][R4.64], R98 ;  /* 0x0000006204006986 */ /* 0x0003e4000c101538 */
[C---:B------:R-:W-:Y:S01]  /*35070*/  LEA R8, P6, R10.reuse, R3, 0x1 ;  /* 0x000000030a087211 */ /* 0x040fe200078c08ff */
[----:B------:R-:W0:Y:S03]  /*35080*/  LDC R11, c[0x0][0x248] ;  /* 0x00009200ff0b7b82 */ /* 0x000e260000000800 */
[----:B------:R-:W-:-:S05]  /*35090*/  LEA.HI.X.SX32 R9, R10, R0, 0x1, P6 ;  /* 0x000000000a097211 */ /* 0x000fca00030f0eff */
[----:B------:R0:W-:Y:S01]  /*350a0*/  @P3 STG.E.U16 desc[UR56][R8.64], R99 ;  /* 0x0000006308003986 */ /* 0x0001e2000c101538 */
[----:B--2---:R-:W-:Y:S01]  /*350b0*/  ISETP.LT.AND P2, PT, R18, UR5, !P0 ;  /* 0x0000000512007c0c */ /* 0x004fe2000c741270 */
[----:B------:R-:W-:Y:S02]  /*350c0*/  ULDC UR5, c[0x0][0x22c] ;  /* 0x00008b0000057ab9 */ /* 0x000fe40000000800 */
[----:B---3--:R-:W-:Y:S01]  /*350d0*/  ISETP.LT.AND P4, PT, R17, UR5, !P0 ;  /* 0x0000000511007c0c */ /* 0x008fe2000c781270 */
[----:B------:R-:W-:Y:S01]  /*350e0*/  ULDC UR5, c[0x0][0x22c] ;  /* 0x00008b0000057ab9 */ /* 0x000fe20000000800 */
[----:B------:R-:W2:Y:S04]  /*350f0*/  LDL.LU R17, [R1+0xef0] ;  /* 0x000ef00001117983 */ /* 0x000ea80000300800 */
[----:B------:R-:W3:Y:S01]  /*35100*/  LDL.LU R18, [R1+0xeec] ;  /* 0x000eec0001127983 */ /* 0x000ee20000300800 */
[----:B----4-:R-:W-:Y:S01]  /*35110*/  ISETP.LT.AND P5, PT, R16, UR5, !P0 ;  /* 0x0000000510007c0c */ /* 0x010fe2000c7a1270 */
[----:B------:R-:W-:-:S02]  /*35120*/  ULDC UR5, c[0x0][0x22c] ;  /* 0x00008b0000057ab9 */ /* 0x000fc40000000800 */
[----:B------:R-:W4:Y:S01]  /*35130*/  LDL.LU R16, [R1+0xee8] ;  /* 0x000ee80001107983 */ /* 0x000f220000300800 */
[----:B------:R-:W-:Y:S01]  /*35140*/  ISETP.LT.AND P3, PT, R20, UR5, !P0 ;  /* 0x0000000514007c0c */ /* 0x000fe2000c761270 */
[----:B-1----:R-:W-:Y:S02]  /*35150*/  IMAD R7, R13, 0x2, R10 ;  /* 0x000000020d077824 */ /* 0x002fe400078e020a */
[----:B------:R-:W4:Y:S01]  /*35160*/  LDL.LU R21, [R1+0xee4] ;  /* 0x000ee40001157983 */ /* 0x000f220000300800 */
[----:B------:R-:W1:Y:S01]  /*35170*/  LDC R13, c[0x0][0x248] ;  /* 0x00009200ff0d7b82 */ /* 0x000e620000000800 */
[----:B------:R-:W-:Y:S02]  /*35180*/  ULDC UR5, c[0x0][0x22c] ;  /* 0x00008b0000057ab9 */ /* 0x000fe40000000800 */
[----:B------:R-:W4:Y:S01]  /*35190*/  LDL.LU R20, [R1+0xee0] ;  /* 0x000ee00001147983 */ /* 0x000f220000300800 */
[----:B------:R-:W-:Y:S01]  /*351a0*/  LEA R6, P6, R7, R3, 0x1 ;  /* 0x0000000307067211 */ /* 0x000fe200078c08ff */
[----:B------:R-:W-:-:S03]  /*351b0*/  IMAD R10, R12, 0x2, R7 ;  /* 0x000000020c0a7824 */ /* 0x000fc600078e0207 */
[----:B------:R-:W-:Y:S02]  /*351c0*/  LEA.HI.X.SX32 R7, R7, R0, 0x1, P6 ;  /* 0x0000000007077211 */ /* 0x000fe400030f0eff */
[----:B------:R-:W-:-:S04]  /*351d0*/  LEA R4, P6, R10, R3, 0x1 ;  /* 0x000000030a047211 */ /* 0x000fc800078c08ff */
[----:B------:R-:W-:Y:S01]  /*351e0*/  LEA.HI.X.SX32 R5, R10, R0, 0x1, P6 ;  /* 0x000000000a057211 */ /* 0x000fe200030f0eff */
[----:B0-----:R-:W-:-:S04]  /*351f0*/  IMAD R10, R11, 0x2, R10 ;  /* 0x000000020b0a7824 */ /* 0x001fc800078e020a */
[----:B------:R-:W-:Y:S01]  /*35200*/  IMAD R11, R15, 0x2, R10 ;  /* 0x000000020f0b7824 */ /* 0x000fe200078e020a */
[CC--:B------:R-:W-:Y:S01]  /*35210*/  LEA R8, P6, R10.reuse, R3.reuse, 0x1 ;  /* 0x000000030a087211 */ /* 0x0c0fe200078c08ff */
[----:B------:R-:W0:Y:S01]  /*35220*/  LDC R15, c[0x0][0x248] ;  /* 0x00009200ff0f7b82 */ /* 0x000e220000000800 */
[----:B------:R1:W-:Y:S02]  /*35230*/  @P2 STG.E.U16 desc[UR56][R6.64], R104 ;  /* 0x0000006806002986 */ /* 0x0003e4000c101538 */
[-C--:B------:R-:W-:Y:S02]  /*35240*/  LEA.HI.X.SX32 R9, R10, R0.reuse, 0x1, P6 ;  /* 0x000000000a097211 */ /* 0x080fe400030f0eff */
[-C--:B------:R-:W-:Y:S02]  /*35250*/  LEA R10, P6, R11, R3.reuse, 0x1 ;  /* 0x000000030b0a7211 */ /* 0x080fe400078c08ff */
[----:B------:R-:W-:Y:S01]  /*35260*/  ISETP.LT.AND P2, PT, R19, UR5, !P0 ;  /* 0x0000000513007c0c */ /* 0x000fe2000c741270 */
[----:B------:R-:W-:Y:S01]  /*35270*/  ULDC UR5, c[0x0][0x22c] ;  /* 0x00008b0000057ab9 */ /* 0x000fe20000000800 */
[----:B------:R1:W-:Y:S01]  /*35280*/  @P4 STG.E.U16 desc[UR56][R4.64], R105 ;  /* 0x0000006904004986 */ /* 0x0003e2000c101538 */
[----:B------:R-:W4:Y:S01]  /*35290*/  LDC R19, c[0x0][0x248] ;  /* 0x00009200ff137b82 */ /* 0x000f220000000800 */
[----:B-1----:R-:W-:Y:S01]  /*352a0*/  IMAD R6, R14, 0x2, R11 ;  /* 0x000000020e067824 */ /* 0x002fe200078e020b */
[----:B------:R-:W-:Y:S01]  /*352b0*/  LEA.HI.X.SX32 R11, R11, R0, 0x1, P6 ;  /* 0x000000000b0b7211 */ /* 0x000fe200030f0eff */
[----:B------:R1:W-:Y:S02]  /*352c0*/  @P5 STG.E.U16 desc[UR56][R8.64], R106 ;  /* 0x0000006a08005986 */ /* 0x0003e4000c101538 */
[----:B------:R-:W-:Y:S01]  /*352d0*/  IMAD R12, R13, 0x2, R6 ;  /* 0x000000020d0c7824 */ /* 0x000fe200078e0206 */
[----:B------:R-:W-:Y:S01]  /*352e0*/  PRMT R104, R104, 0x7632, R104 ;  /* 0x0000763268687816 */ /* 0x000fe20000000068 */
[----:B------:R1:W-:Y:S01]  /*352f0*/  @P3 STG.E.U16 desc[UR56][R10.64], R107 ;  /* 0x0000006b0a003986 */ /* 0x0003e2000c101538 */
[----:B------:R-:W1:Y:S01]  /*35300*/  LDC R13, c[0x0][0x248] ;  /* 0x00009200ff0d7b82 */ /* 0x000e620000000800 */
[----:B------:R-:W-:-:S04]  /*35310*/  LEA R4, P6, R6, R3, 0x1 ;  /* 0x0000000306047211 */ /* 0x000fc800078c08ff */
[-C--:B------:R-:W-:Y:S02]  /*35320*/  LEA.HI.X.SX32 R5, R6, R0.reuse, 0x1, P6 ;  /* 0x0000000006057211 */ /* 0x080fe400030f0eff */
[C---:B------:R-:W-:Y:S01]  /*35330*/  LEA R6, P6, R12.reuse, R3, 0x1 ;  /* 0x000000030c067211 */ /* 0x040fe200078c08ff */
[----:B------:R-:W1:Y:S01]  /*35340*/  LDC R14, c[0x0][0x248] ;  /* 0x00009200ff0e7b82 */ /* 0x000e620000000800 */
[----:B------:R-:W-:Y:S02]  /*35350*/  PRMT R105, R105, 0x7632, R105 ;  /* 0x0000763269697816 */ /* 0x000fe40000000069 */
[----:B------:R-:W-:Y:S01]  /*35360*/  LEA.HI.X.SX32 R7, R12, R0, 0x1, P6 ;  /* 0x000000000c077211 */ /* 0x000fe200030f0eff */
[----:B0-----:R-:W-:Y:S01]  /*35370*/  IMAD R12, R15, 0x2, R12 ;  /* 0x000000020f0c7824 */ /* 0x001fe200078e020c */
[----:B------:R0:W-:Y:S03]  /*35380*/  @P2 STG.E.U16 desc[UR56][R4.64], R104 ;  /* 0x0000006804002986 */ /* 0x0001e6000c101538 */
[----:B------:R-:W0:Y:S01]  /*35390*/  LDC R15, c[0x0][0x248] ;  /* 0x00009200ff0f7b82 */ /* 0x000e220000000800 */
[----:B--2---:R-:W-:Y:S01]  /*353a0*/  ISETP.LT.AND P4, PT, R17, UR5, !P0 ;  /* 0x0000000511007c0c */ /* 0x004fe2000c781270 */
[----:B------:R-:W-:-:S06]  /*353b0*/  ULDC UR5, c[0x0][0x22c] ;  /* 0x00008b0000057ab9 */ /* 0x000fcc0000000800 */
[----:B------:R-:W2:Y:S01]  /*353c0*/  LDC R17, c[0x0][0x248] ;  /* 0x00009200ff117b82 */ /* 0x000ea20000000800 */
[----:B---3--:R-:W-:Y:S01]  /*353d0*/  ISETP.LT.AND P5, PT, R18, UR5, !P0 ;  /* 0x0000000512007c0c */ /* 0x008fe2000c7a1270 */
[----:B------:R-:W-:Y:S01]  /*353e0*/  ULDC UR5, c[0x0][0x22c] ;  /* 0x00008b0000057ab9 */ /* 0x000fe20000000800 */
[----:B------:R-:W3:Y:S01]  /*353f0*/  LDL.LU R18, [R1+0xedc] ;  /* 0x000edc0001127983 */ /* 0x000ee20000300800 */
[----:B----4-:R-:W-:Y:S01]  /*35400*/  ISETP.LT.AND P3, PT, R16, UR5, !P0 ;  /* 0x0000000510007c0c */ /* 0x010fe2000c761270 */
[----:B------:R-:W-:Y:S02]  /*35410*/  ULDC UR5, c[0x0][0x22c] ;  /* 0x00008b0000057ab9 */ /* 0x000fe40000000800 */
[----:B------:R-:W4:Y:S04]  /*35420*/  LDL.LU R16, [R1+0xed8] ;  /* 0x000ed80001107983 */ /* 0x000f280000300800 */
[----:B------:R0:W-:Y:S01]  /*35430*/  @P4 STG.E.U16 desc[UR56][R6.64], R105 ;  /* 0x0000006906004986 */ /* 0x0001e2000c101538 */
[----:B-1----:R-:W-:-:S03]  /*35440*/  LEA R8, P4, R12, R3, 0x1 ;  /* 0x000000030c087211 */ /* 0x002fc600078808ff */
[----:B------:R-:W4:Y:S01]  /*35450*/  LDL.LU R23, [R1+0xed4] ;  /* 0x000ed40001177983 */ /* 0x000f220000300800 */
[----:B------:R-:W-:Y:S01]  /*35460*/  ISETP.LT.AND P2, PT, R21, UR5, !P0 ;  /* 0x0000000515007c0c */ /* 0x000fe2000c741270 */
[----:B------:R-:W-:Y:S02]  /*35470*/  ULDC UR5, c[0x0][0x22c] ;  /* 0x00008b0000057ab9 */ /* 0x000fe40000000800 */
[----:B------:R-:W4:Y:S01]  /*35480*/  LDL.LU R22, [R1+0xed0] ;  /* 0x000ed00001167983 */ /* 0x000f220000300800 */
[----:B------:R-:W-:-:S03]  /*35490*/  LEA.HI.X.SX32 R9, R12, R0, 0x1, P4 ;  /* 0x000000000c097211 */ /* 0x000fc600020f0eff */
[----:B------:R-:W4:Y:S01]  /*354a0*/  LDL.LU R21, [R1+0xecc] ;  /* 0x000ecc0001157983 */ /* 0x000f220000300800 */
[----:B------:R-:W-:Y:S01]  /*354b0*/  ISETP.LT.AND P4, PT, R20, UR5, !P0 ;  /* 0x0000000514007c0c */ /* 0x000fe2000c781270 */
[----:B--2---:R-:W-:Y:S01]  /*354c0*/  IMAD R10, R17, 0x2, R12 ;  /* 0x00000002110a7824 */ /* 0x004fe200078e020c */
[----:B------:R-:W-:Y:S01]  /*354d0*/  PRMT R106, R106, 0x7632, R106 ;  /* 0x000076326a6a7816 */ /* 0x000fe2000000006a */
[----:B------:R-:W2:Y:S01]  /*354e0*/  LDL.LU R20, [R1+0xec8] ;  /* 0x000ec80001147983 */ /* 0x000ea20000300800 */
[----:B------:R-:W1:Y:S01]  /*354f0*/  LDC R17, c[0x0][0x248] ;  /* 0x00009200ff117b82 */ /* 0x000e620000000800 */
[----:B------:R-:W-:Y:S01]  /*35500*/  PRMT R107, R107, 0x7632, R107 ;  /* 0x000076326b6b7816 */ /* 0x000fe2000000006b */
[----:B------:R-:W-:Y:S01]  /*35510*/  ULDC UR5, c[0x0][0x22c] ;  /* 0x00008b0000057ab9 */ /* 0x000fe20000000800 */
[----:B0-----:R-:W-:-:S04]  /*35520*/  LEA R4, P6, R10, R3, 0x1 ;  /* 0x000000030a047211 */ /* 0x001fc800078c08ff */
[----:B------:R-:W-:Y:S01]  /*35530*/  LEA.HI.X.SX32 R5, R10, R0, 0x1, P6 ;  /* 0x000000000a057211 */ /* 0x000fe200030f0eff */
[----:B------:R-:W-:Y:S01]  /*35540*/  IMAD R10, R13, 0x2, R10 ;  /* 0x000000020d0a7824 */ /* 0x000fe200078e020a */
[----:B------:R-:W-:Y:S03]  /*35550*/  @P5 STG.E.U16 desc[UR56][R8.64], R106 ;  /* 0x0000006a08005986 */ /* 0x000fe6000c101538 */
[----:B------:R-:W-:Y:S01]  /*35560*/  IMAD R12, R19, 0x2, R10 ;  /* 0x00000002130c7824 */ /* 0x000fe200078e020a */
[----:B------:R0:W-:Y:S01]  /*35570*/  @P3 STG.E.U16 desc[UR56][R4.64], R107 ;  /* 0x0000006b04003986 */ /* 0x0001e2000c101538 */
[----:B------:R-:W-:-:S03]  /*35580*/  LEA R6, P3, R10, R3, 0x1 ;  /* 0x000000030a067211 */ /* 0x000fc600078608ff */
[----:B------:R-:W2:Y:S01]  /*35590*/  LDL.LU R19, [R1+0xec4] ;  /* 0x000ec40001137983 */ /* 0x000ea20000300800 */
[----:B------:R-:W-:Y:S02]  /*355a0*/  LEA.HI.X.SX32 R7, R10, R0, 0x1, P3 ;  /* 0x000000000a077211 */ /* 0x000fe400018f0eff */
[----:B------:R-:W-:-:S04]  /*355b0*/  LEA R10, P6, R12, R3, 0x1 ;  /* 0x000000030c0a7211 */ /* 0x000fc800078c08ff */
[----:B------:R-:W-:Y:S01]  /*355c0*/  LEA.HI.X.SX32 R11, R12, R0, 0x1, P6 ;  /* 0x000000000c0b7211 */ /* 0x000fe200030f0eff */
[----:B------:R-:W-:Y:S01]  /*355d0*/  IMAD R12, R15, 0x2, R12 ;  /* 0x000000020f0c7824 */ /* 0x000fe200078e020c */
[----:B------:R-:W-:Y:S01]  /*355e0*/  @P2 STG.E.U16 desc[UR56][R6.64], R112 ;  /* 0x0000007006002986 */ /* 0x000fe2000c101538 */
[----:B------:R-:W2:Y:S02]  /*355f0*/  LDC R15, c[0x0][0x248] ;  /* 0x00009200ff0f7b82 */ /* 0x000ea40000000800 */
[----:B-1----:R-:W-:Y:S01]  /*35600*/  IMAD R13, R17, 0x2, R12 ;  /* 0x00000002110d7824 */ /* 0x002fe200078e020c */
[----:B0-----:R-:W-:-:S04]  /*35610*/  LEA R4, P2, R12, R3, 0x1 ;  /* 0x000000030c047211 */ /* 0x001fc800078408ff */
[C---:B------:R-:W-:Y:S02]  /*35620*/  LEA R8, P6, R13.reuse, R3, 0x1 ;  /* 0x000000030d087211 */ /* 0x040fe400078c08ff */
[-C--:B------:R-:W-:Y:S02]  /*35630*/  LEA.HI.X.SX32 R5, R12, R0.reuse, 0x1, P2 ;  /* 0x000000000c057211 */ /* 0x080fe400010f0eff */
[----:B------:R-:W-:Y:S01]  /*35640*/  LEA.HI.X.SX32 R9, R13, R0, 0x1, P6 ;  /* 0x000000000d097211 */ /* 0x000fe200030f0eff */
[----:B------:R-:W-:Y:S01]  /*35650*/  IMAD R13, R14, 0x2, R13 ;  /* 0x000000020e0d7824 */ /* 0x000fe200078e020d */
[----:B------:R0:W-:Y:S01]  /*35660*/  @P4 STG.E.U16 desc[UR56][R10.64], R113 ;  /* 0x000000710a004986 */ /* 0x0001e2000c101538 */
[----:B------:R-:W1:Y:S08]  /*35670*/  LDC R12, c[0x0][0x248] ;  /* 0x00009200ff0c7b82 */ /* 0x000e700000000800 */
[----:B------:R-:W1:Y:S01]  /*35680*/  LDC R14, c[0x0][0x248] ;  /* 0x00009200ff0e7b82 */ /* 0x000e620000000800 */
[----:B---3--:R-:W-:Y:S01]  /*35690*/  ISETP.LT.AND P5, PT, R18, UR5, !P0 ;  /* 0x0000000512007c0c */ /* 0x008fe2000c7a1270 */
[----:B------:R-:W-:Y:S01]  /*356a0*/  ULDC UR5, c[0x0][0x22c] ;  /* 0x00008b0000057ab9 */ /* 0x000fe20000000800 */
[----:B------:R-:W3:Y:S05]  /*356b0*/  LDL.LU R18, [R1+0xec0] ;  /* 0x000ec00001127983 */ /* 0x000eea0000300800 */
[----:B0-----:R-:W0:Y:S01]  /*356c0*/  LDC R11, c[0x0][0x248] ;  /* 0x00009200ff0b7b82 */ /* 0x001e220000000800 */
[----:B----4-:R-:W-:Y:S01]  /*356d0*/  ISETP.LT.AND P3, PT, R16, UR6, !P0 ;  /* 0x0000000610007c0c */ /* 0x010fe2000c761270 */
[----:B------:R-:W-:-:S06]  /*356e0*/  ULDC UR6, c[0x0][0x22c] ;  /* 0x00008b0000067ab9 */ /* 0x000fcc0000000800 */
[----:B------:R-:W4:Y:S01]  /*356f0*/  LDC R16, c[0x0][0x248] ;  /* 0x00009200ff107b82 */ /* 0x000f220000000800 */
[----:B------:R-:W-:Y:S01]  /*35700*/  ISETP.LT.AND P2, PT, R23, UR5, !P0 ;  /* 0x0000000517007c0c */ /* 0x000fe2000c741270 */
[----:B------:R-:W-:Y:S01]  /*35710*/  @P5 STG.E.U16 desc[UR56][R4.64], R114 ;  /* 0x0000007204005986 */ /* 0x000fe2000c101538 */
[----:B------:R-:W-:-:S03]  /*35720*/  ULDC UR5, c[0x0][0x22c] ;  /* 0x00008b0000057ab9 */ /* 0x000fc60000000800 */
[----:B------:R1:W-:Y:S01]  /*35730*/  @P3 STG.E.U16 desc[UR56][R8.64], R115 ;  /* 0x0000007308003986 */ /* 0x0003e2000c101538 */
[----:B------:R-:W-:Y:S02]  /*35740*/  LEA R6, P3, R13, R3, 0x1 ;  /* 0x000000030d067211 */ /* 0x000fe400078608ff */
[----:B------:R-:W-:Y:S01]  /*35750*/  ISETP.LT.AND P5, PT, R21, UR5, !P0 ;  /* 0x0000000515007c0c */ /* 0x000fe2000c7a1270 */
[----:B------:R-:W-:Y:S01]  /*35760*/  ULDC UR5, c[0x0][0x22c] ;  /* 0x00008b0000057ab9 */ /* 0x000fe20000000800 */
[----:B------:R-:W3:Y:S01]  /*35770*/  LDL.LU R21, [R1+0xebc] ;  /* 0x000ebc0001157983 */ /* 0x000ee20000300800 */
[----:B------:R-:W-:Y:S02]  /*35780*/  LEA.HI.X.SX32 R7, R13, R0, 0x1, P3 ;  /* 0x000000000d077211 */ /* 0x000fe400018f0eff */
[----:B--2---:R-:W-:Y:S01]  /*35790*/  ISETP.LT.AND P3, PT, R20, UR5, !P0 ;  /* 0x0000000514007c0c */ /* 0x004fe2000c761270 */
[----:B------:R-:W-:Y:S01]  /*357a0*/  ULDC UR5, c[0x0][0x22c] ;  /* 0x00008b0000057ab9 */ /* 0x000fe20000000800 */
[----:B------:R-:W2:Y:S04]  /*357b0*/  LDL.LU R20, [R1+0xeb8] ;  /* 0x000eb80001147983 */ /* 0x000ea80000300800 */
[----:B------:R-:W2:Y:S01]  /*357c0*/  LDL.LU R17, [R1+0xeb4] ;  /* 0x000eb40001117983 */ /* 0x000ea20000300800 */
[----:B----4-:R-:W-:-:S03]  /*357d0*/  IMAD R10, R16, 0x2, R13 ;  /* 0x00000002100a7824 */ /* 0x010fc600078e020d */
[----:B------:R-:W4:Y:S01]  /*357e0*/  LDL.LU R16, [R1+0xeb0] ;  /* 0x000eb00001107983 */ /* 0x000f220000300800 */
[----:B------:R-:W-:Y:S02]  /*357f0*/  ISETP.LT.AND P4, PT, R22, UR6, !P0 ;  /* 0x0000000616007c0c */ /* 0x000fe4000c781270 */
[----:B------:R-:W-:Y:S01]  /*35800*/  PRMT R112, R112, 0x7632, R112 ;  /* 0x0000763270707816 */ /* 0x000fe20000000070 */
[----:B-1----:R-:W-:Y:S01]  /*35810*/  IMAD R9, R15, 0x2, R10 ;  /* 0x000000020f097824 */ /* 0x002fe200078e020a */
[CC--:B------:R-:W-:Y:S01]  /*35820*/  LEA R4, P6, R10.reuse, R3.reuse, 0x1 ;  /* 0x000000030a047211 */ /* 0x0c0fe200078c08ff */
[----:B------:R-:W1:Y:S01]  /*35830*/  LDC R13, c[0x0][0x248] ;  /* 0x00009200ff0d7b82 */ /* 0x000e620000000800 */
[----:B------:R-:W-:Y:S01]  /*35840*/  PRMT R113, R113, 0x7632, R113 ;  /* 0x0000763271717816 */ /* 0x000fe20000000071 */
[----:B------:R-:W-:Y:S01]  /*35850*/  ULDC UR6, c[0x0][0x22c] ;  /* 0x00008b0000067ab9 */ /* 0x000fe20000000800 */
[-C--:B------:R-:W-:Y:S01]  /*35860*/  LEA.HI.X.SX32 R5, R10, R0.reuse, 0x1, P6 ;  /* 0x000000000a057211 */ /* 0x080fe200030f0eff */
[----:B------:R0:W-:Y:S04]  /*35870*/  @P2 STG.E.U16 desc[UR56][R6.64], R112 ;  /* 0x0000007006002986 */ /* 0x0001e8000c101538 */
[----:B------:R0:W-:Y:S01]  /*35880*/  @P4 STG.E.U16 desc[UR56][R4.64], R113 ;  /* 0x0000007104004986 */ /* 0x0001e2000c101538 */
[C---:B------:R-:W-:Y:S01]  /*35890*/  LEA R8, P4, R9.reuse, R3, 0x1 ;  /* 0x0000000309087211 */ /* 0x040fe200078808ff */
[----:B------:R-:W4:Y:S01]  /*358a0*/  LDC R15, c[0x0][0x248] ;  /* 0x00009200ff0f7b82 */ /* 0x000f220000000800 */
[----:B------:R-:W-:Y:S01]  /*358b0*/  PRMT R114, R114, 0x7632, R114 ;  /* 0x0000763272727816 */ /* 0x000fe20000000072 */
[----:B0-----:R-:W-:Y:S01]  /*358c0*/  IMAD R7, R12, 0x2, R9 ;  /* 0x000000020c077824 */ /* 0x001fe200078e0209 */
[----:B------:R-:W-:-:S05]  /*358d0*/  LEA.HI.X.SX32 R9, R9, R0, 0x1, P4 ;  /* 0x0000000009097211 */ /* 0x000fca00020f0eff */
[----:B------:R-:W0:Y:S01]  /*358e0*/  LDC R12, c[0x0][0x248] ;  /* 0x00009200ff0c7b82 */ /* 0x000e220000000800 */
[----:B------:R-:W-:Y:S01]  /*358f0*/  IMAD R10, R14, 0x2, R7 ;  /* 0x000000020e0a7824 */ /* 0x000fe200078e0207 */
[----:B------:R1:W-:Y:S04]  /*35900*/  @P5 STG.E.U16 desc[UR56][R8.64], R114 ;  /* 0x0000007208005986 */ /* 0x0003e8000c101538 */
[CC--:B------:R-:W-:Y:S02]  /*35910*/  LEA R4, P5, R10.reuse, R3.reuse, 0x1 ;  /* 0x000000030a047211 */ /* 0x0c0fe400078a08ff */
[----:B------:R-:W0:Y:S01]  /*35920*/  LDC R14, c[0x0][0x248] ;  /* 0x00009200ff0e7b82 */ /* 0x000e220000000800 */
[----:B------:R-:W-:Y:S01]  /*35930*/  ISETP.LT.AND P2, PT, R19, UR5, !P0 ;  /* 0x0000000513007c0c */ /* 0x000fe2000c741270 */
[----:B------:R-:W-:Y:S01]  /*35940*/  ULDC UR5, c[0x0][0x22c] ;  /* 0x00008b0000057ab9 */ /* 0x000fe20000000800 */
[----:B------:R-:W-:Y:S01]  /*35950*/  LEA R6, P4, R7, R3, 0x1 ;  /* 0x0000000307067211 */ /* 0x000fe200078808ff */
[----:B------:R-:W4:Y:S01]  /*35960*/  LDL.LU R19, [R1+0xeac] ;  /* 0x000eac0001137983 */ /* 0x000f220000300800 */
[----:B------:R-:W-:Y:S01]  /*35970*/  LEA.HI.X.SX32 R5, R10, R0, 0x1, P5 ;  /* 0x000000000a057211 */ /* 0x000fe200028f0eff */
[----:B------:R-:W-:Y:S01]  /*35980*/  IMAD R10, R11, 0x2, R10 ;  /* 0x000000020b0a7824 */ /* 0x000fe200078e020a */
[----:B------:R-:W-:-:S02]  /*35990*/  PRMT R115, R115, 0x7632, R115 ;  /* 0x0000763273737816 */ /* 0x000fc40000000073 */
[-C--:B------:R-:W-:Y:S01]  /*359a0*/  LEA.HI.X.SX32 R7, R7, R0.reuse, 0x1, P4 ;  /* 0x0000000007077211 */ /* 0x080fe200020f0eff */
[----:B-1----:R-:W-:Y:S01]  /*359b0*/  IMAD R11, R13, 0x2, R10 ;  /* 0x000000020d0b7824 */ /* 0x002fe200078e020a */
[C---:B------:R-:W-:Y:S01]  /*359c0*/  LEA R8, P5, R10.reuse, R3, 0x1 ;  /* 0x000000030a087211 */ /* 0x040fe200078a08ff */
[----:B------:R-:W1:Y:S02]  /*359d0*/  LDC R13, c[0x0][0x248] ;  /* 0x00009200ff0d7b82 */ /* 0x000e640000000800 */
[----:B------:R0:W-:Y:S01]  /*359e0*/  @P3 STG.E.U16 desc[UR56][R6.64], R115 ;  /* 0x0000007306003986 */ /* 0x0001e2000c101538 */
[----:B------:R-:W-:-:S03]  /*359f0*/  LEA.HI.X.SX32 R9, R10, R0, 0x1, P5 ;  /* 0x000000000a097211 */ /* 0x000fc600028f0eff */
[----:B------:R4:W-:Y:S01]  /*35a00*/  @P2 STG.E.U16 desc[UR56][R4.64], R116 ;  /* 0x0000007404002986 */ /* 0x0009e2000c101538 */
[----:B0-----:R-:W-:-:S04]  /*35a10*/  LEA R6, P5, R11, R3, 0x1 ;  /* 0x000000030b067211 */ /* 0x001fc800078a08ff */
[----:B------:R-:W-:Y:S02]  /*35a20*/  LEA.HI.X.SX32 R7, R11, R0, 0x1, P5 ;  /* 0x000000000b077211 */ /* 0x000fe400028f0eff */
[----:B---3--:R-:W-:Y:S01]  /*35a30*/  ISETP.LT.AND P6, PT, R18, UR5, !P0 ;  /* 0x0000000512007c0c */ /* 0x008fe2000c7c1270 */
[----:B------:R-:W-:Y:S01]  /*35a40*/  ULDC UR5, c[0x0][0x22c] ;  /* 0x00008b0000057ab9 */ /* 0x000fe20000000800 */
[----:B------:R-:W3:Y:S01]  /*35a50*/  LDL.LU R18, [R1+0xea8] ;  /* 0x000ea80001127983 */ /* 0x000ee20000300800 */
[----:B------:R-:W-:Y:S01]  /*35a60*/  ISETP.LT.AND P4, PT, R21, UR5, !P0 ;  /* 0x0000000515007c0c */ /* 0x000fe2000c781270 */
[----:B------:R-:W-:Y:S02]  /*35a70*/  ULDC UR5, c[0x0][0x22c] ;  /* 0x00008b0000057ab9 */ /* 0x000fe40000000800 */
[----:B--2---:R-:W-:Y:S01]  /*35a80*/  ISETP.LT.AND P3, PT, R20, UR5, !P0 ;  /* 0x0000000514007c0c */ /* 0x004fe2000c761270 */
[----:B------:R-:W-:Y:S02]  /*35a90*/  ULDC UR5, c[0x0][0x22c] ;  /* 0x00008b0000057ab9 */ /* 0x000fe40000000800 */
[----:B------:R-:W-:Y:S01]  /*35aa0*/  ISETP.LT.AND P2, PT, R17, UR5, !P0 ;  /* 0x0000000511007c0c */ /* 0x000fe2000c741270 */
[----:B------:R-:W-:Y:S01]  /*35ab0*/  ULDC UR5, c[0x0][0x22c] ;  /* 0x00008b0000057ab9 */ /* 0x000fe20000000800 */
[----:B------:R-:W2:Y:S01]  /*35ac0*/  LDL.LU R17, [R1+0xea4] ;  /* 0x000ea40001117983 */ /* 0x000ea20000300800 */
[----:B----4-:R-:W-:Y:S01]  /*35ad0*/  ISETP.LT.AND P5, PT, R16, UR5, !P0 ;  /* 0x0000000510007c0c */ /* 0x010fe2000c7a1270 */
[----:B------:R-:W-:-:S02]  /*35ae0*/  IMAD R10, R12, 0x2, R11 ;  /* 0x000000020c0a7824 */ /* 0x000fc400078e020b */
[----:B------:R-:W4:Y:S01]  /*35af0*/  LDL.LU R16, [R1+0xea0] ;  /* 0x000ea00001107983 */ /* 0x000f220000300800 */
[----:B------:R-:W-:Y:S01]  /*35b00*/  ULDC UR5, c[0x0][0x22c] ;  /* 0x00008b0000057ab9 */ /* 0x000fe20000000800 */
[----:B------:R-:W-:Y:S01]  /*35b10*/  PRMT R116, R116, 0x7632, R116 ;  /* 0x0000763274747816 */ /* 0x000fe20000000074 */
[----:B------:R-:W0:Y:S01]  /*35b20*/  LDC R11, c[0x0][0x248] ;  /* 0x00009200ff0b7b82 */ /* 0x000e220000000800 */
[----:B------:R1:W-:Y:S01]  /*35b30*/  @P6 STG.E.U16 desc[UR56][R8.64], R117 ;  /* 0x0000007508006986 */ /* 0x0003e2000c101538 */
[----:B------:R-:W-:-:S04]  /*35b40*/  LEA R4, P6, R10, R3, 0x1 ;  /* 0x000000030a047211 */ /* 0x000fc800078c08ff */
[-C--:B------:R-:W-:Y:S01]  /*35b50*/  LEA.HI.X.SX32 R5, R10, R0.reuse, 0x1, P6 ;  /* 0x000000000a057211 */ /* 0x080fe200030f0eff */
[----:B------:R-:W-:Y:S01]  /*35b60*/  IMAD R10, R15, 0x2, R10 ;  /* 0x000000020f0a7824 */ /* 0x000fe200078e020a */
[----:B------:R1:W-:Y:S01]  /*35b70*/  @P4 STG.E.U16 desc[UR56][R6.64], R118 ;  /* 0x0000007606004986 */ /* 0x0003e2000c101538 */
[----:B------:R-:W4:Y:S03]  /*35b80*/  LDC R12, c[0x0][0x248] ;  /* 0x00009200ff0c7b82 */ /* 0x000f260000000800 */
[----:B------:R0:W-:Y:S01]  /*35b90*/  @P3 STG.E.U16 desc[UR56][R4.64], R119 ;  /* 0x0000007704003986 */ /* 0x0001e2000c101538 */
[C---:B-1----:R-:W-:Y:S02]  /*35ba0*/  LEA R8, P3, R10.reuse, R3, 0x1 ;  /* 0x000000030a087211 */ /* 0x042fe400078608ff */
[----:B------:R-:W-:Y:S02]  /*35bb0*/  PRMT R117, R117, 0x7632, R117 ;  /* 0x0000763275757816 */ /* 0x000fe40000000075 */
[----:B------:R-:W1:Y:S01]  /*35bc0*/  LDC R15, c[0x0][0x248] ;  /* 0x00009200ff0f7b82 */ /* 0x000e620000000800 */
[----:B------:R-:W-:Y:S01]  /*35bd0*/  IMAD R7, R13, 0x2, R10 ;  /* 0x000000020d077824 */ /* 0x000fe200078e020a */
[----:B------:R-:W-:-:S03]  /*35be0*/  LEA.HI.X.SX32 R9, R10, R0, 0x1, P3 ;  /* 0x000000000a097211 */ /* 0x000fc600018f0eff */
[----:B------:R-:W-:Y:S01]  /*35bf0*/  IMAD R10, R14, 0x2, R7 ;  /* 0x000000020e0a7824 */ /* 0x000fe200078e0207 */
[----:B------:R-:W-:Y:S01]  /*35c00*/  LEA R6, P3, R7, R3, 0x1 ;  /* 0x0000000307067211 */ /* 0x000fe200078608ff */
[----:B------:R4:W-:Y:S01]  /*35c10*/  @P2 STG.E.U16 desc[UR56][R8.64], R116 ;  /* 0x0000007408002986 */ /* 0x0009e2000c101538 */
[----:B------:R-:W1:Y:S01]  /*35c20*/  LDC R13, c[0x0][0x248] ;  /* 0x00009200ff0d7b82 */ /* 0x000e620000000800 */
[----:B------:R-:W-:Y:S01]  /*35c30*/  ISETP.LT.AND P6, PT, R19, UR5, !P0 ;  /* 0x0000000513007c0c */ /* 0x000fe2000c7c1270 */
[----:B------:R-:W-:Y:S01]  /*35c40*/  ULDC UR5, c[0x0][0x22c] ;  /* 0x00008b0000057ab9 */ /* 0x000fe20000000800 */
[----:B------:R-:W4:Y:S01]  /*35c50*/  LDL.LU R19, [R1+0xe9c] ;  /* 0x000e9c0001137983 */ /* 0x000f220000300800 */
[----:B------:R-:W-:-:S04]  /*35c60*/  LEA.HI.X.SX32 R7, R7, R0, 0x1, P3 ;  /* 0x0000000007077211 */ /* 0x000fc800018f0eff */
[----:B------:R-:W1:Y:S01]  /*35c70*/  LDC R14, c[0x0][0x248] ;  /* 0x00009200ff0e7b82 */ /* 0x000e620000000800 */
[----:B0-----:R-:W-:-:S04]  /*35c80*/  LEA R4, P3, R10, R3, 0x1 ;  /* 0x000000030a047211 */ /* 0x001fc800078608ff */
[----:B------:R-:W-:Y:S02]  /*35c90*/  LEA.HI.X.SX32 R5, R10, R0, 0x1, P3 ;  /* 0x000000000a057211 */ /* 0x000fe400018f0eff */
[----:B---3--:R-:W-:Y:S02]  /*35ca0*/  ISETP.LT.AND P4, PT, R18, UR6, !P0 ;  /* 0x0000000612007c0c */ /* 0x008fe4000c781270 */
[----:B--2---:R-:W-:Y:S01]  /*35cb0*/  ISETP.LT.AND P2, PT, R17, UR5, !P0 ;  /* 0x0000000511007c0c */ /* 0x004fe2000c741270 */
[----:B------:R-:W2:Y:S01]  /*35cc0*/  LDL.LU R18, [R1+0xe98] ;  /* 0x000e980001127983 */ /* 0x000ea20000300800 */
[----:B------:R-:W-:Y:S01]  /*35cd0*/  ULDC UR5, c[0x0][0x22c] ;  /* 0x00008b0000057ab9 */ /* 0x000fe20000000800 */
[----:B------:R-:W-:Y:S01]  /*35ce0*/  PRMT R118, R118, 0x7632, R118 ;  /* 0x0000763276767816 */ /* 0x000fe20000000076 */
[----:B------:R-:W-:Y:S01]  /*35cf0*/  IMAD R10, R11, 0x2, R10 ;  /* 0x000000020b0a7824 */ /* 0x000fe200078e020a */
[----:B------:R-:W3:Y:S01]  /*35d00*/  LDL.LU R17, [R1+0xe94] ;  /* 0x000e940001117983 */ /* 0x000ee20000300800 */
[----:B----4-:R-:W-:Y:S01]  /*35d10*/  ISETP.LT.AND P3, PT, R16, UR5, !P0 ;  /* 0x0000000510007c0c */ /* 0x010fe2000c761270 */
[----:B------:R-:W-:Y:S01]  /*35d20*/  ULDC UR5, c[0x0][0x22c] ;  /* 0x00008b0000057ab9 */ /* 0x000fe20000000800 */
[----:B------:R-:W-:Y:S01]  /*35d30*/  PRMT R119, R119, 0x7632, R119 ;  /* 0x0000763277777816 */ /* 0x000fe20000000077 */
[----:B------:R-:W4:Y:S01]  /*35d40*/  LDL.LU R16, [R1+0xe90] ;  /* 0x000e900001107983 */ /* 0x000f220000300800 */
[----:B------:R-:W0:Y:S01]  /*35d50*/  LDC R11, c[0x0][0x248] ;  /* 0x00009200ff0b7b82 */ /* 0x000e220000000800 */
[----:B------:R-:W-:-:S02]  /*35d60*/  ULDC UR6, c[0x0][0x22c] ;  /* 0x00008b0000067ab9 */ /* 0x000fc40000000800 */
[----:B------:R-:W4:Y:S04]  /*35d70*/  LDL.LU R20, [R1+0xe8c] ;  /* 0x000e8c0001147983 */ /* 0x000f280000300800 */
[----:B------:R1:W-:Y:S04]  /*35d80*/  @P5 STG.E.U16 desc[UR56][R6.64], R117 ;  /* 0x0000007506005986 */ /* 0x0003e8000c101538 */
[----:B------:R1:W-:Y:S01]  /*35d90*/  @P6 STG.E.U16 desc[UR56][R4.64], R118 ;  /* 0x0000007604006986 */ /* 0x0003e2000c101538 */
[----:B------:R-:W-:Y:S01]  /*35da0*/  LEA R8, P6, R10, R3, 0x1 ;  /* 0x000000030a087211 */ /* 0x000fe200078c08ff */
[----:B-1----:R-:W-:-:S03]  /*35db0*/  IMAD R7, R13, 0x2, R10 ;  /* 0x000000020d077824 */ /* 0x002fc600078e020a */
[----:B------:R-:W-:Y:S01]  /*35dc0*/  LEA.HI.X.SX32 R9, R10, R0, 0x1, P6 ;  /* 0x000000000a097211 */ /* 0x000fe200030f0eff */
[----:B------:R-:W1:Y:S01]  /*35dd0*/  LDC R13, c[0x0][0x248] ;  /* 0x00009200ff0d7b82 */ /* 0x000e620000000800 */
[----:B------:R-:W-:Y:S01]  /*35de0*/  IMAD R10, R12, 0x2, R7 ;  /* 0x000000020c0a7824 */ /* 0x000fe200078e0207 */
[----:B------:R-:W-:-:S04]  /*35df0*/  LEA R6, P6, R7, R3, 0x1 ;  /* 0x0000000307067211 */ /* 0x000fc800078c08ff */
[-C--:B------:R-:W-:Y:S02]  /*35e00*/  LEA.HI.X.SX32 R7, R7, R0.reuse, 0x1, P6 ;  /* 0x0000000007077211 */ /* 0x080fe400030f0eff */
[C---:B------:R-:W-:Y:S02]  /*35e10*/  LEA R4, P6, R10.reuse, R3, 0x1 ;  /* 0x000000030a047211 */ /* 0x040fe400078c08ff */
[----:B------:R-:W-:Y:S01]  /*35e20*/  ISETP.LT.AND P5, PT, R19, UR5, !P0 ;  /* 0x0000000513007c0c */ /* 0x000fe2000c7a1270 */
[----:B------:R-:W-:Y:S01]  /*35e30*/  ULDC UR5, c[0x0][0x22c] ;  /* 0x00008b0000057ab9 */ /* 0x000fe20000000800 */
[----:B------:R-:W-:Y:S01]  /*35e40*/  @P4 STG.E.U16 desc[UR56][R8.64], R119 ;  /* 0x0000007708004986 */ /* 0x000fe2000c101538 */
[----:B------:R-:W-:-:S03]  /*35e50*/  LEA.HI.X.SX32 R5, R10, R0, 0x1, P6 ;  /* 0x000000000a057211 */ /* 0x000fc600030f0eff */
[----:B------:R-:W4:Y:S04]  /*35e60*/  LDL.LU R19, [R1+0xe88] ;  /* 0x000e880001137983 */ /* 0x000f280000300800 */
[----:B------:R0:W-:Y:S04]  /*35e70*/  @P2 STG.E.U16 desc[UR56][R6.64], R120 ;  /* 0x0000007806002986 */ /* 0x0001e8000c101538 */
[----:B------:R1:W-:Y:S01]  /*35e80*/  @P3 STG.E.U16 desc[UR56][R4.64], R121 ;  /* 0x0000007904003986 */ /* 0x0003e2000c101538 */
[----:B--2---:R-:W-:Y:S01]  /*35e90*/  ISETP.LT.AND P4, PT, R18, UR5, !P0 ;  /* 0x0000000512007c0c */ /* 0x004fe2000c781270 */
[----:B------:R-:W-:-:S02]  /*35ea0*/  ULDC UR5, c[0x0][0x22c] ;  /* 0x00008b0000057ab9 */ /* 0x000fc40000000800 */
[----:B------:R-:W2:Y:S01]  /*35eb0*/  LDL.LU R18, [R1+0xe84] ;  /* 0x000e840001127983 */ /* 0x000ea20000300800 */
[----:B---3--:R-:W-:Y:S01]  /*35ec0*/  ISETP.LT.AND P2, PT, R17, UR5, !P0 ;  /* 0x0000000511007c0c */ /* 0x008fe2000c741270 */
[----:B------:R-:W-:Y:S01]  /*35ed0*/  ULDC UR5, c[0x0][0x22c] ;  /* 0x00008b0000057ab9 */ /* 0x000fe20000000800 */
[----:B0-----:R-:W-:Y:S01]  /*35ee0*/  IMAD R10, R11, 0x2, R10 ;  /* 0x000000020b0a7824 */ /* 0x001fe200078e020a */
[----:B------:R-:W-:Y:S01]  /*35ef0*/  PRMT R120, R120, 0x7632, R120 ;  /* 0x0000763278787816 */ /* 0x000fe20000000078 */
[----:B------:R-:W0:Y:S01]  /*35f00*/  LDC R17, c[0x0][0x248] ;  /* 0x00009200ff117b82 */ /* 0x000e220000000800 */
[----:B----4-:R-:W-:Y:S01]  /*35f10*/  ISETP.LT.AND P3, PT, R16, UR5, !P0 ;  /* 0x0000000510007c0c */ /* 0x010fe2000c761270 */
[----:B------:R-:W-:Y:S01]  /*35f20*/  IMAD R11, R15, 0x2, R10 ;  /* 0x000000020f0b7824 */ /* 0x000fe200078e020a */
[----:B------:R-:W3:Y:S01]  /*35f30*/  LDL.LU R16, [R1+0xe80] ;  /* 0x000e800001107983 */ /* 0x000ee20000300800 */
[----:B------:R-:W-:Y:S01]  /*35f40*/  LEA R8, P6, R10, R3, 0x1 ;  /* 0x000000030a087211 */ /* 0x000fe200078c08ff */
[----:B------:R-:W-:-:S02]  /*35f50*/  ULDC UR5, c[0x0][0x22c] ;  /* 0x00008b0000057ab9 */ /* 0x000fc40000000800 */
[----:B------:R-:W4:Y:S01]  /*35f60*/  LDL.LU R22, [R1+0xe7c] ;  /* 0x000e7c0001167983 */ /* 0x000f220000300800 */
[----:B------:R-:W0:Y:S01]  /*35f70*/  LDC R15, c[0x0][0x248] ;  /* 0x00009200ff0f7b82 */ /* 0x000e220000000800 */
[----:B------:R-:W-:Y:S01]  /*35f80*/  LEA.HI.X.SX32 R9, R10, R0, 0x1, P6 ;  /* 0x000000000a097211 */ /* 0x000fe200030f0eff */
[----:B------:R-:W-:Y:S01]  /*35f90*/  IMAD R6, R14, 0x2, R11 ;  /* 0x000000020e067824 */ /* 0x000fe200078e020b */
[----:B------:R-:W-:-:S03]  /*35fa0*/  LEA R10, P6, R11, R3, 0x1 ;  /* 0x000000030b0a7211 */ /* 0x000fc600078c08ff */
[----:B------:R0:W-:Y:S01]  /*35fb0*/  @P5 STG.E.U16 desc[UR56][R8.64], R122 ;  /* 0x0000007a08005986 */ /* 0x0001e2000c101538 */
[----:B------:R-:W-:Y:S01]  /*35fc0*/  ISETP.LT.AND P5, PT, R20, UR5, !P0 ;  /* 0x0000000514007c0c */ /* 0x000fe2000c7a1270 */
[----:B-1----:R-:W-:Y:S01]  /*35fd0*/  IMAD R12, R13, 0x2, R6 ;  /* 0x000000020d0c7824 */ /* 0x002fe200078e0206 */
[-C--:B------:R-:W-:Y:S01]  /*35fe0*/  LEA.HI.X.SX32 R11, R11, R0.reuse, 0x1, P6 ;  /* 0x000000000b0b7211 */ /* 0x080fe200030f0eff */
[----:B------:R-:W4:Y:S01]  /*35ff0*/  LDL.LU R20, [R1+0xe78] ;  /* 0x000e780001147983 */ /* 0x000f220000300800 */
[CC--:B------:R-:W-:Y:S01]  /*36000*/  LEA R4, P6, R6.reuse, R3.reuse, 0x1 ;  /* 0x0000000306047211 */ /* 0x0c0fe200078c08ff */
[----:B------:R-:W-:Y:S01]  /*36010*/  ULDC UR5, c[0x0][0x22c] ;  /* 0x00008b0000057ab9 */ /* 0x000fe20000000800 */
[----:B------:R-:W-:Y:S01]  /*36020*/  PRMT R121, R121, 0x7632, R121 ;  /* 0x0000763279797816 */ /* 0x000fe20000000079 */
[----:B------:R-:W4:Y:S01]  /*36030*/  LDL.LU R21, [R1+0xe74] ;  /* 0x000e740001157983 */ /* 0x000f220000300800 */
[-C--:B------:R-:W-:Y:S01]  /*36040*/  LEA.HI.X.SX32 R5, R6, R0.reuse, 0x1, P6 ;  /* 0x0000000006057211 */ /* 0x080fe200030f0eff */
[----:B------:R-:W1:Y:S01]  /*36050*/  LDC R13, c[0x0][0x248] ;  /* 0x00009200ff0d7b82 */ /* 0x000e620000000800 */
[CC--:B------:R-:W-:Y:S01]  /*36060*/  LEA R6, P6, R12.reuse, R3.reuse, 0x1 ;  /* 0x000000030c067211 */ /* 0x0c0fe200078c08ff */
[----:B------:R4:W-:Y:S03]  /*36070*/  @P4 STG.E.U16 desc[UR56][R10.64], R123 ;  /* 0x0000007b0a004986 */ /* 0x0009e6000c101538 */
[----:B------:R-:W-:Y:S01]  /*36080*/  LEA.HI.X.SX32 R7, R12, R0, 0x1, P6 ;  /* 0x000000000c077211 */ /* 0x000fe200030f0eff */
[----:B0-----:R-:W-:Y:S01]  /*36090*/  IMAD R12, R15, 0x2, R12 ;  /* 0x000000020f0c7824 */ /* 0x001fe200078e020c */
[----:B------:R0:W-:Y:S01]  /*360a0*/  @P2 STG.E.U16 desc[UR56][R4.64], R120 ;  /* 0x0000007804002986 */ /* 0x0001e2000c101538 */
[----:B------:R-:W-:Y:S01]  /*360b0*/  PRMT R122, R122, 0x7632, R122 ;  /* 0x000076327a7a7816 */ /* 0x000fe2000000007a */
[----:B------:R-:W1:Y:S02]  /*360c0*/  LDC R15, c[0x0][0x248] ;  /* 0x00009200ff0f7b82 */ /* 0x000e640000000800 */
[----:B------:R1:W-:Y:S01]  /*360d0*/  @P3 STG.E.U16 desc[UR56][R6.64], R121 ;  /* 0x0000007906003986 */ /* 0x0003e2000c101538 */
[----:B------:R-:W-:-:S02]  /*360e0*/  LEA R8, P3, R12, R3, 0x1 ;  /* 0x000000030c087211 */ /* 0x000fc400078608ff */
[----:B------:R-:W-:Y:S01]  /*360f0*/  ISETP.LT.AND P4, PT, R19, UR5, !P0 ;  /* 0x0000000513007c0c */ /* 0x000fe2000c781270 */
[----:B------:R-:W-:Y:S01]  /*36100*/  ULDC UR5, c[0x0][0x22c] ;  /* 0x00008b0000057ab9 */ /* 0x000fe20000000800 */
[----:B------:R-:W-:Y:S01]  /*36110*/  LEA.HI.X.SX32 R9, R12, R0, 0x1, P3 ;  /* 0x000000000c097211 */ /* 0x000fe200018f0eff */
[----:B------:R-:W1:Y:S04]  /*36120*/  LDC R19, c[0x0][0x248] ;  /* 0x00009200ff137b82 */ /* 0x000e680000000800 */
[----:B------:R-:W-:Y:S04]  /*36130*/  @P5 STG.E.U16 desc[UR56][R8.64], R122 ;  /* 0x0000007a08005986 */ /* 0x000fe8000c101538 */
[----:B------:R-:W1:Y:S01]  /*36140*/  LDC R14, c[0x0][0x248] ;  /* 0x00009200ff0e7b82 */ /* 0x000e620000000800 */
[----:B--2---:R-:W-:Y:S01]  /*36150*/  ISETP.LT.AND P2, PT, R18, UR5, !P0 ;  /* 0x0000000512007c0c */ /* 0x004fe2000c741270 */
[----:B------:R-:W-:Y:S01]  /*36160*/  ULDC UR5, c[0x0][0x22c] ;  /* 0x00008b0000057ab9 */ /* 0x000fe20000000800 */
[----:B------:R-:W2:Y:S01]  /*36170*/  LDL.LU R18, [R1+0xe70] ;  /* 0x000e700001127983 */ /* 0x000ea20000300800 */
[----:B---3--:R-:W-:Y:S01]  /*36180*/  ISETP.LT.AND P3, PT, R16, UR5, !P0 ;  /* 0x0000000510007c0c */ /* 0x008fe2000c761270 */
[----:B------:R-:W-:-:S02]  /*36190*/  ULDC UR5, c[0x0][0x22c] ;  /* 0x00008b0000057ab9 */ /* 0x000fc40000000800 */
[----:B------:R-:W3:Y:S01]  /*361a0*/  LDL.LU R16, [R1+0xe6c] ;  /* 0x000e6c0001107983 */ /* 0x000ee20000300800 */
[----:B----4-:R-:W-:Y:S01]  /*361b0*/  ISETP.LT.AND P5, PT, R22, UR5, !P0 ;  /* 0x0000000516007c0c */ /* 0x010fe2000c7a1270 */
[----:B------:R-:W-:Y:S02]  /*361c0*/  IMAD R10, R17, 0x2, R12 ;  /* 0x00000002110a7824 */ /* 0x000fe400078e020c */
[----:B------:R-:W4:Y:S01]  /*361d0*/  LDL.LU R23, [R1+0xe68] ;  /* 0x000e680001177983 */ /* 0x000f220000300800 */
[----:B------:R-:W-:Y:S01]  /*361e0*/  PRMT R123, R123, 0x7632, R123 ;  /* 0x000076327b7b7816 */ /* 0x000fe2000000007b */
[----:B------:R-:W1:Y:S01]  /*361f0*/  LDC R17, c[0x0][0x248] ;  /* 0x00009200ff117b82 */ /* 0x000e620000000800 */
[----:B------:R-:W-:Y:S01]  /*36200*/  ULDC UR5, c[0x0][0x22c] ;  /* 0x00008b0000057ab9 */ /* 0x000fe20000000800 */
[----:B------:R-:W4:Y:S01]  /*36210*/  LDL.LU R22, [R1+0xe64] ;  /* 0x000e640001167983 */ /* 0x000f220000300800 */
[----:B0-----:R-:W-:-:S04]  /*36220*/  LEA R4, P6, R10, R3, 0x1 ;  /* 0x000000030a047211 */ /* 0x001fc800078c08ff */
[----:B------:R-:W-:Y:S01]  /*36230*/  LEA.HI.X.SX32 R5, R10, R0, 0x1, P6 ;  /* 0x000000000a057211 */ /* 0x000fe200030f0eff */
[----:B-1----:R-:W-:-:S04]  /*36240*/  IMAD R10, R13, 0x2, R10 ;  /* 0x000000020d0a7824 */ /* 0x002fc800078e020a */
[----:B------:R0:W-:Y:S01]  /*36250*/  @P4 STG.E.U16 desc[UR56][R4.64], R123 ;  /* 0x0000007b04004986 */ /* 0x0001e2000c101538 */
[----:B------:R-:W-:Y:S01]  /*36260*/  LEA R6, P4, R10, R3, 0x1 ;  /* 0x000000030a067211 */ /* 0x000fe200078808ff */
[----:B------:R-:W-:-:S03]  /*36270*/  IMAD R12, R19, 0x2, R10 ;  /* 0x00000002130c7824 */ /* 0x000fc600078e020a */
[-C--:B------:R-:W-:Y:S02]  /*36280*/  LEA.HI.X.SX32 R7, R10, R0.reuse, 0x1, P4 ;  /* 0x000000000a077211 */ /* 0x080fe400020f0eff */
[----:B------:R-:W-:Y:S02]  /*36290*/  LEA R10, P6, R12, R3, 0x1 ;  /* 0x000000030c0a7211 */ /* 0x000fe400078c08ff */
[----:B------:R-:W-:Y:S01]  /*362a0*/  ISETP.LT.AND P4, PT, R20, UR6, !P0 ;  /* 0x0000000614007c0c */ /* 0x000fe2000c781270 */
[----:B------:R1:W-:Y:S01]  /*362b0*/  @P2 STG.E.U16 desc[UR56][R6.64], R124 ;  /* 0x0000007c06002986 */ /* 0x0003e2000c101538 */
[----:B------:R-:W-:Y:S01]  /*362c0*/  LEA.HI.X.SX32 R11, R12, R0, 0x1, P6 ;  /* 0x000000000c0b7211 */ /* 0x000fe200030f0eff */
[----:B------:R-:W1:Y:S01]  /*362d0*/  LDC R20, c[0x0][0x248] ;  /* 0x00009200ff147b82 */ /* 0x000e620000000800 */
[----:B------:R-:W-:Y:S01]  /*362e0*/  IMAD R12, R15, 0x2, R12 ;  /* 0x000000020f0c7824 */ /* 0x000fe200078e020c */
[----:B------:R-:W-:Y:S02]  /*362f0*/  ULDC UR6, c[0x0][0x22c] ;  /* 0x00008b0000067ab9 */ /* 0x000fe40000000800 */
[----:B------:R1:W-:Y:S01]  /*36300*/  @P3 STG.E.U16 desc[UR56][R10.64], R125 ;  /* 0x0000007d0a003986 */ /* 0x0003e2000c101538 */
[----:B------:R-:W-:-:S03]  /*36310*/  ISETP.LT.AND P3, PT, R21, UR5, !P0 ;  /* 0x0000000515007c0c */ /* 0x000fc6000c761270 */
[----:B------:R-:W1:Y:S01]  /*36320*/  LDC R15, c[0x0][0x248] ;  /* 0x00009200ff0f7b82 */ /* 0x000e620000000800 */
[----:B------:R-:W4:Y:S01]  /*36330*/  LDL.LU R21, [R1+0xe60] ;  /* 0x000e600001157983 */ /* 0x000f220000300800 */
[----:B------:R-:W-:Y:S01]  /*36340*/  IMAD R13, R17, 0x2, R12 ;  /* 0x00000002110d7824 */ /* 0x000fe200078e020c */
[CC--:B0-----:R-:W-:Y:S01]  /*36350*/  LEA R4, P2, R12.reuse, R3.reuse, 0x1 ;  /* 0x000000030c047211 */ /* 0x0c1fe200078408ff */
[----:B------:R-:W-:Y:S01]  /*36360*/  ULDC UR5, c[0x0][0x22c] ;  /* 0x00008b0000057ab9 */ /* 0x000fe20000000800 */
[----:B------:R-:W4:Y:S02]  /*36370*/  LDL.LU R24, [R1+0xe5c] ;  /* 0x000e5c0001187983 */ /* 0x000f240000300800 */
[CC--:B------:R-:W-:Y:S02]  /*36380*/  LEA R8, P6, R13.reuse, R3.reuse, 0x1 ;  /* 0x000000030d087211 */ /* 0x0c0fe400078c08ff */
[-C--:B------:R-:W-:Y:S02]  /*36390*/  LEA.HI.X.SX32 R5, R12, R0.reuse, 0x1, P2 ;  /* 0x000000000c057211 */ /* 0x080fe400010f0eff */
[----:B------:R-:W0:Y:S01]  /*363a0*/  LDC R12, c[0x0][0x248] ;  /* 0x00009200ff0c7b82 */ /* 0x000e220000000800 */
[----:B------:R-:W-:Y:S01]  /*363b0*/  LEA.HI.X.SX32 R9, R13, R0, 0x1, P6 ;  /* 0x000000000d097211 */ /* 0x000fe200030f0eff */
[----:B------:R-:W-:Y:S01]  /*363c0*/  IMAD R13, R14, 0x2, R13 ;  /* 0x000000020e0d7824 */ /* 0x000fe200078e020d */
[----:B------:R1:W-:Y:S05]  /*363d0*/  @P5 STG.E.U16 desc[UR56][R4.64], R126 ;  /* 0x0000007e04005986 */ /* 0x0003ea000c101538 */
[----:B------:R-:W4:Y:S01]  /*363e0*/  LDC R14, c[0x0][0x248] ;  /* 0x00009200ff0e7b82 */ /* 0x000f220000000800 */
[----:B------:R1:W-:Y:S02]  /*363f0*/  @P4 STG.E.U16 desc[UR56][R8.64], R127 ;  /* 0x0000007f08004986 */ /* 0x0003e4000c101538 */
[----:B-1----:R-:W-:Y:S01]  /*36400*/  LEA R6, P4, R13, R3, 0x1 ;  /* 0x000000030d067211 */ /* 0x002fe200078808ff */
[----:B------:R-:W-:Y:S01]  /*36410*/  IMAD R10, R20, 0x2, R13 ;  /* 0x00000002140a7824 */ /* 0x000fe200078e020d */
[----:B------:R-:W-:-:S02]  /*36420*/  PRMT R124, R124, 0x7632, R124 ;  /* 0x000076327c7c7816 */ /* 0x000fc4000000007c */
[-C--:B------:R-:W-:Y:S01]  /*36430*/  LEA.HI.X.SX32 R7, R13, R0.reuse, 0x1, P4 ;  /* 0x000000000d077211 */ /* 0x080fe200020f0eff */
[----:B------:R-:W-:Y:S01]  /*36440*/  IMAD R11, R15, 0x2, R10 ;  /* 0x000000020f0b7824 */ /* 0x000fe200078e020a */
[CC--:B------:R-:W-:Y:S01]  /*36450*/  LEA R4, P6, R10.reuse, R3.reuse, 0x1 ;  /* 0x000000030a047211 */ /* 0x0c0fe200078c08ff */
[----:B------:R-:W1:Y:S02]  /*36460*/  LDC R13, c[0x0][0x248] ;  /* 0x00009200ff0d7b82 */ /* 0x000e640000000800 */
[----:B------:R-:W-:Y:S01]  /*36470*/  @P3 STG.E.U16 desc[UR56][R6.64], R124 ;  /* 0x0000007c06003986 */ /* 0x000fe2000c101538 */
[-C--:B------:R-:W-:Y:S02]  /*36480*/  LEA.HI.X.SX32 R5, R10, R0.reuse, 0x1, P6 ;  /* 0x000000000a057211 */ /* 0x080fe400030f0eff */
[----:B------:R-:W-:Y:S02]  /*36490*/  LEA R8, P6, R11, R3, 0x1 ;  /* 0x000000030b087211 */ /* 0x000fe400078c08ff */
[----:B------:R-:W-:Y:S01]  /*364a0*/  PRMT R125, R125, 0x7632, R125 ;  /* 0x000076327d7d7816 */ /* 0x000fe2000000007d */
[----:B------:R-:W1:Y:S01]  /*364b0*/  LDC R15, c[0x0][0x248] ;  /* 0x00009200ff0f7b82 */ /* 0x000e620000000800 */
[----:B------:R-:W-:Y:S01]  /*364c0*/  LEA.HI.X.SX32 R9, R11, R0, 0x1, P6 ;  /* 0x000000000b097211 */ /* 0x000fe200030f0eff */
[----:B0-----:R-:W-:Y:S01]  /*364d0*/  IMAD R11, R12, 0x2, R11 ;  /* 0x000000020c0b7824 */ /* 0x001fe200078e020b */
[----:B--2---:R-:W-:-:S05]  /*364e0*/  ISETP.LT.AND P2, PT, R18, UR6, !P0 ;  /* 0x0000000612007c0c */ /* 0x004fca000c741270 */
[----:B------:R-:W0:Y:S01]  /*364f0*/  LDC R12, c[0x0][0x248] ;  /* 0x00009200ff0c7b82 */ /* 0x000e220000000800 */
[----:B---3--:R-:W-:Y:S02]  /*36500*/  ISETP.LT.AND P5, PT, R16, UR5, !P0 ;  /* 0x0000000510007c0c */ /* 0x008fe4000c7a1270 */
[----:B------:R2:W3:Y:S01]  /*36510*/  LDS.128 R16, [R2+UR4] ;  /* 0x0000000402107984 */ /* 0x0004e20008000c00 */
[----:B------:R-:W-:Y:S02]  /*36520*/  ULDC UR4, c[0x0][0x22c] ;  /* 0x00008b0000047ab9 */ /* 0x000fe40000000800 */
[----:B----4-:R-:W-:Y:S01]  /*36530*/  ISETP.LT.AND P4, PT, R23, UR4, !P0 ;  /* 0x0000000417007c0c */ /* 0x010fe2000c781270 */
[----:B------:R-:W-:Y:S01]  /*36540*/  ULDC UR4, c[0x0][0x22c] ;  /* 0x00008b0000047ab9 */ /* 0x000fe20000000800 */
[----:B------:R-:W4:Y:S01]  /*36550*/  LDL.LU R23, [R1+0xe58] ;  /* 0x000e580001177983 */ /* 0x000f220000300800 */
[----:B------:R-:W-:Y:S01]  /*36560*/  ISETP.LT.AND P3, PT, R22, UR4, !P0 ;  /* 0x0000000416007c0c */ /* 0x000fe2000c761270 */
[----:B------:R-:W-:-:S02]  /*36570*/  ULDC UR4, c[0x0][0x22c] ;  /* 0x00008b0000047ab9 */ /* 0x000fc40000000800 */
[----:B------:R-:W4:Y:S01]  /*36580*/  LDL.LU R22, [R1+0xe54] ;  /* 0x000e540001167983 */ /* 0x000f220000300800 */
[----:B--2---:R-:W-:-:S03]  /*36590*/  IMAD R2, R14, 0x2, R11 ;  /* 0x000000020e027824 */ /* 0x004fc600078e020b */
[----:B------:R-:W2:Y:S04]  /*365a0*/  LDL.LU R20, [R1+0xe50] ;  /* 0x000e500001147983 */ /* 0x000ea80000300800 */
[----:B------:R-:W2:Y:S01]  /*365b0*/  LDL.LU R14, [R1+0xe4c] ;  /* 0x000e4c00010e7983 */ /* 0x000ea20000300800 */
[----:B------:R-:W-:-:S03]  /*365c0*/  LEA R6, P6, R11, R3, 0x1 ;  /* 0x000000030b067211 */ /* 0x000fc600078c08ff */
[----:B------:R1:W-:Y:S01]  /*365d0*/  @P2 STG.E.U16 desc[UR56][R4.64], R125 ;  /* 0x0000007d04002986 */ /* 0x0003e2000c101538 */
[----:B------:R-:W-:Y:S02]  /*365e0*/  LEA.HI.X.SX32 R7, R11, R0, 0x1, P6 ;  /* 0x000000000b077211 */ /* 0x000fe400030f0eff */
[----:B------:R-:W0:Y:S01]  /*365f0*/  LDC R11, c[0x0][0x248] ;  /* 0x00009200ff0b7b82 */ /* 0x000e220000000800 */
[----:B------:R-:W-:Y:S01]  /*36600*/  ISETP.LT.AND P2, PT, R21, UR4, !P0 ;  /* 0x0000000415007c0c */ /* 0x000fe2000c741270 */
[----:B------:R-:W-:-:S06]  /*36610*/  ULDC UR4, c[0x0][0x22c] ;  /* 0x00008b0000047ab9 */ /* 0x000fcc0000000800 */
[----:B------:R-:W3:Y:S01]  /*36620*/  LDC R21, c[0x0][0x248] ;  /* 0x00009200ff157b82 */ /* 0x000ee20000000800 */
[----:B-1----:R-:W-:Y:S02]  /*36630*/  LEA R4, P6, R2, R3, 0x1 ;  /* 0x0000000302047211 */ /* 0x002fe400078c08ff */
[----:B------:R-:W-:Y:S02]  /*36640*/  PRMT R126, R126, 0x7632, R126 ;  /* 0x000076327e7e7816 */ /* 0x000fe4000000007e */
[----:B------:R-:W-:Y:S01]  /*36650*/  LEA.HI.X.SX32 R5, R2, R0, 0x1, P6 ;  /* 0x0000000002057211 */ /* 0x000fe200030f0eff */
[----:B------:R-:W-:Y:S02]  /*36660*/  IMAD R2, R13, 0x2, R2 ;  /* 0x000000020d027824 */ /* 0x000fe400078e0202 */
[----:B------:R-:W1:Y:S01]  /*36670*/  LDC R13, c[0x0][0x248] ;  /* 0x00009200ff0d7b82 */ /* 0x000e620000000800 */
[----:B------:R0:W-:Y:S01]  /*36680*/  @P5 STG.E.U16 desc[UR56][R8.64], R126 ;  /* 0x0000007e08005986 */ /* 0x0001e2000c101538 */
[----:B------:R-:W-:Y:S01]  /*36690*/  PRMT R127, R127, 0x7632, R127 ;  /* 0x000076327f7f7816 */ /* 0x000fe2000000007f */
[----:B------:R-:W-:Y:S01]  /*366a0*/  IMAD R10, R15, 0x2, R2 ;  /* 0x000000020f0a7824 */ /* 0x000fe200078e0202 */
[----:B------:R-:W-:Y:S01]  /*366b0*/  ISETP.LT.AND P5, PT, R24, UR4, !P0 ;  /* 0x0000000418007c0c */ /* 0x000fe2000c7a1270 */
[----:B------:R-:W-:-:S02]  /*366c0*/  ULDC UR4, c[0x0][0x22c] ;  /* 0x00008b0000047ab9 */ /* 0x000fc40000000800 */
[----:B------:R3:W-:Y:S01]  /*366d0*/  @P4 STG.E.U16 desc[UR56][R6.64], R127 ;  /* 0x0000007f06004986 */ /* 0x0007e2000c101538 */
[----:B------:R-:W1:Y:S01]  /*366e0*/  LDC R15, c[0x0][0x248] ;  /* 0x00009200ff0f7b82 */ /* 0x000e620000000800 */
[----:B0-----:R-:W-:-:S04]  /*366f0*/  LEA R8, P6, R2, R3, 0x1 ;  /* 0x0000000302087211 */ /* 0x001fc800078c08ff */
[-C--:B------:R-:W-:Y:S01]  /*36700*/  LEA.HI.X.SX32 R9, R2, R0.reuse, 0x1, P6 ;  /* 0x0000000002097211 */ /* 0x080fe200030f0eff */
[----:B---3--:R-:W-:Y:S01]  /*36710*/  IMAD R2, R21, 0x2, R10 ;  /* 0x0000000215027824 */ /* 0x008fe200078e020a */
[CC--:B------:R-:W-:Y:S01]  /*36720*/  LEA R6, P6, R10.reuse, R3.reuse, 0x1 ;  /* 0x000000030a067211 */ /* 0x0c0fe200078c08ff */
[----:B------:R0:W-:Y:S02]  /*36730*/  @P3 STG.E.U16 desc[UR56][R4.64], R16 ;  /* 0x0000001004003986 */ /* 0x0001e4000c101538 */
[----:B------:R-:W-:Y:S01]  /*36740*/  IMAD R11, R11, 0x2, R2 ;  /* 0x000000020b0b7824 */ /* 0x000fe200078e0202 */
[----:B------:R-:W-:Y:S01]  /*36750*/  LEA.HI.X.SX32 R7, R10, R0, 0x1, P6 ;  /* 0x000000000a077211 */ /* 0x000fe200030f0eff */
[----:B------:R3:W-:Y:S04]  /*36760*/  @P2 STG.E.U16 desc[UR56][R8.64], R17 ;  /* 0x0000001108002986 */ /* 0x0007e8000c101538 */
[----:B------:R3:W-:Y:S01]  /*36770*/  @P5 STG.E.U16 desc[UR56][R6.64], R18 ;  /* 0x0000001206005986 */ /* 0x0007e2000c101538 */
[----:B0-----:R-:W-:-:S02]  /*36780*/  LEA R4, P6, R2, R3, 0x1 ;  /* 0x0000000302047211 */ /* 0x001fc400078c08ff */
[C---:B------:R-:W-:Y:S02]  /*36790*/  LEA R10, P5, R11.reuse, R3, 0x1 ;  /* 0x000000030b0a7211 */ /* 0x040fe400078a08ff */
[-C--:B------:R-:W-:Y:S01]  /*367a0*/  LEA.HI.X.SX32 R5, R2, R0.reuse, 0x1, P6 ;  /* 0x0000000002057211 */ /* 0x080fe200030f0eff */
[----:B------:R-:W-:Y:S01]  /*367b0*/  IMAD R2, R12, 0x2, R11 ;  /* 0x000000020c027824 */ /* 0x000fe200078e020b */
[----:B------:R-:W-:Y:S02]  /*367c0*/  PRMT R16, R16, 0x7632, R16 ;  /* 0x0000763210107816 */ /* 0x000fe40000000010 */
[----:B------:R-:W-:Y:S01]  /*367d0*/  LEA.HI.X.SX32 R11, R11, R0, 0x1, P5 ;  /* 0x000000000b0b7211 */ /* 0x000fe200028f0eff */
[----:B-1----:R-:W-:Y:S01]  /*367e0*/  IMAD R12, R13, 0x2, R2 ;  /* 0x000000020d0c7824 */ /* 0x002fe200078e0202 */
[----:B---3--:R-:W-:Y:S02]  /*367f0*/  PRMT R17, R17, 0x7632, R17 ;  /* 0x0000763211117816 */ /* 0x008fe40000000011 */
[----:B------:R-:W-:Y:S01]  /*36800*/  PRMT R18, R18, 0x7632, R18 ;  /* 0x0000763212127816 */ /* 0x000fe20000000012 */
[----:B------:R-:W-:Y:S01]  /*36810*/  IMAD R13, R15, 0x2, R12 ;  /* 0x000000020f0d7824 */ /* 0x000fe200078e020c */
[----:B----4-:R-:W-:Y:S01]  /*36820*/  ISETP.LT.AND P4, PT, R23, UR4, !P0 ;  /* 0x0000000417007c0c */ /* 0x010fe2000c781270 */
[----:B------:R-:W-:-:S02]  /*36830*/  ULDC UR4, c[0x0][0x22c] ;  /* 0x00008b0000047ab9 */ /* 0x000fc40000000800 */
[----:B------:R-:W-:Y:S01]  /*36840*/  ISETP.LT.AND P3, PT, R22, UR4, !P0 ;  /* 0x0000000416007c0c */ /* 0x000fe2000c761270 */
[----:B------:R-:W-:Y:S02]  /*36850*/  ULDC UR4, c[0x0][0x22c] ;  /* 0x00008b0000047ab9 */ /* 0x000fe40000000800 */
[----:B--2---:R-:W-:Y:S01]  /*36860*/  ISETP.LT.AND P2, PT, R20, UR4, !P0 ;  /* 0x0000000414007c0c */ /* 0x004fe2000c741270 */
[----:B------:R-:W-:Y:S02]  /*36870*/  ULDC UR4, c[0x0][0x22c] ;  /* 0x00008b0000047ab9 */ /* 0x000fe40000000800 */
[----:B------:R-:W-:-:S04]  /*36880*/  ISETP.LT.AND P0, PT, R14, UR4, !P0 ;  /* 0x000000040e007c0c */ /* 0x000fc8000c701270 */
[----:B------:R0:W-:Y:S01]  /*36890*/  @P4 STG.E.U16 desc[UR56][R4.64], R19 ;  /* 0x0000001304004986 */ /* 0x0001e2000c101538 */
[----:B------:R-:W-:-:S03]  /*368a0*/  LEA R8, P4, R2, R3, 0x1 ;  /* 0x0000000302087211 */ /* 0x000fc600078808ff */
[----:B------:R0:W-:Y:S01]  /*368b0*/  @P3 STG.E.U16 desc[UR56][R10.64], R16 ;  /* 0x000000100a003986 */ /* 0x0001e2000c101538 */
[-C--:B------:R-:W-:Y:S02]  /*368c0*/  LEA R6, P3, R12, R3.reuse, 0x1 ;  /* 0x000000030c067211 */ /* 0x080fe400078608ff */
[-C--:B------:R-:W-:Y:S02]  /*368d0*/  LEA.HI.X.SX32 R9, R2, R0.reuse, 0x1, P4 ;  /* 0x0000000002097211 */ /* 0x080fe400020f0eff */
[-C--:B------:R-:W-:Y:S02]  /*368e0*/  LEA.HI.X.SX32 R7, R12, R0.reuse, 0x1, P3 ;  /* 0x000000000c077211 */ /* 0x080fe400018f0eff */
[C---:B------:R-:W-:Y:S01]  /*368f0*/  LEA R2, P3, R13.reuse, R3, 0x1 ;  /* 0x000000030d027211 */ /* 0x040fe200078608ff */
[----:B------:R0:W-:Y:S04]  /*36900*/  @P2 STG.E.U16 desc[UR56][R8.64], R17 ;  /* 0x0000001108002986 */ /* 0x0001e8000c101538 */
[----:B------:R0:W-:Y:S01]  /*36910*/  @P0 STG.E.U16 desc[UR56][R6.64], R18 ;  /* 0x0000001206000986 */ /* 0x0001e2000c101538 */
[----:B------:R-:W-:Y:S01]  /*36920*/  LEA.HI.X.SX32 R3, R13, R0, 0x1, P3 ;  /* 0x000000000d037211 */ /* 0x000fe200018f0eff */
[----:B------:R-:W-:Y:S06]  /*36930*/  @!P1 EXIT ;  /* 0x000000000000994d */ /* 0x000fec0003800000 */
[----:B0-----:R-:W-:-:S05]  /*36940*/  PRMT R19, R19, 0x7632, R19 ;  /* 0x0000763213137816 */ /* 0x001fca0000000013 */
[----:B------:R-:W-:Y:S01]  /*36950*/  STG.E.U16 desc[UR56][R2.64], R19 ;  /* 0x0000001302007986 */ /* 0x000fe2000c101538 */
[----:B------:R-:W-:Y:S05]  /*36960*/  EXIT ;  /* 0x000000000000794d */ /* 0x000fea0003800000 */
.L_x_2:
[----:B------:R-:W-:-:S00]  /*36970*/  BRA `(.L_x_2) ;  /* 0xfffffffc00fc7947 */ /* 0x000fc0000383ffff */
[----:B------:R-:W-:-:S00]  /*36980*/  NOP ;  /* 0x0000000000007918 */ /* 0x000fc00000000000 */
[----:B------:R-:W-:-:S00]  /*36990*/  NOP ;  /* 0x0000000000007918 */ /* 0x000fc00000000000 */
[----:B------:R-:W-:-:S00]  /*369a0*/  NOP ;  /* 0x0000000000007918 */ /* 0x000fc00000000000 */
[----:B------:R-:W-:-:S00]  /*369b0*/  NOP ;  /* 0x0000000000007918 */ /* 0x000fc00000000000 */
[----:B------:R-:W-:-:S00]  /*369c0*/  NOP ;  /* 0x0000000000007918 */ /* 0x000fc00000000000 */
[----:B------:R-:W-:-:S00]  /*369d0*/  NOP ;  /* 0x0000000000007918 */ /* 0x000fc00000000000 */
[----:B------:R-:W-:-:S00]  /*369e0*/  NOP ;  /* 0x0000000000007918 */ /* 0x000fc00000000000 */
[----:B------:R-:W-:-:S00]  /*369f0*/  NOP ;  /* 0x0000000000007918 */ /* 0x000fc00000000000 */
.L_x_3:


//--------------------- .nv.shared.matmul_kernel  --------------------------
	.section	.nv.shared.matmul_kernel,"aw",@nobits
	.sectionflags	@""
	.align	16
	.zero		1024


//--------------------- .nv.shared.reserved.0     --------------------------
	.section	.nv.shared.reserved.0,"aw",@nobits
	.weak		__nv_reservedSMEM_offset_0_alias
	.size		__nv_reservedSMEM_offset_0_alias, 0, 0
	.other		__nv_reservedSMEM_offset_0_alias,@"STO_CUDA_RESERVED_SHARED STV_DEFAULT"
__nv_reservedSMEM_offset_0_alias:
	.zero		0


//--------------------- .nv.constant0.matmul_kernel --------------------------
	.section	.nv.constant0.matmul_kernel,"a",@progbits
	.sectionflags	@""
	.align	4
.nv.constant0.matmul_kernel:
	.zero		608


//--------------------- SYMBOLS --------------------------

	.type		.nv.reservedSmem.offset0,@object
	.size		.nv.reservedSmem.offset0,0x4
